//
// Generated by NVIDIA NVVM Compiler
//
// Compiler Build ID: CL-36424714
// Cuda compilation tools, release 13.0, V13.0.88
// Based on NVVM 20.0.0
//

.version 9.0
.target sm_100
.address_size 64

	// .globl	_Z28waller_fused_symphony_kernelPKaS0_PKfS2_S2_S2_S2_Pfi10TuningFork
// _ZZ28waller_fused_symphony_kernelPKaS0_PKfS2_S2_S2_S2_Pfi10TuningForkE6K_tile has been demoted
// _ZZ28waller_fused_symphony_kernelPKaS0_PKfS2_S2_S2_S2_Pfi10TuningForkE6V_tile has been demoted

.visible .entry _Z28waller_fused_symphony_kernelPKaS0_PKfS2_S2_S2_S2_Pfi10TuningFork(
	.param .u64 .ptr .align 1 _Z28waller_fused_symphony_kernelPKaS0_PKfS2_S2_S2_S2_Pfi10TuningFork_param_0,
	.param .u64 .ptr .align 1 _Z28waller_fused_symphony_kernelPKaS0_PKfS2_S2_S2_S2_Pfi10TuningFork_param_1,
	.param .u64 .ptr .align 1 _Z28waller_fused_symphony_kernelPKaS0_PKfS2_S2_S2_S2_Pfi10TuningFork_param_2,
	.param .u64 .ptr .align 1 _Z28waller_fused_symphony_kernelPKaS0_PKfS2_S2_S2_S2_Pfi10TuningFork_param_3,
	.param .u64 .ptr .align 1 _Z28waller_fused_symphony_kernelPKaS0_PKfS2_S2_S2_S2_Pfi10TuningFork_param_4,
	.param .u64 .ptr .align 1 _Z28waller_fused_symphony_kernelPKaS0_PKfS2_S2_S2_S2_Pfi10TuningFork_param_5,
	.param .u64 .ptr .align 1 _Z28waller_fused_symphony_kernelPKaS0_PKfS2_S2_S2_S2_Pfi10TuningFork_param_6,
	.param .u64 .ptr .align 1 _Z28waller_fused_symphony_kernelPKaS0_PKfS2_S2_S2_S2_Pfi10TuningFork_param_7,
	.param .u32 _Z28waller_fused_symphony_kernelPKaS0_PKfS2_S2_S2_S2_Pfi10TuningFork_param_8,
	.param .align 32 .b8 _Z28waller_fused_symphony_kernelPKaS0_PKfS2_S2_S2_S2_Pfi10TuningFork_param_9[32]
)
{
	.local .align 16 .b8 	__local_depot0[1024];
	.reg .b64 	%SP;
	.reg .b64 	%SPL;
	.reg .pred 	%p<100>;
	.reg .b16 	%rs<65>;
	.reg .b32 	%r<676>;
	.reg .b32 	%f<3479>;
	.reg .b64 	%rd<541>;
	// demoted variable
	.shared .align 1 .b8 _ZZ28waller_fused_symphony_kernelPKaS0_PKfS2_S2_S2_S2_Pfi10TuningForkE6K_tile[8192];
	// demoted variable
	.shared .align 1 .b8 _ZZ28waller_fused_symphony_kernelPKaS0_PKfS2_S2_S2_S2_Pfi10TuningForkE6V_tile[8192];
	mov.u64 	%SPL, __local_depot0;
	ld.param.u32 	%r215, [_Z28waller_fused_symphony_kernelPKaS0_PKfS2_S2_S2_S2_Pfi10TuningFork_param_9+20];
	ld.param.f32 	%f610, [_Z28waller_fused_symphony_kernelPKaS0_PKfS2_S2_S2_S2_Pfi10TuningFork_param_9+16];
	ld.param.u64 	%rd332, [_Z28waller_fused_symphony_kernelPKaS0_PKfS2_S2_S2_S2_Pfi10TuningFork_param_6];
	ld.param.u32 	%r214, [_Z28waller_fused_symphony_kernelPKaS0_PKfS2_S2_S2_S2_Pfi10TuningFork_param_8];
	ld.param.v2.f32 	{%f611, %f612}, [_Z28waller_fused_symphony_kernelPKaS0_PKfS2_S2_S2_S2_Pfi10TuningFork_param_9+24];
	ld.param.v4.f32 	{%f606, %f607, %f608, %f609}, [_Z28waller_fused_symphony_kernelPKaS0_PKfS2_S2_S2_S2_Pfi10TuningFork_param_9];
	add.u64 	%rd539, %SPL, 0;
	mov.u32 	%r216, %ctaid.x;
	mov.u32 	%r217, %ntid.x;
	mov.u32 	%r218, %tid.x;
	mad.lo.s32 	%r1, %r216, %r217, %r218;
	setp.ge.s32 	%p1, %r1, %r214;
	@%p1 bra 	$L__BB0_167;
	cvta.to.global.u64 	%rd335, %rd332;
	shl.b32 	%r219, %r1, 6;
	mul.wide.s32 	%rd336, %r219, 4;
	add.s64 	%rd337, %rd335, %rd336;
	ld.global.nc.f32 	%f1, [%rd337];
	ld.global.nc.f32 	%f2, [%rd337+4];
	ld.global.nc.f32 	%f3, [%rd337+8];
	ld.global.nc.f32 	%f4, [%rd337+12];
	ld.global.nc.f32 	%f5, [%rd337+16];
	ld.global.nc.f32 	%f6, [%rd337+20];
	ld.global.nc.f32 	%f7, [%rd337+24];
	ld.global.nc.f32 	%f8, [%rd337+28];
	ld.global.nc.f32 	%f9, [%rd337+32];
	ld.global.nc.f32 	%f10, [%rd337+36];
	ld.global.nc.f32 	%f11, [%rd337+40];
	ld.global.nc.f32 	%f12, [%rd337+44];
	ld.global.nc.f32 	%f13, [%rd337+48];
	ld.global.nc.f32 	%f14, [%rd337+52];
	ld.global.nc.f32 	%f15, [%rd337+56];
	ld.global.nc.f32 	%f16, [%rd337+60];
	ld.global.nc.f32 	%f17, [%rd337+64];
	ld.global.nc.f32 	%f18, [%rd337+68];
	ld.global.nc.f32 	%f19, [%rd337+72];
	ld.global.nc.f32 	%f20, [%rd337+76];
	ld.global.nc.f32 	%f21, [%rd337+80];
	ld.global.nc.f32 	%f22, [%rd337+84];
	ld.global.nc.f32 	%f23, [%rd337+88];
	ld.global.nc.f32 	%f24, [%rd337+92];
	ld.global.nc.f32 	%f25, [%rd337+96];
	ld.global.nc.f32 	%f26, [%rd337+100];
	ld.global.nc.f32 	%f27, [%rd337+104];
	ld.global.nc.f32 	%f28, [%rd337+108];
	ld.global.nc.f32 	%f29, [%rd337+112];
	ld.global.nc.f32 	%f30, [%rd337+116];
	ld.global.nc.f32 	%f31, [%rd337+120];
	ld.global.nc.f32 	%f32, [%rd337+124];
	ld.global.nc.f32 	%f33, [%rd337+128];
	ld.global.nc.f32 	%f34, [%rd337+132];
	ld.global.nc.f32 	%f35, [%rd337+136];
	ld.global.nc.f32 	%f36, [%rd337+140];
	ld.global.nc.f32 	%f37, [%rd337+144];
	ld.global.nc.f32 	%f38, [%rd337+148];
	ld.global.nc.f32 	%f39, [%rd337+152];
	ld.global.nc.f32 	%f40, [%rd337+156];
	ld.global.nc.f32 	%f41, [%rd337+160];
	ld.global.nc.f32 	%f42, [%rd337+164];
	ld.global.nc.f32 	%f43, [%rd337+168];
	ld.global.nc.f32 	%f44, [%rd337+172];
	ld.global.nc.f32 	%f45, [%rd337+176];
	ld.global.nc.f32 	%f46, [%rd337+180];
	ld.global.nc.f32 	%f47, [%rd337+184];
	ld.global.nc.f32 	%f48, [%rd337+188];
	ld.global.nc.f32 	%f49, [%rd337+192];
	ld.global.nc.f32 	%f50, [%rd337+196];
	ld.global.nc.f32 	%f51, [%rd337+200];
	ld.global.nc.f32 	%f52, [%rd337+204];
	ld.global.nc.f32 	%f53, [%rd337+208];
	ld.global.nc.f32 	%f54, [%rd337+212];
	ld.global.nc.f32 	%f55, [%rd337+216];
	ld.global.nc.f32 	%f56, [%rd337+220];
	ld.global.nc.f32 	%f57, [%rd337+224];
	ld.global.nc.f32 	%f58, [%rd337+228];
	ld.global.nc.f32 	%f59, [%rd337+232];
	ld.global.nc.f32 	%f60, [%rd337+236];
	ld.global.nc.f32 	%f61, [%rd337+240];
	ld.global.nc.f32 	%f62, [%rd337+244];
	ld.global.nc.f32 	%f63, [%rd337+248];
	ld.global.nc.f32 	%f64, [%rd337+252];
	setp.lt.s32 	%p2, %r1, 0;
	mov.f32 	%f3280, 0f00000000;
	mov.f32 	%f3281, %f3280;
	mov.f32 	%f3282, %f3280;
	mov.f32 	%f3283, %f3280;
	mov.f32 	%f3284, %f3280;
	mov.f32 	%f3285, %f3280;
	mov.f32 	%f3286, %f3280;
	mov.f32 	%f3287, %f3280;
	mov.f32 	%f3288, %f3280;
	mov.f32 	%f3289, %f3280;
	mov.f32 	%f3290, %f3280;
	mov.f32 	%f3291, %f3280;
	mov.f32 	%f3292, %f3280;
	mov.f32 	%f3293, %f3280;
	mov.f32 	%f3294, %f3280;
	mov.f32 	%f3295, %f3280;
	mov.f32 	%f3296, %f3280;
	mov.f32 	%f3297, %f3280;
	mov.f32 	%f3298, %f3280;
	mov.f32 	%f3299, %f3280;
	mov.f32 	%f3300, %f3280;
	mov.f32 	%f3301, %f3280;
	mov.f32 	%f3302, %f3280;
	mov.f32 	%f3303, %f3280;
	mov.f32 	%f3304, %f3280;
	mov.f32 	%f3305, %f3280;
	mov.f32 	%f3306, %f3280;
	mov.f32 	%f3307, %f3280;
	mov.f32 	%f3308, %f3280;
	mov.f32 	%f3309, %f3280;
	mov.f32 	%f3310, %f3280;
	mov.f32 	%f3311, %f3280;
	mov.f32 	%f3312, %f3280;
	mov.f32 	%f3313, %f3280;
	mov.f32 	%f3314, %f3280;
	mov.f32 	%f3315, %f3280;
	mov.f32 	%f3316, %f3280;
	mov.f32 	%f3317, %f3280;
	mov.f32 	%f3318, %f3280;
	mov.f32 	%f3319, %f3280;
	mov.f32 	%f3320, %f3280;
	mov.f32 	%f3321, %f3280;
	mov.f32 	%f3322, %f3280;
	mov.f32 	%f3323, %f3280;
	mov.f32 	%f3324, %f3280;
	mov.f32 	%f3325, %f3280;
	mov.f32 	%f3326, %f3280;
	mov.f32 	%f3327, %f3280;
	mov.f32 	%f3328, %f3280;
	mov.f32 	%f3329, %f3280;
	mov.f32 	%f3330, %f3280;
	mov.f32 	%f3331, %f3280;
	mov.f32 	%f3332, %f3280;
	mov.f32 	%f3333, %f3280;
	mov.f32 	%f3334, %f3280;
	mov.f32 	%f3335, %f3280;
	mov.f32 	%f3336, %f3280;
	mov.f32 	%f3337, %f3280;
	mov.f32 	%f3338, %f3280;
	mov.f32 	%f3339, %f3280;
	mov.f32 	%f3340, %f3280;
	mov.f32 	%f3341, %f3280;
	mov.f32 	%f3342, %f3280;
	mov.f32 	%f3343, %f3280;
	mov.f32 	%f3345, %f3280;
	@%p2 bra 	$L__BB0_12;
	mul.f32 	%f616, %f64, 0f42FE0000;
	min.f32 	%f617, %f616, 0f42FE0000;
	max.f32 	%f618, %f617, 0fC2FE0000;
	cvt.rzi.s32.f32 	%r221, %f618;
	mul.f32 	%f619, %f63, 0f42FE0000;
	min.f32 	%f620, %f619, 0f42FE0000;
	max.f32 	%f621, %f620, 0fC2FE0000;
	cvt.rzi.s32.f32 	%r222, %f621;
	mul.f32 	%f622, %f62, 0f42FE0000;
	min.f32 	%f623, %f622, 0f42FE0000;
	max.f32 	%f624, %f623, 0fC2FE0000;
	cvt.rzi.s32.f32 	%r223, %f624;
	mul.f32 	%f625, %f61, 0f42FE0000;
	min.f32 	%f626, %f625, 0f42FE0000;
	max.f32 	%f627, %f626, 0fC2FE0000;
	cvt.rzi.s32.f32 	%r224, %f627;
	mul.f32 	%f628, %f60, 0f42FE0000;
	min.f32 	%f629, %f628, 0f42FE0000;
	max.f32 	%f630, %f629, 0fC2FE0000;
	cvt.rzi.s32.f32 	%r225, %f630;
	mul.f32 	%f631, %f59, 0f42FE0000;
	min.f32 	%f632, %f631, 0f42FE0000;
	max.f32 	%f633, %f632, 0fC2FE0000;
	cvt.rzi.s32.f32 	%r226, %f633;
	mul.f32 	%f634, %f58, 0f42FE0000;
	min.f32 	%f635, %f634, 0f42FE0000;
	max.f32 	%f636, %f635, 0fC2FE0000;
	cvt.rzi.s32.f32 	%r227, %f636;
	mul.f32 	%f637, %f57, 0f42FE0000;
	min.f32 	%f638, %f637, 0f42FE0000;
	max.f32 	%f639, %f638, 0fC2FE0000;
	cvt.rzi.s32.f32 	%r228, %f639;
	mul.f32 	%f640, %f56, 0f42FE0000;
	min.f32 	%f641, %f640, 0f42FE0000;
	max.f32 	%f642, %f641, 0fC2FE0000;
	cvt.rzi.s32.f32 	%r229, %f642;
	mul.f32 	%f643, %f55, 0f42FE0000;
	min.f32 	%f644, %f643, 0f42FE0000;
	max.f32 	%f645, %f644, 0fC2FE0000;
	cvt.rzi.s32.f32 	%r230, %f645;
	mul.f32 	%f646, %f54, 0f42FE0000;
	min.f32 	%f647, %f646, 0f42FE0000;
	max.f32 	%f648, %f647, 0fC2FE0000;
	cvt.rzi.s32.f32 	%r231, %f648;
	mul.f32 	%f649, %f53, 0f42FE0000;
	min.f32 	%f650, %f649, 0f42FE0000;
	max.f32 	%f651, %f650, 0fC2FE0000;
	cvt.rzi.s32.f32 	%r232, %f651;
	mul.f32 	%f652, %f52, 0f42FE0000;
	min.f32 	%f653, %f652, 0f42FE0000;
	max.f32 	%f654, %f653, 0fC2FE0000;
	cvt.rzi.s32.f32 	%r233, %f654;
	mul.f32 	%f655, %f51, 0f42FE0000;
	min.f32 	%f656, %f655, 0f42FE0000;
	max.f32 	%f657, %f656, 0fC2FE0000;
	cvt.rzi.s32.f32 	%r234, %f657;
	mul.f32 	%f658, %f50, 0f42FE0000;
	min.f32 	%f659, %f658, 0f42FE0000;
	max.f32 	%f660, %f659, 0fC2FE0000;
	cvt.rzi.s32.f32 	%r235, %f660;
	mul.f32 	%f661, %f49, 0f42FE0000;
	min.f32 	%f662, %f661, 0f42FE0000;
	max.f32 	%f663, %f662, 0fC2FE0000;
	cvt.rzi.s32.f32 	%r236, %f663;
	mul.f32 	%f664, %f48, 0f42FE0000;
	min.f32 	%f665, %f664, 0f42FE0000;
	max.f32 	%f666, %f665, 0fC2FE0000;
	cvt.rzi.s32.f32 	%r237, %f666;
	mul.f32 	%f667, %f47, 0f42FE0000;
	min.f32 	%f668, %f667, 0f42FE0000;
	max.f32 	%f669, %f668, 0fC2FE0000;
	cvt.rzi.s32.f32 	%r238, %f669;
	mul.f32 	%f670, %f46, 0f42FE0000;
	min.f32 	%f671, %f670, 0f42FE0000;
	max.f32 	%f672, %f671, 0fC2FE0000;
	cvt.rzi.s32.f32 	%r239, %f672;
	mul.f32 	%f673, %f45, 0f42FE0000;
	min.f32 	%f674, %f673, 0f42FE0000;
	max.f32 	%f675, %f674, 0fC2FE0000;
	cvt.rzi.s32.f32 	%r240, %f675;
	mul.f32 	%f676, %f44, 0f42FE0000;
	min.f32 	%f677, %f676, 0f42FE0000;
	max.f32 	%f678, %f677, 0fC2FE0000;
	cvt.rzi.s32.f32 	%r241, %f678;
	mul.f32 	%f679, %f43, 0f42FE0000;
	min.f32 	%f680, %f679, 0f42FE0000;
	max.f32 	%f681, %f680, 0fC2FE0000;
	cvt.rzi.s32.f32 	%r242, %f681;
	mul.f32 	%f682, %f42, 0f42FE0000;
	min.f32 	%f683, %f682, 0f42FE0000;
	max.f32 	%f684, %f683, 0fC2FE0000;
	cvt.rzi.s32.f32 	%r243, %f684;
	mul.f32 	%f685, %f41, 0f42FE0000;
	min.f32 	%f686, %f685, 0f42FE0000;
	max.f32 	%f687, %f686, 0fC2FE0000;
	cvt.rzi.s32.f32 	%r244, %f687;
	mul.f32 	%f688, %f40, 0f42FE0000;
	min.f32 	%f689, %f688, 0f42FE0000;
	max.f32 	%f690, %f689, 0fC2FE0000;
	cvt.rzi.s32.f32 	%r245, %f690;
	mul.f32 	%f691, %f39, 0f42FE0000;
	min.f32 	%f692, %f691, 0f42FE0000;
	max.f32 	%f693, %f692, 0fC2FE0000;
	cvt.rzi.s32.f32 	%r246, %f693;
	mul.f32 	%f694, %f38, 0f42FE0000;
	min.f32 	%f695, %f694, 0f42FE0000;
	max.f32 	%f696, %f695, 0fC2FE0000;
	cvt.rzi.s32.f32 	%r247, %f696;
	mul.f32 	%f697, %f37, 0f42FE0000;
	min.f32 	%f698, %f697, 0f42FE0000;
	max.f32 	%f699, %f698, 0fC2FE0000;
	cvt.rzi.s32.f32 	%r248, %f699;
	mul.f32 	%f700, %f36, 0f42FE0000;
	min.f32 	%f701, %f700, 0f42FE0000;
	max.f32 	%f702, %f701, 0fC2FE0000;
	cvt.rzi.s32.f32 	%r249, %f702;
	mul.f32 	%f703, %f35, 0f42FE0000;
	min.f32 	%f704, %f703, 0f42FE0000;
	max.f32 	%f705, %f704, 0fC2FE0000;
	cvt.rzi.s32.f32 	%r250, %f705;
	mul.f32 	%f706, %f34, 0f42FE0000;
	min.f32 	%f707, %f706, 0f42FE0000;
	max.f32 	%f708, %f707, 0fC2FE0000;
	cvt.rzi.s32.f32 	%r251, %f708;
	mul.f32 	%f709, %f33, 0f42FE0000;
	min.f32 	%f710, %f709, 0f42FE0000;
	max.f32 	%f711, %f710, 0fC2FE0000;
	cvt.rzi.s32.f32 	%r252, %f711;
	mul.f32 	%f712, %f32, 0f42FE0000;
	min.f32 	%f713, %f712, 0f42FE0000;
	max.f32 	%f714, %f713, 0fC2FE0000;
	cvt.rzi.s32.f32 	%r253, %f714;
	mul.f32 	%f715, %f31, 0f42FE0000;
	min.f32 	%f716, %f715, 0f42FE0000;
	max.f32 	%f717, %f716, 0fC2FE0000;
	cvt.rzi.s32.f32 	%r254, %f717;
	mul.f32 	%f718, %f30, 0f42FE0000;
	min.f32 	%f719, %f718, 0f42FE0000;
	max.f32 	%f720, %f719, 0fC2FE0000;
	cvt.rzi.s32.f32 	%r255, %f720;
	mul.f32 	%f721, %f29, 0f42FE0000;
	min.f32 	%f722, %f721, 0f42FE0000;
	max.f32 	%f723, %f722, 0fC2FE0000;
	cvt.rzi.s32.f32 	%r256, %f723;
	mul.f32 	%f724, %f28, 0f42FE0000;
	min.f32 	%f725, %f724, 0f42FE0000;
	max.f32 	%f726, %f725, 0fC2FE0000;
	cvt.rzi.s32.f32 	%r257, %f726;
	mul.f32 	%f727, %f27, 0f42FE0000;
	min.f32 	%f728, %f727, 0f42FE0000;
	max.f32 	%f729, %f728, 0fC2FE0000;
	cvt.rzi.s32.f32 	%r258, %f729;
	mul.f32 	%f730, %f26, 0f42FE0000;
	min.f32 	%f731, %f730, 0f42FE0000;
	max.f32 	%f732, %f731, 0fC2FE0000;
	cvt.rzi.s32.f32 	%r259, %f732;
	mul.f32 	%f733, %f25, 0f42FE0000;
	min.f32 	%f734, %f733, 0f42FE0000;
	max.f32 	%f735, %f734, 0fC2FE0000;
	cvt.rzi.s32.f32 	%r260, %f735;
	mul.f32 	%f736, %f24, 0f42FE0000;
	min.f32 	%f737, %f736, 0f42FE0000;
	max.f32 	%f738, %f737, 0fC2FE0000;
	cvt.rzi.s32.f32 	%r261, %f738;
	mul.f32 	%f739, %f23, 0f42FE0000;
	min.f32 	%f740, %f739, 0f42FE0000;
	max.f32 	%f741, %f740, 0fC2FE0000;
	cvt.rzi.s32.f32 	%r262, %f741;
	mul.f32 	%f742, %f22, 0f42FE0000;
	min.f32 	%f743, %f742, 0f42FE0000;
	max.f32 	%f744, %f743, 0fC2FE0000;
	cvt.rzi.s32.f32 	%r263, %f744;
	mul.f32 	%f745, %f21, 0f42FE0000;
	min.f32 	%f746, %f745, 0f42FE0000;
	max.f32 	%f747, %f746, 0fC2FE0000;
	cvt.rzi.s32.f32 	%r264, %f747;
	mul.f32 	%f748, %f20, 0f42FE0000;
	min.f32 	%f749, %f748, 0f42FE0000;
	max.f32 	%f750, %f749, 0fC2FE0000;
	cvt.rzi.s32.f32 	%r265, %f750;
	mul.f32 	%f751, %f19, 0f42FE0000;
	min.f32 	%f752, %f751, 0f42FE0000;
	max.f32 	%f753, %f752, 0fC2FE0000;
	cvt.rzi.s32.f32 	%r266, %f753;
	mul.f32 	%f754, %f18, 0f42FE0000;
	min.f32 	%f755, %f754, 0f42FE0000;
	max.f32 	%f756, %f755, 0fC2FE0000;
	cvt.rzi.s32.f32 	%r267, %f756;
	mul.f32 	%f757, %f17, 0f42FE0000;
	min.f32 	%f758, %f757, 0f42FE0000;
	max.f32 	%f759, %f758, 0fC2FE0000;
	cvt.rzi.s32.f32 	%r268, %f759;
	mul.f32 	%f760, %f16, 0f42FE0000;
	min.f32 	%f761, %f760, 0f42FE0000;
	max.f32 	%f762, %f761, 0fC2FE0000;
	cvt.rzi.s32.f32 	%r269, %f762;
	mul.f32 	%f763, %f15, 0f42FE0000;
	min.f32 	%f764, %f763, 0f42FE0000;
	max.f32 	%f765, %f764, 0fC2FE0000;
	cvt.rzi.s32.f32 	%r270, %f765;
	mul.f32 	%f766, %f14, 0f42FE0000;
	min.f32 	%f767, %f766, 0f42FE0000;
	max.f32 	%f768, %f767, 0fC2FE0000;
	cvt.rzi.s32.f32 	%r271, %f768;
	mul.f32 	%f769, %f13, 0f42FE0000;
	min.f32 	%f770, %f769, 0f42FE0000;
	max.f32 	%f771, %f770, 0fC2FE0000;
	cvt.rzi.s32.f32 	%r272, %f771;
	mul.f32 	%f772, %f12, 0f42FE0000;
	min.f32 	%f773, %f772, 0f42FE0000;
	max.f32 	%f774, %f773, 0fC2FE0000;
	cvt.rzi.s32.f32 	%r273, %f774;
	mul.f32 	%f775, %f11, 0f42FE0000;
	min.f32 	%f776, %f775, 0f42FE0000;
	max.f32 	%f777, %f776, 0fC2FE0000;
	cvt.rzi.s32.f32 	%r274, %f777;
	mul.f32 	%f778, %f10, 0f42FE0000;
	min.f32 	%f779, %f778, 0f42FE0000;
	max.f32 	%f780, %f779, 0fC2FE0000;
	cvt.rzi.s32.f32 	%r275, %f780;
	mul.f32 	%f781, %f9, 0f42FE0000;
	min.f32 	%f782, %f781, 0f42FE0000;
	max.f32 	%f783, %f782, 0fC2FE0000;
	cvt.rzi.s32.f32 	%r276, %f783;
	mul.f32 	%f784, %f8, 0f42FE0000;
	min.f32 	%f785, %f784, 0f42FE0000;
	max.f32 	%f786, %f785, 0fC2FE0000;
	cvt.rzi.s32.f32 	%r277, %f786;
	mul.f32 	%f787, %f7, 0f42FE0000;
	min.f32 	%f788, %f787, 0f42FE0000;
	max.f32 	%f789, %f788, 0fC2FE0000;
	cvt.rzi.s32.f32 	%r278, %f789;
	mul.f32 	%f790, %f6, 0f42FE0000;
	min.f32 	%f791, %f790, 0f42FE0000;
	max.f32 	%f792, %f791, 0fC2FE0000;
	cvt.rzi.s32.f32 	%r279, %f792;
	mul.f32 	%f793, %f5, 0f42FE0000;
	min.f32 	%f794, %f793, 0f42FE0000;
	max.f32 	%f795, %f794, 0fC2FE0000;
	cvt.rzi.s32.f32 	%r280, %f795;
	mul.f32 	%f796, %f4, 0f42FE0000;
	min.f32 	%f797, %f796, 0f42FE0000;
	max.f32 	%f798, %f797, 0fC2FE0000;
	cvt.rzi.s32.f32 	%r281, %f798;
	mul.f32 	%f799, %f3, 0f42FE0000;
	min.f32 	%f800, %f799, 0f42FE0000;
	max.f32 	%f801, %f800, 0fC2FE0000;
	cvt.rzi.s32.f32 	%r282, %f801;
	mul.f32 	%f802, %f2, 0f42FE0000;
	min.f32 	%f803, %f802, 0f42FE0000;
	max.f32 	%f804, %f803, 0fC2FE0000;
	cvt.rzi.s32.f32 	%r283, %f804;
	mul.f32 	%f805, %f1, 0f42FE0000;
	min.f32 	%f806, %f805, 0f42FE0000;
	max.f32 	%f807, %f806, 0fC2FE0000;
	cvt.rzi.s32.f32 	%r284, %f807;
	cvt.s32.s8 	%r2, %r284;
	cvt.s32.s8 	%r3, %r283;
	cvt.s32.s8 	%r4, %r282;
	cvt.s32.s8 	%r5, %r281;
	cvt.s32.s8 	%r6, %r280;
	cvt.s32.s8 	%r7, %r279;
	cvt.s32.s8 	%r8, %r278;
	cvt.s32.s8 	%r9, %r277;
	cvt.s32.s8 	%r10, %r276;
	cvt.s32.s8 	%r11, %r275;
	cvt.s32.s8 	%r12, %r274;
	cvt.s32.s8 	%r13, %r273;
	cvt.s32.s8 	%r14, %r272;
	cvt.s32.s8 	%r15, %r271;
	cvt.s32.s8 	%r16, %r270;
	cvt.s32.s8 	%r17, %r269;
	cvt.s32.s8 	%r18, %r268;
	cvt.s32.s8 	%r19, %r267;
	cvt.s32.s8 	%r20, %r266;
	cvt.s32.s8 	%r21, %r265;
	cvt.s32.s8 	%r22, %r264;
	cvt.s32.s8 	%r23, %r263;
	cvt.s32.s8 	%r24, %r262;
	cvt.s32.s8 	%r25, %r261;
	cvt.s32.s8 	%r26, %r260;
	cvt.s32.s8 	%r27, %r259;
	cvt.s32.s8 	%r28, %r258;
	cvt.s32.s8 	%r29, %r257;
	cvt.s32.s8 	%r30, %r256;
	cvt.s32.s8 	%r31, %r255;
	cvt.s32.s8 	%r32, %r254;
	cvt.s32.s8 	%r33, %r253;
	cvt.s32.s8 	%r34, %r252;
	cvt.s32.s8 	%r35, %r251;
	cvt.s32.s8 	%r36, %r250;
	cvt.s32.s8 	%r37, %r249;
	cvt.s32.s8 	%r38, %r248;
	cvt.s32.s8 	%r39, %r247;
	cvt.s32.s8 	%r40, %r246;
	cvt.s32.s8 	%r41, %r245;
	cvt.s32.s8 	%r42, %r244;
	cvt.s32.s8 	%r43, %r243;
	cvt.s32.s8 	%r44, %r242;
	cvt.s32.s8 	%r45, %r241;
	cvt.s32.s8 	%r46, %r240;
	cvt.s32.s8 	%r47, %r239;
	cvt.s32.s8 	%r48, %r238;
	cvt.s32.s8 	%r49, %r237;
	cvt.s32.s8 	%r50, %r236;
	cvt.s32.s8 	%r51, %r235;
	cvt.s32.s8 	%r52, %r234;
	cvt.s32.s8 	%r53, %r233;
	cvt.s32.s8 	%r54, %r232;
	cvt.s32.s8 	%r55, %r231;
	cvt.s32.s8 	%r56, %r230;
	cvt.s32.s8 	%r57, %r229;
	cvt.s32.s8 	%r58, %r228;
	cvt.s32.s8 	%r59, %r227;
	cvt.s32.s8 	%r60, %r226;
	cvt.s32.s8 	%r61, %r225;
	cvt.s32.s8 	%r62, %r224;
	cvt.s32.s8 	%r63, %r223;
	cvt.s32.s8 	%r64, %r222;
	cvt.s32.s8 	%r65, %r221;
	mov.b32 	%r605, 0;
	mov.f32 	%f3278, 0fFF800000;
	mov.f32 	%f3280, 0f00000000;
	prmt.b32 	%r333, %r4, %r5, 0x3340U;
	prmt.b32 	%r334, %r2, %r3, 0x3340U;
	prmt.b32 	%r335, %r334, %r333, 0x5410U;
	prmt.b32 	%r345, %r8, %r9, 0x3340U;
	prmt.b32 	%r346, %r6, %r7, 0x3340U;
	prmt.b32 	%r347, %r346, %r345, 0x5410U;
	prmt.b32 	%r356, %r12, %r13, 0x3340U;
	prmt.b32 	%r357, %r10, %r11, 0x3340U;
	prmt.b32 	%r358, %r357, %r356, 0x5410U;
	prmt.b32 	%r367, %r16, %r17, 0x3340U;
	prmt.b32 	%r368, %r14, %r15, 0x3340U;
	prmt.b32 	%r369, %r368, %r367, 0x5410U;
	prmt.b32 	%r378, %r20, %r21, 0x3340U;
	prmt.b32 	%r379, %r18, %r19, 0x3340U;
	prmt.b32 	%r380, %r379, %r378, 0x5410U;
	prmt.b32 	%r389, %r24, %r25, 0x3340U;
	prmt.b32 	%r390, %r22, %r23, 0x3340U;
	prmt.b32 	%r391, %r390, %r389, 0x5410U;
	prmt.b32 	%r400, %r28, %r29, 0x3340U;
	prmt.b32 	%r401, %r26, %r27, 0x3340U;
	prmt.b32 	%r402, %r401, %r400, 0x5410U;
	prmt.b32 	%r411, %r32, %r33, 0x3340U;
	prmt.b32 	%r412, %r30, %r31, 0x3340U;
	prmt.b32 	%r413, %r412, %r411, 0x5410U;
	prmt.b32 	%r422, %r36, %r37, 0x3340U;
	prmt.b32 	%r423, %r34, %r35, 0x3340U;
	prmt.b32 	%r424, %r423, %r422, 0x5410U;
	prmt.b32 	%r433, %r40, %r41, 0x3340U;
	prmt.b32 	%r434, %r38, %r39, 0x3340U;
	prmt.b32 	%r435, %r434, %r433, 0x5410U;
	prmt.b32 	%r444, %r44, %r45, 0x3340U;
	prmt.b32 	%r445, %r42, %r43, 0x3340U;
	prmt.b32 	%r446, %r445, %r444, 0x5410U;
	prmt.b32 	%r455, %r48, %r49, 0x3340U;
	prmt.b32 	%r456, %r46, %r47, 0x3340U;
	prmt.b32 	%r457, %r456, %r455, 0x5410U;
	prmt.b32 	%r466, %r52, %r53, 0x3340U;
	prmt.b32 	%r467, %r50, %r51, 0x3340U;
	prmt.b32 	%r468, %r467, %r466, 0x5410U;
	prmt.b32 	%r477, %r56, %r57, 0x3340U;
	prmt.b32 	%r478, %r54, %r55, 0x3340U;
	prmt.b32 	%r479, %r478, %r477, 0x5410U;
	prmt.b32 	%r488, %r60, %r61, 0x3340U;
	prmt.b32 	%r489, %r58, %r59, 0x3340U;
	prmt.b32 	%r490, %r489, %r488, 0x5410U;
	prmt.b32 	%r499, %r64, %r65, 0x3340U;
	prmt.b32 	%r500, %r62, %r63, 0x3340U;
	prmt.b32 	%r501, %r500, %r499, 0x5410U;
	bra.uni 	$L__BB0_4;
$L__BB0_3:
	mov.u32 	%r522, %ctaid.x;
	mov.u32 	%r523, %ntid.x;
	mov.u32 	%r524, %tid.x;
	mad.lo.s32 	%r525, %r522, %r523, %r524;
	setp.gt.s32 	%p10, %r605, %r525;
	@%p10 bra 	$L__BB0_12;
$L__BB0_4:
	mov.u32 	%r66, %r605;
	add.s32 	%r605, %r66, 128;
	mov.u32 	%r285, %ctaid.x;
	mov.u32 	%r286, %ntid.x;
	mov.u32 	%r287, %tid.x;
	mad.lo.s32 	%r288, %r285, %r286, %r287;
	add.s32 	%r289, %r288, 1;
	min.s32 	%r290, %r605, %r289;
	sub.s32 	%r68, %r290, %r66;
	bar.sync 	0;
	setp.ge.s32 	%p3, %r287, %r68;
	@%p3 bra 	$L__BB0_9;
	mov.u32 	%r609, %tid.x;
	shl.b32 	%r606, %r609, 6;
	add.s32 	%r608, %r609, %r66;
	shl.b32 	%r607, %r608, 6;
$L__BB0_6:
	ld.param.u32 	%r604, [_Z28waller_fused_symphony_kernelPKaS0_PKfS2_S2_S2_S2_Pfi10TuningFork_param_8];
	setp.ge.s32 	%p4, %r608, %r604;
	@%p4 bra 	$L__BB0_8;
	ld.param.u64 	%rd379, [_Z28waller_fused_symphony_kernelPKaS0_PKfS2_S2_S2_S2_Pfi10TuningFork_param_1];
	ld.param.u64 	%rd378, [_Z28waller_fused_symphony_kernelPKaS0_PKfS2_S2_S2_S2_Pfi10TuningFork_param_0];
	mov.u32 	%r291, _ZZ28waller_fused_symphony_kernelPKaS0_PKfS2_S2_S2_S2_Pfi10TuningForkE6V_tile;
	add.s32 	%r292, %r291, %r606;
	mov.u32 	%r293, _ZZ28waller_fused_symphony_kernelPKaS0_PKfS2_S2_S2_S2_Pfi10TuningForkE6K_tile;
	add.s32 	%r294, %r293, %r606;
	cvt.u64.u32 	%rd338, %r607;
	cvta.to.global.u64 	%rd339, %rd378;
	add.s64 	%rd340, %rd339, %rd338;
	ld.global.nc.v4.u32 	{%r295, %r296, %r297, %r298}, [%rd340];
	cvta.to.global.u64 	%rd341, %rd379;
	add.s64 	%rd342, %rd341, %rd338;
	ld.global.nc.v4.u32 	{%r299, %r300, %r301, %r302}, [%rd342];
	st.shared.v4.u32 	[%r294], {%r295, %r296, %r297, %r298};
	st.shared.v4.u32 	[%r292], {%r299, %r300, %r301, %r302};
	ld.global.nc.v4.u32 	{%r303, %r304, %r305, %r306}, [%rd340+16];
	ld.global.nc.v4.u32 	{%r307, %r308, %r309, %r310}, [%rd342+16];
	st.shared.v4.u32 	[%r294+16], {%r303, %r304, %r305, %r306};
	st.shared.v4.u32 	[%r292+16], {%r307, %r308, %r309, %r310};
	ld.global.nc.v4.u32 	{%r311, %r312, %r313, %r314}, [%rd340+32];
	ld.global.nc.v4.u32 	{%r315, %r316, %r317, %r318}, [%rd342+32];
	st.shared.v4.u32 	[%r294+32], {%r311, %r312, %r313, %r314};
	st.shared.v4.u32 	[%r292+32], {%r315, %r316, %r317, %r318};
	ld.global.nc.v4.u32 	{%r319, %r320, %r321, %r322}, [%rd340+48];
	ld.global.nc.v4.u32 	{%r323, %r324, %r325, %r326}, [%rd342+48];
	st.shared.v4.u32 	[%r294+48], {%r319, %r320, %r321, %r322};
	st.shared.v4.u32 	[%r292+48], {%r323, %r324, %r325, %r326};
$L__BB0_8:
	mov.u32 	%r327, %ntid.x;
	add.s32 	%r609, %r609, %r327;
	add.s32 	%r608, %r608, %r327;
	shl.b32 	%r328, %r327, 6;
	add.s32 	%r607, %r607, %r328;
	add.s32 	%r606, %r606, %r328;
	setp.lt.s32 	%p5, %r609, %r68;
	@%p5 bra 	$L__BB0_6;
$L__BB0_9:
	bar.sync 	0;
	setp.lt.s32 	%p6, %r68, 1;
	@%p6 bra 	$L__BB0_3;
	mov.b32 	%r610, 0;
	mov.f32 	%f3344, %f3278;
$L__BB0_11:
	shl.b32 	%r330, %r610, 6;
	mov.u32 	%r331, _ZZ28waller_fused_symphony_kernelPKaS0_PKfS2_S2_S2_S2_Pfi10TuningForkE6K_tile;
	add.s32 	%r332, %r331, %r330;
	ld.shared.u8 	%r336, [%r332+3];
	ld.shared.u8 	%r337, [%r332+2];
	prmt.b32 	%r338, %r337, %r336, 0x3340U;
	ld.shared.u8 	%r339, [%r332+1];
	ld.shared.u8 	%r340, [%r332];
	prmt.b32 	%r341, %r340, %r339, 0x3340U;
	prmt.b32 	%r342, %r341, %r338, 0x5410U;
	mov.b32 	%r343, 0;
	dp4a.s32.s32 	%r344, %r335, %r342, %r343;
	ld.shared.u8 	%r348, [%r332+7];
	ld.shared.u8 	%r349, [%r332+6];
	prmt.b32 	%r350, %r349, %r348, 0x3340U;
	ld.shared.u8 	%r351, [%r332+5];
	ld.shared.u8 	%r352, [%r332+4];
	prmt.b32 	%r353, %r352, %r351, 0x3340U;
	prmt.b32 	%r354, %r353, %r350, 0x5410U;
	dp4a.s32.s32 	%r355, %r347, %r354, %r344;
	ld.shared.u8 	%r359, [%r332+11];
	ld.shared.u8 	%r360, [%r332+10];
	prmt.b32 	%r361, %r360, %r359, 0x3340U;
	ld.shared.u8 	%r362, [%r332+9];
	ld.shared.u8 	%r363, [%r332+8];
	prmt.b32 	%r364, %r363, %r362, 0x3340U;
	prmt.b32 	%r365, %r364, %r361, 0x5410U;
	dp4a.s32.s32 	%r366, %r358, %r365, %r355;
	ld.shared.u8 	%r370, [%r332+15];
	ld.shared.u8 	%r371, [%r332+14];
	prmt.b32 	%r372, %r371, %r370, 0x3340U;
	ld.shared.u8 	%r373, [%r332+13];
	ld.shared.u8 	%r374, [%r332+12];
	prmt.b32 	%r375, %r374, %r373, 0x3340U;
	prmt.b32 	%r376, %r375, %r372, 0x5410U;
	dp4a.s32.s32 	%r377, %r369, %r376, %r366;
	ld.shared.u8 	%r381, [%r332+19];
	ld.shared.u8 	%r382, [%r332+18];
	prmt.b32 	%r383, %r382, %r381, 0x3340U;
	ld.shared.u8 	%r384, [%r332+17];
	ld.shared.u8 	%r385, [%r332+16];
	prmt.b32 	%r386, %r385, %r384, 0x3340U;
	prmt.b32 	%r387, %r386, %r383, 0x5410U;
	dp4a.s32.s32 	%r388, %r380, %r387, %r377;
	ld.shared.u8 	%r392, [%r332+23];
	ld.shared.u8 	%r393, [%r332+22];
	prmt.b32 	%r394, %r393, %r392, 0x3340U;
	ld.shared.u8 	%r395, [%r332+21];
	ld.shared.u8 	%r396, [%r332+20];
	prmt.b32 	%r397, %r396, %r395, 0x3340U;
	prmt.b32 	%r398, %r397, %r394, 0x5410U;
	dp4a.s32.s32 	%r399, %r391, %r398, %r388;
	ld.shared.u8 	%r403, [%r332+27];
	ld.shared.u8 	%r404, [%r332+26];
	prmt.b32 	%r405, %r404, %r403, 0x3340U;
	ld.shared.u8 	%r406, [%r332+25];
	ld.shared.u8 	%r407, [%r332+24];
	prmt.b32 	%r408, %r407, %r406, 0x3340U;
	prmt.b32 	%r409, %r408, %r405, 0x5410U;
	dp4a.s32.s32 	%r410, %r402, %r409, %r399;
	ld.shared.u8 	%r414, [%r332+31];
	ld.shared.u8 	%r415, [%r332+30];
	prmt.b32 	%r416, %r415, %r414, 0x3340U;
	ld.shared.u8 	%r417, [%r332+29];
	ld.shared.u8 	%r418, [%r332+28];
	prmt.b32 	%r419, %r418, %r417, 0x3340U;
	prmt.b32 	%r420, %r419, %r416, 0x5410U;
	dp4a.s32.s32 	%r421, %r413, %r420, %r410;
	ld.shared.u8 	%r425, [%r332+35];
	ld.shared.u8 	%r426, [%r332+34];
	prmt.b32 	%r427, %r426, %r425, 0x3340U;
	ld.shared.u8 	%r428, [%r332+33];
	ld.shared.u8 	%r429, [%r332+32];
	prmt.b32 	%r430, %r429, %r428, 0x3340U;
	prmt.b32 	%r431, %r430, %r427, 0x5410U;
	dp4a.s32.s32 	%r432, %r424, %r431, %r421;
	ld.shared.u8 	%r436, [%r332+39];
	ld.shared.u8 	%r437, [%r332+38];
	prmt.b32 	%r438, %r437, %r436, 0x3340U;
	ld.shared.u8 	%r439, [%r332+37];
	ld.shared.u8 	%r440, [%r332+36];
	prmt.b32 	%r441, %r440, %r439, 0x3340U;
	prmt.b32 	%r442, %r441, %r438, 0x5410U;
	dp4a.s32.s32 	%r443, %r435, %r442, %r432;
	ld.shared.u8 	%r447, [%r332+43];
	ld.shared.u8 	%r448, [%r332+42];
	prmt.b32 	%r449, %r448, %r447, 0x3340U;
	ld.shared.u8 	%r450, [%r332+41];
	ld.shared.u8 	%r451, [%r332+40];
	prmt.b32 	%r452, %r451, %r450, 0x3340U;
	prmt.b32 	%r453, %r452, %r449, 0x5410U;
	dp4a.s32.s32 	%r454, %r446, %r453, %r443;
	ld.shared.u8 	%r458, [%r332+47];
	ld.shared.u8 	%r459, [%r332+46];
	prmt.b32 	%r460, %r459, %r458, 0x3340U;
	ld.shared.u8 	%r461, [%r332+45];
	ld.shared.u8 	%r462, [%r332+44];
	prmt.b32 	%r463, %r462, %r461, 0x3340U;
	prmt.b32 	%r464, %r463, %r460, 0x5410U;
	dp4a.s32.s32 	%r465, %r457, %r464, %r454;
	ld.shared.u8 	%r469, [%r332+51];
	ld.shared.u8 	%r470, [%r332+50];
	prmt.b32 	%r471, %r470, %r469, 0x3340U;
	ld.shared.u8 	%r472, [%r332+49];
	ld.shared.u8 	%r473, [%r332+48];
	prmt.b32 	%r474, %r473, %r472, 0x3340U;
	prmt.b32 	%r475, %r474, %r471, 0x5410U;
	dp4a.s32.s32 	%r476, %r468, %r475, %r465;
	ld.shared.u8 	%r480, [%r332+55];
	ld.shared.u8 	%r481, [%r332+54];
	prmt.b32 	%r482, %r481, %r480, 0x3340U;
	ld.shared.u8 	%r483, [%r332+53];
	ld.shared.u8 	%r484, [%r332+52];
	prmt.b32 	%r485, %r484, %r483, 0x3340U;
	prmt.b32 	%r486, %r485, %r482, 0x5410U;
	dp4a.s32.s32 	%r487, %r479, %r486, %r476;
	ld.shared.u8 	%r491, [%r332+59];
	ld.shared.u8 	%r492, [%r332+58];
	prmt.b32 	%r493, %r492, %r491, 0x3340U;
	ld.shared.u8 	%r494, [%r332+57];
	ld.shared.u8 	%r495, [%r332+56];
	prmt.b32 	%r496, %r495, %r494, 0x3340U;
	prmt.b32 	%r497, %r496, %r493, 0x5410U;
	dp4a.s32.s32 	%r498, %r490, %r497, %r487;
	ld.shared.u8 	%r502, [%r332+63];
	ld.shared.u8 	%r503, [%r332+62];
	prmt.b32 	%r504, %r503, %r502, 0x3340U;
	ld.shared.u8 	%r505, [%r332+61];
	ld.shared.u8 	%r506, [%r332+60];
	prmt.b32 	%r507, %r506, %r505, 0x3340U;
	prmt.b32 	%r508, %r507, %r504, 0x5410U;
	dp4a.s32.s32 	%r509, %r501, %r508, %r498;
	cvt.rn.f32.s32 	%f808, %r509;
	mul.f32 	%f809, %f606, %f808;
	div.rn.f32 	%f810, %f809, %f607;
	max.f32 	%f3278, %f3344, %f810;
	sub.f32 	%f811, %f3344, %f3278;
	fma.rn.f32 	%f812, %f811, 0f3BBB989D, 0f3F000000;
	cvt.sat.f32.f32 	%f813, %f812;
	mov.f32 	%f814, 0f4B400001;
	mov.f32 	%f815, 0f437C0000;
	fma.rm.f32 	%f816, %f813, %f815, %f814;
	add.f32 	%f817, %f816, 0fCB40007F;
	neg.f32 	%f818, %f817;
	fma.rn.f32 	%f819, %f811, 0f3FB8AA3B, %f818;
	fma.rn.f32 	%f820, %f811, 0f32A57060, %f819;
	mov.b32 	%r510, %f816;
	shl.b32 	%r511, %r510, 23;
	mov.b32 	%f821, %r511;
	ex2.approx.ftz.f32 	%f822, %f820;
	mul.f32 	%f823, %f822, %f821;
	sub.f32 	%f824, %f810, %f3278;
	fma.rn.f32 	%f825, %f824, 0f3BBB989D, 0f3F000000;
	cvt.sat.f32.f32 	%f826, %f825;
	fma.rm.f32 	%f827, %f826, %f815, %f814;
	add.f32 	%f828, %f827, 0fCB40007F;
	neg.f32 	%f829, %f828;
	fma.rn.f32 	%f830, %f824, 0f3FB8AA3B, %f829;
	fma.rn.f32 	%f831, %f824, 0f32A57060, %f830;
	mov.b32 	%r512, %f827;
	shl.b32 	%r513, %r512, 23;
	mov.b32 	%f832, %r513;
	ex2.approx.ftz.f32 	%f833, %f831;
	mul.f32 	%f834, %f833, %f832;
	fma.rn.f32 	%f3345, %f3345, %f823, %f834;
	mov.u32 	%r514, _ZZ28waller_fused_symphony_kernelPKaS0_PKfS2_S2_S2_S2_Pfi10TuningForkE6V_tile;
	add.s32 	%r515, %r514, %r330;
	ld.shared.s8 	%rs1, [%r515];
	cvt.rn.f32.s16 	%f835, %rs1;
	mul.f32 	%f836, %f834, %f835;
	fma.rn.f32 	%f3280, %f823, %f3280, %f836;
	ld.shared.s8 	%rs2, [%r515+1];
	cvt.rn.f32.s16 	%f837, %rs2;
	mul.f32 	%f838, %f834, %f837;
	fma.rn.f32 	%f3281, %f823, %f3281, %f838;
	ld.shared.s8 	%rs3, [%r515+2];
	cvt.rn.f32.s16 	%f839, %rs3;
	mul.f32 	%f840, %f834, %f839;
	fma.rn.f32 	%f3282, %f823, %f3282, %f840;
	ld.shared.s8 	%rs4, [%r515+3];
	cvt.rn.f32.s16 	%f841, %rs4;
	mul.f32 	%f842, %f834, %f841;
	fma.rn.f32 	%f3283, %f823, %f3283, %f842;
	ld.shared.s8 	%rs5, [%r515+4];
	cvt.rn.f32.s16 	%f843, %rs5;
	mul.f32 	%f844, %f834, %f843;
	fma.rn.f32 	%f3284, %f823, %f3284, %f844;
	ld.shared.s8 	%rs6, [%r515+5];
	cvt.rn.f32.s16 	%f845, %rs6;
	mul.f32 	%f846, %f834, %f845;
	fma.rn.f32 	%f3285, %f823, %f3285, %f846;
	ld.shared.s8 	%rs7, [%r515+6];
	cvt.rn.f32.s16 	%f847, %rs7;
	mul.f32 	%f848, %f834, %f847;
	fma.rn.f32 	%f3286, %f823, %f3286, %f848;
	ld.shared.s8 	%rs8, [%r515+7];
	cvt.rn.f32.s16 	%f849, %rs8;
	mul.f32 	%f850, %f834, %f849;
	fma.rn.f32 	%f3287, %f823, %f3287, %f850;
	ld.shared.s8 	%rs9, [%r515+8];
	cvt.rn.f32.s16 	%f851, %rs9;
	mul.f32 	%f852, %f834, %f851;
	fma.rn.f32 	%f3288, %f823, %f3288, %f852;
	ld.shared.s8 	%rs10, [%r515+9];
	cvt.rn.f32.s16 	%f853, %rs10;
	mul.f32 	%f854, %f834, %f853;
	fma.rn.f32 	%f3289, %f823, %f3289, %f854;
	ld.shared.s8 	%rs11, [%r515+10];
	cvt.rn.f32.s16 	%f855, %rs11;
	mul.f32 	%f856, %f834, %f855;
	fma.rn.f32 	%f3290, %f823, %f3290, %f856;
	ld.shared.s8 	%rs12, [%r515+11];
	cvt.rn.f32.s16 	%f857, %rs12;
	mul.f32 	%f858, %f834, %f857;
	fma.rn.f32 	%f3291, %f823, %f3291, %f858;
	ld.shared.s8 	%rs13, [%r515+12];
	cvt.rn.f32.s16 	%f859, %rs13;
	mul.f32 	%f860, %f834, %f859;
	fma.rn.f32 	%f3292, %f823, %f3292, %f860;
	ld.shared.s8 	%rs14, [%r515+13];
	cvt.rn.f32.s16 	%f861, %rs14;
	mul.f32 	%f862, %f834, %f861;
	fma.rn.f32 	%f3293, %f823, %f3293, %f862;
	ld.shared.s8 	%rs15, [%r515+14];
	cvt.rn.f32.s16 	%f863, %rs15;
	mul.f32 	%f864, %f834, %f863;
	fma.rn.f32 	%f3294, %f823, %f3294, %f864;
	ld.shared.s8 	%rs16, [%r515+15];
	cvt.rn.f32.s16 	%f865, %rs16;
	mul.f32 	%f866, %f834, %f865;
	fma.rn.f32 	%f3295, %f823, %f3295, %f866;
	ld.shared.s8 	%rs17, [%r515+16];
	cvt.rn.f32.s16 	%f867, %rs17;
	mul.f32 	%f868, %f834, %f867;
	fma.rn.f32 	%f3296, %f823, %f3296, %f868;
	ld.shared.s8 	%rs18, [%r515+17];
	cvt.rn.f32.s16 	%f869, %rs18;
	mul.f32 	%f870, %f834, %f869;
	fma.rn.f32 	%f3297, %f823, %f3297, %f870;
	ld.shared.s8 	%rs19, [%r515+18];
	cvt.rn.f32.s16 	%f871, %rs19;
	mul.f32 	%f872, %f834, %f871;
	fma.rn.f32 	%f3298, %f823, %f3298, %f872;
	ld.shared.s8 	%rs20, [%r515+19];
	cvt.rn.f32.s16 	%f873, %rs20;
	mul.f32 	%f874, %f834, %f873;
	fma.rn.f32 	%f3299, %f823, %f3299, %f874;
	ld.shared.s8 	%rs21, [%r515+20];
	cvt.rn.f32.s16 	%f875, %rs21;
	mul.f32 	%f876, %f834, %f875;
	fma.rn.f32 	%f3300, %f823, %f3300, %f876;
	ld.shared.s8 	%rs22, [%r515+21];
	cvt.rn.f32.s16 	%f877, %rs22;
	mul.f32 	%f878, %f834, %f877;
	fma.rn.f32 	%f3301, %f823, %f3301, %f878;
	ld.shared.s8 	%rs23, [%r515+22];
	cvt.rn.f32.s16 	%f879, %rs23;
	mul.f32 	%f880, %f834, %f879;
	fma.rn.f32 	%f3302, %f823, %f3302, %f880;
	ld.shared.s8 	%rs24, [%r515+23];
	cvt.rn.f32.s16 	%f881, %rs24;
	mul.f32 	%f882, %f834, %f881;
	fma.rn.f32 	%f3303, %f823, %f3303, %f882;
	ld.shared.s8 	%rs25, [%r515+24];
	cvt.rn.f32.s16 	%f883, %rs25;
	mul.f32 	%f884, %f834, %f883;
	fma.rn.f32 	%f3304, %f823, %f3304, %f884;
	ld.shared.s8 	%rs26, [%r515+25];
	cvt.rn.f32.s16 	%f885, %rs26;
	mul.f32 	%f886, %f834, %f885;
	fma.rn.f32 	%f3305, %f823, %f3305, %f886;
	ld.shared.s8 	%rs27, [%r515+26];
	cvt.rn.f32.s16 	%f887, %rs27;
	mul.f32 	%f888, %f834, %f887;
	fma.rn.f32 	%f3306, %f823, %f3306, %f888;
	ld.shared.s8 	%rs28, [%r515+27];
	cvt.rn.f32.s16 	%f889, %rs28;
	mul.f32 	%f890, %f834, %f889;
	fma.rn.f32 	%f3307, %f823, %f3307, %f890;
	ld.shared.s8 	%rs29, [%r515+28];
	cvt.rn.f32.s16 	%f891, %rs29;
	mul.f32 	%f892, %f834, %f891;
	fma.rn.f32 	%f3308, %f823, %f3308, %f892;
	ld.shared.s8 	%rs30, [%r515+29];
	cvt.rn.f32.s16 	%f893, %rs30;
	mul.f32 	%f894, %f834, %f893;
	fma.rn.f32 	%f3309, %f823, %f3309, %f894;
	ld.shared.s8 	%rs31, [%r515+30];
	cvt.rn.f32.s16 	%f895, %rs31;
	mul.f32 	%f896, %f834, %f895;
	fma.rn.f32 	%f3310, %f823, %f3310, %f896;
	ld.shared.s8 	%rs32, [%r515+31];
	cvt.rn.f32.s16 	%f897, %rs32;
	mul.f32 	%f898, %f834, %f897;
	fma.rn.f32 	%f3311, %f823, %f3311, %f898;
	ld.shared.s8 	%rs33, [%r515+32];
	cvt.rn.f32.s16 	%f899, %rs33;
	mul.f32 	%f900, %f834, %f899;
	fma.rn.f32 	%f3312, %f823, %f3312, %f900;
	ld.shared.s8 	%rs34, [%r515+33];
	cvt.rn.f32.s16 	%f901, %rs34;
	mul.f32 	%f902, %f834, %f901;
	fma.rn.f32 	%f3313, %f823, %f3313, %f902;
	ld.shared.s8 	%rs35, [%r515+34];
	cvt.rn.f32.s16 	%f903, %rs35;
	mul.f32 	%f904, %f834, %f903;
	fma.rn.f32 	%f3314, %f823, %f3314, %f904;
	ld.shared.s8 	%rs36, [%r515+35];
	cvt.rn.f32.s16 	%f905, %rs36;
	mul.f32 	%f906, %f834, %f905;
	fma.rn.f32 	%f3315, %f823, %f3315, %f906;
	ld.shared.s8 	%rs37, [%r515+36];
	cvt.rn.f32.s16 	%f907, %rs37;
	mul.f32 	%f908, %f834, %f907;
	fma.rn.f32 	%f3316, %f823, %f3316, %f908;
	ld.shared.s8 	%rs38, [%r515+37];
	cvt.rn.f32.s16 	%f909, %rs38;
	mul.f32 	%f910, %f834, %f909;
	fma.rn.f32 	%f3317, %f823, %f3317, %f910;
	ld.shared.s8 	%rs39, [%r515+38];
	cvt.rn.f32.s16 	%f911, %rs39;
	mul.f32 	%f912, %f834, %f911;
	fma.rn.f32 	%f3318, %f823, %f3318, %f912;
	ld.shared.s8 	%rs40, [%r515+39];
	cvt.rn.f32.s16 	%f913, %rs40;
	mul.f32 	%f914, %f834, %f913;
	fma.rn.f32 	%f3319, %f823, %f3319, %f914;
	ld.shared.s8 	%rs41, [%r515+40];
	cvt.rn.f32.s16 	%f915, %rs41;
	mul.f32 	%f916, %f834, %f915;
	fma.rn.f32 	%f3320, %f823, %f3320, %f916;
	ld.shared.s8 	%rs42, [%r515+41];
	cvt.rn.f32.s16 	%f917, %rs42;
	mul.f32 	%f918, %f834, %f917;
	fma.rn.f32 	%f3321, %f823, %f3321, %f918;
	ld.shared.s8 	%rs43, [%r515+42];
	cvt.rn.f32.s16 	%f919, %rs43;
	mul.f32 	%f920, %f834, %f919;
	fma.rn.f32 	%f3322, %f823, %f3322, %f920;
	ld.shared.s8 	%rs44, [%r515+43];
	cvt.rn.f32.s16 	%f921, %rs44;
	mul.f32 	%f922, %f834, %f921;
	fma.rn.f32 	%f3323, %f823, %f3323, %f922;
	ld.shared.s8 	%rs45, [%r515+44];
	cvt.rn.f32.s16 	%f923, %rs45;
	mul.f32 	%f924, %f834, %f923;
	fma.rn.f32 	%f3324, %f823, %f3324, %f924;
	ld.shared.s8 	%rs46, [%r515+45];
	cvt.rn.f32.s16 	%f925, %rs46;
	mul.f32 	%f926, %f834, %f925;
	fma.rn.f32 	%f3325, %f823, %f3325, %f926;
	ld.shared.s8 	%rs47, [%r515+46];
	cvt.rn.f32.s16 	%f927, %rs47;
	mul.f32 	%f928, %f834, %f927;
	fma.rn.f32 	%f3326, %f823, %f3326, %f928;
	ld.shared.s8 	%rs48, [%r515+47];
	cvt.rn.f32.s16 	%f929, %rs48;
	mul.f32 	%f930, %f834, %f929;
	fma.rn.f32 	%f3327, %f823, %f3327, %f930;
	ld.shared.s8 	%rs49, [%r515+48];
	cvt.rn.f32.s16 	%f931, %rs49;
	mul.f32 	%f932, %f834, %f931;
	fma.rn.f32 	%f3328, %f823, %f3328, %f932;
	ld.shared.s8 	%rs50, [%r515+49];
	cvt.rn.f32.s16 	%f933, %rs50;
	mul.f32 	%f934, %f834, %f933;
	fma.rn.f32 	%f3329, %f823, %f3329, %f934;
	ld.shared.s8 	%rs51, [%r515+50];
	cvt.rn.f32.s16 	%f935, %rs51;
	mul.f32 	%f936, %f834, %f935;
	fma.rn.f32 	%f3330, %f823, %f3330, %f936;
	ld.shared.s8 	%rs52, [%r515+51];
	cvt.rn.f32.s16 	%f937, %rs52;
	mul.f32 	%f938, %f834, %f937;
	fma.rn.f32 	%f3331, %f823, %f3331, %f938;
	ld.shared.s8 	%rs53, [%r515+52];
	cvt.rn.f32.s16 	%f939, %rs53;
	mul.f32 	%f940, %f834, %f939;
	fma.rn.f32 	%f3332, %f823, %f3332, %f940;
	ld.shared.s8 	%rs54, [%r515+53];
	cvt.rn.f32.s16 	%f941, %rs54;
	mul.f32 	%f942, %f834, %f941;
	fma.rn.f32 	%f3333, %f823, %f3333, %f942;
	ld.shared.s8 	%rs55, [%r515+54];
	cvt.rn.f32.s16 	%f943, %rs55;
	mul.f32 	%f944, %f834, %f943;
	fma.rn.f32 	%f3334, %f823, %f3334, %f944;
	ld.shared.s8 	%rs56, [%r515+55];
	cvt.rn.f32.s16 	%f945, %rs56;
	mul.f32 	%f946, %f834, %f945;
	fma.rn.f32 	%f3335, %f823, %f3335, %f946;
	ld.shared.s8 	%rs57, [%r515+56];
	cvt.rn.f32.s16 	%f947, %rs57;
	mul.f32 	%f948, %f834, %f947;
	fma.rn.f32 	%f3336, %f823, %f3336, %f948;
	ld.shared.s8 	%rs58, [%r515+57];
	cvt.rn.f32.s16 	%f949, %rs58;
	mul.f32 	%f950, %f834, %f949;
	fma.rn.f32 	%f3337, %f823, %f3337, %f950;
	ld.shared.s8 	%rs59, [%r515+58];
	cvt.rn.f32.s16 	%f951, %rs59;
	mul.f32 	%f952, %f834, %f951;
	fma.rn.f32 	%f3338, %f823, %f3338, %f952;
	ld.shared.s8 	%rs60, [%r515+59];
	cvt.rn.f32.s16 	%f953, %rs60;
	mul.f32 	%f954, %f834, %f953;
	fma.rn.f32 	%f3339, %f823, %f3339, %f954;
	ld.shared.s8 	%rs61, [%r515+60];
	cvt.rn.f32.s16 	%f955, %rs61;
	mul.f32 	%f956, %f834, %f955;
	fma.rn.f32 	%f3340, %f823, %f3340, %f956;
	ld.shared.s8 	%rs62, [%r515+61];
	cvt.rn.f32.s16 	%f957, %rs62;
	mul.f32 	%f958, %f834, %f957;
	fma.rn.f32 	%f3341, %f823, %f3341, %f958;
	ld.shared.s8 	%rs63, [%r515+62];
	cvt.rn.f32.s16 	%f959, %rs63;
	mul.f32 	%f960, %f834, %f959;
	fma.rn.f32 	%f3342, %f823, %f3342, %f960;
	ld.shared.s8 	%rs64, [%r515+63];
	cvt.rn.f32.s16 	%f961, %rs64;
	mul.f32 	%f962, %f834, %f961;
	fma.rn.f32 	%f3343, %f823, %f3343, %f962;
	add.s32 	%r610, %r610, 1;
	setp.ge.s32 	%p7, %r610, %r68;
	add.s32 	%r516, %r610, %r66;
	mov.u32 	%r517, %ctaid.x;
	mov.u32 	%r518, %ntid.x;
	mov.u32 	%r519, %tid.x;
	mad.lo.s32 	%r520, %r517, %r518, %r519;
	setp.gt.s32 	%p8, %r516, %r520;
	or.pred  	%p9, %p7, %p8;
	mov.f32 	%f3344, %f3278;
	@%p9 bra 	$L__BB0_3;
	bra.uni 	$L__BB0_11;
$L__BB0_12:
	ld.param.u64 	%rd410, [_Z28waller_fused_symphony_kernelPKaS0_PKfS2_S2_S2_S2_Pfi10TuningFork_param_4];
	ld.param.u64 	%rd380, [_Z28waller_fused_symphony_kernelPKaS0_PKfS2_S2_S2_S2_Pfi10TuningFork_param_2];
	cvta.to.global.u64 	%rd343, %rd410;
	rcp.rn.f32 	%f963, %f3345;
	mul.f32 	%f964, %f963, %f3280;
	mul.f32 	%f965, %f963, %f3281;
	mul.f32 	%f966, %f963, %f3282;
	mul.f32 	%f967, %f963, %f3283;
	mul.f32 	%f968, %f963, %f3284;
	mul.f32 	%f969, %f963, %f3285;
	mul.f32 	%f970, %f963, %f3286;
	mul.f32 	%f971, %f963, %f3287;
	mul.f32 	%f972, %f963, %f3288;
	mul.f32 	%f973, %f963, %f3289;
	mul.f32 	%f974, %f963, %f3290;
	mul.f32 	%f975, %f963, %f3291;
	mul.f32 	%f976, %f963, %f3292;
	mul.f32 	%f977, %f963, %f3293;
	mul.f32 	%f978, %f963, %f3294;
	mul.f32 	%f979, %f963, %f3295;
	mul.f32 	%f980, %f963, %f3296;
	mul.f32 	%f981, %f963, %f3297;
	mul.f32 	%f982, %f963, %f3298;
	mul.f32 	%f983, %f963, %f3299;
	mul.f32 	%f984, %f963, %f3300;
	mul.f32 	%f985, %f963, %f3301;
	mul.f32 	%f986, %f963, %f3302;
	mul.f32 	%f987, %f963, %f3303;
	mul.f32 	%f988, %f963, %f3304;
	mul.f32 	%f989, %f963, %f3305;
	mul.f32 	%f990, %f963, %f3306;
	mul.f32 	%f991, %f963, %f3307;
	mul.f32 	%f992, %f963, %f3308;
	mul.f32 	%f993, %f963, %f3309;
	mul.f32 	%f994, %f963, %f3310;
	mul.f32 	%f995, %f963, %f3311;
	mul.f32 	%f996, %f963, %f3312;
	mul.f32 	%f997, %f963, %f3313;
	mul.f32 	%f998, %f963, %f3314;
	mul.f32 	%f999, %f963, %f3315;
	mul.f32 	%f1000, %f963, %f3316;
	mul.f32 	%f1001, %f963, %f3317;
	mul.f32 	%f1002, %f963, %f3318;
	mul.f32 	%f1003, %f963, %f3319;
	mul.f32 	%f1004, %f963, %f3320;
	mul.f32 	%f1005, %f963, %f3321;
	mul.f32 	%f1006, %f963, %f3322;
	mul.f32 	%f1007, %f963, %f3323;
	mul.f32 	%f1008, %f963, %f3324;
	mul.f32 	%f1009, %f963, %f3325;
	mul.f32 	%f1010, %f963, %f3326;
	mul.f32 	%f1011, %f963, %f3327;
	mul.f32 	%f1012, %f963, %f3328;
	mul.f32 	%f1013, %f963, %f3329;
	mul.f32 	%f1014, %f963, %f3330;
	mul.f32 	%f1015, %f963, %f3331;
	mul.f32 	%f1016, %f963, %f3332;
	mul.f32 	%f1017, %f963, %f3333;
	mul.f32 	%f1018, %f963, %f3334;
	mul.f32 	%f1019, %f963, %f3335;
	mul.f32 	%f1020, %f963, %f3336;
	mul.f32 	%f1021, %f963, %f3337;
	mul.f32 	%f1022, %f963, %f3338;
	mul.f32 	%f1023, %f963, %f3339;
	mul.f32 	%f1024, %f963, %f3340;
	mul.f32 	%f1025, %f963, %f3341;
	mul.f32 	%f1026, %f963, %f3342;
	mul.f32 	%f1027, %f963, %f3343;
	fma.rn.f32 	%f1028, %f608, %f1, %f964;
	fma.rn.f32 	%f1029, %f608, %f2, %f965;
	fma.rn.f32 	%f1030, %f608, %f3, %f966;
	fma.rn.f32 	%f1031, %f608, %f4, %f967;
	fma.rn.f32 	%f1032, %f608, %f5, %f968;
	fma.rn.f32 	%f1033, %f608, %f6, %f969;
	fma.rn.f32 	%f1034, %f608, %f7, %f970;
	fma.rn.f32 	%f1035, %f608, %f8, %f971;
	fma.rn.f32 	%f1036, %f608, %f9, %f972;
	fma.rn.f32 	%f1037, %f608, %f10, %f973;
	fma.rn.f32 	%f1038, %f608, %f11, %f974;
	fma.rn.f32 	%f1039, %f608, %f12, %f975;
	fma.rn.f32 	%f1040, %f608, %f13, %f976;
	fma.rn.f32 	%f1041, %f608, %f14, %f977;
	fma.rn.f32 	%f1042, %f608, %f15, %f978;
	fma.rn.f32 	%f1043, %f608, %f16, %f979;
	fma.rn.f32 	%f1044, %f608, %f17, %f980;
	fma.rn.f32 	%f1045, %f608, %f18, %f981;
	fma.rn.f32 	%f1046, %f608, %f19, %f982;
	fma.rn.f32 	%f1047, %f608, %f20, %f983;
	fma.rn.f32 	%f1048, %f608, %f21, %f984;
	fma.rn.f32 	%f1049, %f608, %f22, %f985;
	fma.rn.f32 	%f1050, %f608, %f23, %f986;
	fma.rn.f32 	%f1051, %f608, %f24, %f987;
	fma.rn.f32 	%f1052, %f608, %f25, %f988;
	fma.rn.f32 	%f1053, %f608, %f26, %f989;
	fma.rn.f32 	%f1054, %f608, %f27, %f990;
	fma.rn.f32 	%f1055, %f608, %f28, %f991;
	fma.rn.f32 	%f1056, %f608, %f29, %f992;
	fma.rn.f32 	%f1057, %f608, %f30, %f993;
	fma.rn.f32 	%f1058, %f608, %f31, %f994;
	fma.rn.f32 	%f1059, %f608, %f32, %f995;
	fma.rn.f32 	%f1060, %f608, %f33, %f996;
	fma.rn.f32 	%f1061, %f608, %f34, %f997;
	fma.rn.f32 	%f1062, %f608, %f35, %f998;
	fma.rn.f32 	%f1063, %f608, %f36, %f999;
	fma.rn.f32 	%f1064, %f608, %f37, %f1000;
	fma.rn.f32 	%f1065, %f608, %f38, %f1001;
	fma.rn.f32 	%f1066, %f608, %f39, %f1002;
	fma.rn.f32 	%f1067, %f608, %f40, %f1003;
	fma.rn.f32 	%f1068, %f608, %f41, %f1004;
	fma.rn.f32 	%f1069, %f608, %f42, %f1005;
	fma.rn.f32 	%f1070, %f608, %f43, %f1006;
	fma.rn.f32 	%f1071, %f608, %f44, %f1007;
	fma.rn.f32 	%f1072, %f608, %f45, %f1008;
	fma.rn.f32 	%f1073, %f608, %f46, %f1009;
	fma.rn.f32 	%f1074, %f608, %f47, %f1010;
	fma.rn.f32 	%f1075, %f608, %f48, %f1011;
	fma.rn.f32 	%f1076, %f608, %f49, %f1012;
	fma.rn.f32 	%f1077, %f608, %f50, %f1013;
	fma.rn.f32 	%f1078, %f608, %f51, %f1014;
	fma.rn.f32 	%f1079, %f608, %f52, %f1015;
	fma.rn.f32 	%f1080, %f608, %f53, %f1016;
	fma.rn.f32 	%f1081, %f608, %f54, %f1017;
	fma.rn.f32 	%f1082, %f608, %f55, %f1018;
	fma.rn.f32 	%f1083, %f608, %f56, %f1019;
	fma.rn.f32 	%f1084, %f608, %f57, %f1020;
	fma.rn.f32 	%f1085, %f608, %f58, %f1021;
	fma.rn.f32 	%f1086, %f608, %f59, %f1022;
	fma.rn.f32 	%f1087, %f608, %f60, %f1023;
	fma.rn.f32 	%f1088, %f608, %f61, %f1024;
	fma.rn.f32 	%f1089, %f608, %f62, %f1025;
	fma.rn.f32 	%f1090, %f608, %f63, %f1026;
	fma.rn.f32 	%f1091, %f608, %f64, %f1027;
	fma.rn.f32 	%f1092, %f1028, %f1028, 0f00000000;
	fma.rn.f32 	%f1093, %f1029, %f1029, %f1092;
	fma.rn.f32 	%f1094, %f1030, %f1030, %f1093;
	fma.rn.f32 	%f1095, %f1031, %f1031, %f1094;
	fma.rn.f32 	%f1096, %f1032, %f1032, %f1095;
	fma.rn.f32 	%f1097, %f1033, %f1033, %f1096;
	fma.rn.f32 	%f1098, %f1034, %f1034, %f1097;
	fma.rn.f32 	%f1099, %f1035, %f1035, %f1098;
	fma.rn.f32 	%f1100, %f1036, %f1036, %f1099;
	fma.rn.f32 	%f1101, %f1037, %f1037, %f1100;
	fma.rn.f32 	%f1102, %f1038, %f1038, %f1101;
	fma.rn.f32 	%f1103, %f1039, %f1039, %f1102;
	fma.rn.f32 	%f1104, %f1040, %f1040, %f1103;
	fma.rn.f32 	%f1105, %f1041, %f1041, %f1104;
	fma.rn.f32 	%f1106, %f1042, %f1042, %f1105;
	fma.rn.f32 	%f1107, %f1043, %f1043, %f1106;
	fma.rn.f32 	%f1108, %f1044, %f1044, %f1107;
	fma.rn.f32 	%f1109, %f1045, %f1045, %f1108;
	fma.rn.f32 	%f1110, %f1046, %f1046, %f1109;
	fma.rn.f32 	%f1111, %f1047, %f1047, %f1110;
	fma.rn.f32 	%f1112, %f1048, %f1048, %f1111;
	fma.rn.f32 	%f1113, %f1049, %f1049, %f1112;
	fma.rn.f32 	%f1114, %f1050, %f1050, %f1113;
	fma.rn.f32 	%f1115, %f1051, %f1051, %f1114;
	fma.rn.f32 	%f1116, %f1052, %f1052, %f1115;
	fma.rn.f32 	%f1117, %f1053, %f1053, %f1116;
	fma.rn.f32 	%f1118, %f1054, %f1054, %f1117;
	fma.rn.f32 	%f1119, %f1055, %f1055, %f1118;
	fma.rn.f32 	%f1120, %f1056, %f1056, %f1119;
	fma.rn.f32 	%f1121, %f1057, %f1057, %f1120;
	fma.rn.f32 	%f1122, %f1058, %f1058, %f1121;
	fma.rn.f32 	%f1123, %f1059, %f1059, %f1122;
	fma.rn.f32 	%f1124, %f1060, %f1060, %f1123;
	fma.rn.f32 	%f1125, %f1061, %f1061, %f1124;
	fma.rn.f32 	%f1126, %f1062, %f1062, %f1125;
	fma.rn.f32 	%f1127, %f1063, %f1063, %f1126;
	fma.rn.f32 	%f1128, %f1064, %f1064, %f1127;
	fma.rn.f32 	%f1129, %f1065, %f1065, %f1128;
	fma.rn.f32 	%f1130, %f1066, %f1066, %f1129;
	fma.rn.f32 	%f1131, %f1067, %f1067, %f1130;
	fma.rn.f32 	%f1132, %f1068, %f1068, %f1131;
	fma.rn.f32 	%f1133, %f1069, %f1069, %f1132;
	fma.rn.f32 	%f1134, %f1070, %f1070, %f1133;
	fma.rn.f32 	%f1135, %f1071, %f1071, %f1134;
	fma.rn.f32 	%f1136, %f1072, %f1072, %f1135;
	fma.rn.f32 	%f1137, %f1073, %f1073, %f1136;
	fma.rn.f32 	%f1138, %f1074, %f1074, %f1137;
	fma.rn.f32 	%f1139, %f1075, %f1075, %f1138;
	fma.rn.f32 	%f1140, %f1076, %f1076, %f1139;
	fma.rn.f32 	%f1141, %f1077, %f1077, %f1140;
	fma.rn.f32 	%f1142, %f1078, %f1078, %f1141;
	fma.rn.f32 	%f1143, %f1079, %f1079, %f1142;
	fma.rn.f32 	%f1144, %f1080, %f1080, %f1143;
	fma.rn.f32 	%f1145, %f1081, %f1081, %f1144;
	fma.rn.f32 	%f1146, %f1082, %f1082, %f1145;
	fma.rn.f32 	%f1147, %f1083, %f1083, %f1146;
	fma.rn.f32 	%f1148, %f1084, %f1084, %f1147;
	fma.rn.f32 	%f1149, %f1085, %f1085, %f1148;
	fma.rn.f32 	%f1150, %f1086, %f1086, %f1149;
	fma.rn.f32 	%f1151, %f1087, %f1087, %f1150;
	fma.rn.f32 	%f1152, %f1088, %f1088, %f1151;
	fma.rn.f32 	%f1153, %f1089, %f1089, %f1152;
	fma.rn.f32 	%f1154, %f1090, %f1090, %f1153;
	fma.rn.f32 	%f1155, %f1091, %f1091, %f1154;
	fma.rn.f32 	%f1156, %f1155, 0f3C800000, %f610;
	rsqrt.approx.f32 	%f1157, %f1156;
	mul.f32 	%f1158, %f1157, %f1028;
	ld.global.nc.f32 	%f1159, [%rd343];
	mul.f32 	%f394, %f1158, %f1159;
	mul.f32 	%f1160, %f1157, %f1029;
	ld.global.nc.f32 	%f1161, [%rd343+4];
	mul.f32 	%f395, %f1160, %f1161;
	mul.f32 	%f1162, %f1157, %f1030;
	ld.global.nc.f32 	%f1163, [%rd343+8];
	mul.f32 	%f396, %f1162, %f1163;
	mul.f32 	%f1164, %f1157, %f1031;
	ld.global.nc.f32 	%f1165, [%rd343+12];
	mul.f32 	%f397, %f1164, %f1165;
	mul.f32 	%f1166, %f1157, %f1032;
	ld.global.nc.f32 	%f1167, [%rd343+16];
	mul.f32 	%f398, %f1166, %f1167;
	mul.f32 	%f1168, %f1157, %f1033;
	ld.global.nc.f32 	%f1169, [%rd343+20];
	mul.f32 	%f399, %f1168, %f1169;
	mul.f32 	%f1170, %f1157, %f1034;
	ld.global.nc.f32 	%f1171, [%rd343+24];
	mul.f32 	%f400, %f1170, %f1171;
	mul.f32 	%f1172, %f1157, %f1035;
	ld.global.nc.f32 	%f1173, [%rd343+28];
	mul.f32 	%f401, %f1172, %f1173;
	mul.f32 	%f1174, %f1157, %f1036;
	ld.global.nc.f32 	%f1175, [%rd343+32];
	mul.f32 	%f402, %f1174, %f1175;
	mul.f32 	%f1176, %f1157, %f1037;
	ld.global.nc.f32 	%f1177, [%rd343+36];
	mul.f32 	%f403, %f1176, %f1177;
	mul.f32 	%f1178, %f1157, %f1038;
	ld.global.nc.f32 	%f1179, [%rd343+40];
	mul.f32 	%f404, %f1178, %f1179;
	mul.f32 	%f1180, %f1157, %f1039;
	ld.global.nc.f32 	%f1181, [%rd343+44];
	mul.f32 	%f405, %f1180, %f1181;
	mul.f32 	%f1182, %f1157, %f1040;
	ld.global.nc.f32 	%f1183, [%rd343+48];
	mul.f32 	%f406, %f1182, %f1183;
	mul.f32 	%f1184, %f1157, %f1041;
	ld.global.nc.f32 	%f1185, [%rd343+52];
	mul.f32 	%f407, %f1184, %f1185;
	mul.f32 	%f1186, %f1157, %f1042;
	ld.global.nc.f32 	%f1187, [%rd343+56];
	mul.f32 	%f408, %f1186, %f1187;
	mul.f32 	%f1188, %f1157, %f1043;
	ld.global.nc.f32 	%f1189, [%rd343+60];
	mul.f32 	%f409, %f1188, %f1189;
	mul.f32 	%f1190, %f1157, %f1044;
	ld.global.nc.f32 	%f1191, [%rd343+64];
	mul.f32 	%f410, %f1190, %f1191;
	mul.f32 	%f1192, %f1157, %f1045;
	ld.global.nc.f32 	%f1193, [%rd343+68];
	mul.f32 	%f411, %f1192, %f1193;
	mul.f32 	%f1194, %f1157, %f1046;
	ld.global.nc.f32 	%f1195, [%rd343+72];
	mul.f32 	%f412, %f1194, %f1195;
	mul.f32 	%f1196, %f1157, %f1047;
	ld.global.nc.f32 	%f1197, [%rd343+76];
	mul.f32 	%f413, %f1196, %f1197;
	mul.f32 	%f1198, %f1157, %f1048;
	ld.global.nc.f32 	%f1199, [%rd343+80];
	mul.f32 	%f414, %f1198, %f1199;
	mul.f32 	%f1200, %f1157, %f1049;
	ld.global.nc.f32 	%f1201, [%rd343+84];
	mul.f32 	%f415, %f1200, %f1201;
	mul.f32 	%f1202, %f1157, %f1050;
	ld.global.nc.f32 	%f1203, [%rd343+88];
	mul.f32 	%f416, %f1202, %f1203;
	mul.f32 	%f1204, %f1157, %f1051;
	ld.global.nc.f32 	%f1205, [%rd343+92];
	mul.f32 	%f417, %f1204, %f1205;
	mul.f32 	%f1206, %f1157, %f1052;
	ld.global.nc.f32 	%f1207, [%rd343+96];
	mul.f32 	%f418, %f1206, %f1207;
	mul.f32 	%f1208, %f1157, %f1053;
	ld.global.nc.f32 	%f1209, [%rd343+100];
	mul.f32 	%f419, %f1208, %f1209;
	mul.f32 	%f1210, %f1157, %f1054;
	ld.global.nc.f32 	%f1211, [%rd343+104];
	mul.f32 	%f420, %f1210, %f1211;
	mul.f32 	%f1212, %f1157, %f1055;
	ld.global.nc.f32 	%f1213, [%rd343+108];
	mul.f32 	%f421, %f1212, %f1213;
	mul.f32 	%f1214, %f1157, %f1056;
	ld.global.nc.f32 	%f1215, [%rd343+112];
	mul.f32 	%f422, %f1214, %f1215;
	mul.f32 	%f1216, %f1157, %f1057;
	ld.global.nc.f32 	%f1217, [%rd343+116];
	mul.f32 	%f423, %f1216, %f1217;
	mul.f32 	%f1218, %f1157, %f1058;
	ld.global.nc.f32 	%f1219, [%rd343+120];
	mul.f32 	%f424, %f1218, %f1219;
	mul.f32 	%f1220, %f1157, %f1059;
	ld.global.nc.f32 	%f1221, [%rd343+124];
	mul.f32 	%f425, %f1220, %f1221;
	mul.f32 	%f1222, %f1157, %f1060;
	ld.global.nc.f32 	%f1223, [%rd343+128];
	mul.f32 	%f426, %f1222, %f1223;
	mul.f32 	%f1224, %f1157, %f1061;
	ld.global.nc.f32 	%f1225, [%rd343+132];
	mul.f32 	%f427, %f1224, %f1225;
	mul.f32 	%f1226, %f1157, %f1062;
	ld.global.nc.f32 	%f1227, [%rd343+136];
	mul.f32 	%f428, %f1226, %f1227;
	mul.f32 	%f1228, %f1157, %f1063;
	ld.global.nc.f32 	%f1229, [%rd343+140];
	mul.f32 	%f429, %f1228, %f1229;
	mul.f32 	%f1230, %f1157, %f1064;
	ld.global.nc.f32 	%f1231, [%rd343+144];
	mul.f32 	%f430, %f1230, %f1231;
	mul.f32 	%f1232, %f1157, %f1065;
	ld.global.nc.f32 	%f1233, [%rd343+148];
	mul.f32 	%f431, %f1232, %f1233;
	mul.f32 	%f1234, %f1157, %f1066;
	ld.global.nc.f32 	%f1235, [%rd343+152];
	mul.f32 	%f432, %f1234, %f1235;
	mul.f32 	%f1236, %f1157, %f1067;
	ld.global.nc.f32 	%f1237, [%rd343+156];
	mul.f32 	%f433, %f1236, %f1237;
	mul.f32 	%f1238, %f1157, %f1068;
	ld.global.nc.f32 	%f1239, [%rd343+160];
	mul.f32 	%f434, %f1238, %f1239;
	mul.f32 	%f1240, %f1157, %f1069;
	ld.global.nc.f32 	%f1241, [%rd343+164];
	mul.f32 	%f435, %f1240, %f1241;
	mul.f32 	%f1242, %f1157, %f1070;
	ld.global.nc.f32 	%f1243, [%rd343+168];
	mul.f32 	%f436, %f1242, %f1243;
	mul.f32 	%f1244, %f1157, %f1071;
	ld.global.nc.f32 	%f1245, [%rd343+172];
	mul.f32 	%f437, %f1244, %f1245;
	mul.f32 	%f1246, %f1157, %f1072;
	ld.global.nc.f32 	%f1247, [%rd343+176];
	mul.f32 	%f438, %f1246, %f1247;
	mul.f32 	%f1248, %f1157, %f1073;
	ld.global.nc.f32 	%f1249, [%rd343+180];
	mul.f32 	%f439, %f1248, %f1249;
	mul.f32 	%f1250, %f1157, %f1074;
	ld.global.nc.f32 	%f1251, [%rd343+184];
	mul.f32 	%f440, %f1250, %f1251;
	mul.f32 	%f1252, %f1157, %f1075;
	ld.global.nc.f32 	%f1253, [%rd343+188];
	mul.f32 	%f441, %f1252, %f1253;
	mul.f32 	%f1254, %f1157, %f1076;
	ld.global.nc.f32 	%f1255, [%rd343+192];
	mul.f32 	%f442, %f1254, %f1255;
	mul.f32 	%f1256, %f1157, %f1077;
	ld.global.nc.f32 	%f1257, [%rd343+196];
	mul.f32 	%f443, %f1256, %f1257;
	mul.f32 	%f1258, %f1157, %f1078;
	ld.global.nc.f32 	%f1259, [%rd343+200];
	mul.f32 	%f444, %f1258, %f1259;
	mul.f32 	%f1260, %f1157, %f1079;
	ld.global.nc.f32 	%f1261, [%rd343+204];
	mul.f32 	%f445, %f1260, %f1261;
	mul.f32 	%f1262, %f1157, %f1080;
	ld.global.nc.f32 	%f1263, [%rd343+208];
	mul.f32 	%f446, %f1262, %f1263;
	mul.f32 	%f1264, %f1157, %f1081;
	ld.global.nc.f32 	%f1265, [%rd343+212];
	mul.f32 	%f447, %f1264, %f1265;
	mul.f32 	%f1266, %f1157, %f1082;
	ld.global.nc.f32 	%f1267, [%rd343+216];
	mul.f32 	%f448, %f1266, %f1267;
	mul.f32 	%f1268, %f1157, %f1083;
	ld.global.nc.f32 	%f1269, [%rd343+220];
	mul.f32 	%f449, %f1268, %f1269;
	mul.f32 	%f1270, %f1157, %f1084;
	ld.global.nc.f32 	%f1271, [%rd343+224];
	mul.f32 	%f450, %f1270, %f1271;
	mul.f32 	%f1272, %f1157, %f1085;
	ld.global.nc.f32 	%f1273, [%rd343+228];
	mul.f32 	%f451, %f1272, %f1273;
	mul.f32 	%f1274, %f1157, %f1086;
	ld.global.nc.f32 	%f1275, [%rd343+232];
	mul.f32 	%f452, %f1274, %f1275;
	mul.f32 	%f1276, %f1157, %f1087;
	ld.global.nc.f32 	%f1277, [%rd343+236];
	mul.f32 	%f453, %f1276, %f1277;
	mul.f32 	%f1278, %f1157, %f1088;
	ld.global.nc.f32 	%f1279, [%rd343+240];
	mul.f32 	%f454, %f1278, %f1279;
	mul.f32 	%f1280, %f1157, %f1089;
	ld.global.nc.f32 	%f1281, [%rd343+244];
	mul.f32 	%f455, %f1280, %f1281;
	mul.f32 	%f1282, %f1157, %f1090;
	ld.global.nc.f32 	%f1283, [%rd343+248];
	mul.f32 	%f456, %f1282, %f1283;
	mul.f32 	%f1284, %f1157, %f1091;
	ld.global.nc.f32 	%f1285, [%rd343+252];
	mul.f32 	%f457, %f1284, %f1285;
	cvta.to.global.u64 	%rd2, %rd380;
	mov.b32 	%r611, 0;
$L__BB0_13:
	.pragma "nounroll";
	mul.wide.u32 	%rd344, %r611, 4;
	add.s64 	%rd3, %rd2, %rd344;
	ld.global.nc.f32 	%f1286, [%rd3];
	fma.rn.f32 	%f1287, %f394, %f1286, 0f00000000;
	ld.global.nc.f32 	%f1288, [%rd3+1024];
	fma.rn.f32 	%f1289, %f395, %f1288, %f1287;
	ld.global.nc.f32 	%f1290, [%rd3+2048];
	fma.rn.f32 	%f1291, %f396, %f1290, %f1289;
	ld.global.nc.f32 	%f1292, [%rd3+3072];
	fma.rn.f32 	%f1293, %f397, %f1292, %f1291;
	ld.global.nc.f32 	%f1294, [%rd3+4096];
	fma.rn.f32 	%f1295, %f398, %f1294, %f1293;
	ld.global.nc.f32 	%f1296, [%rd3+5120];
	fma.rn.f32 	%f1297, %f399, %f1296, %f1295;
	ld.global.nc.f32 	%f1298, [%rd3+6144];
	fma.rn.f32 	%f1299, %f400, %f1298, %f1297;
	ld.global.nc.f32 	%f1300, [%rd3+7168];
	fma.rn.f32 	%f1301, %f401, %f1300, %f1299;
	ld.global.nc.f32 	%f1302, [%rd3+8192];
	fma.rn.f32 	%f1303, %f402, %f1302, %f1301;
	ld.global.nc.f32 	%f1304, [%rd3+9216];
	fma.rn.f32 	%f1305, %f403, %f1304, %f1303;
	ld.global.nc.f32 	%f1306, [%rd3+10240];
	fma.rn.f32 	%f1307, %f404, %f1306, %f1305;
	ld.global.nc.f32 	%f1308, [%rd3+11264];
	fma.rn.f32 	%f1309, %f405, %f1308, %f1307;
	ld.global.nc.f32 	%f1310, [%rd3+12288];
	fma.rn.f32 	%f1311, %f406, %f1310, %f1309;
	ld.global.nc.f32 	%f1312, [%rd3+13312];
	fma.rn.f32 	%f1313, %f407, %f1312, %f1311;
	ld.global.nc.f32 	%f1314, [%rd3+14336];
	fma.rn.f32 	%f1315, %f408, %f1314, %f1313;
	ld.global.nc.f32 	%f1316, [%rd3+15360];
	fma.rn.f32 	%f1317, %f409, %f1316, %f1315;
	ld.global.nc.f32 	%f1318, [%rd3+16384];
	fma.rn.f32 	%f1319, %f410, %f1318, %f1317;
	ld.global.nc.f32 	%f1320, [%rd3+17408];
	fma.rn.f32 	%f1321, %f411, %f1320, %f1319;
	ld.global.nc.f32 	%f1322, [%rd3+18432];
	fma.rn.f32 	%f1323, %f412, %f1322, %f1321;
	ld.global.nc.f32 	%f1324, [%rd3+19456];
	fma.rn.f32 	%f1325, %f413, %f1324, %f1323;
	ld.global.nc.f32 	%f1326, [%rd3+20480];
	fma.rn.f32 	%f1327, %f414, %f1326, %f1325;
	ld.global.nc.f32 	%f1328, [%rd3+21504];
	fma.rn.f32 	%f1329, %f415, %f1328, %f1327;
	ld.global.nc.f32 	%f1330, [%rd3+22528];
	fma.rn.f32 	%f1331, %f416, %f1330, %f1329;
	ld.global.nc.f32 	%f1332, [%rd3+23552];
	fma.rn.f32 	%f1333, %f417, %f1332, %f1331;
	ld.global.nc.f32 	%f1334, [%rd3+24576];
	fma.rn.f32 	%f1335, %f418, %f1334, %f1333;
	ld.global.nc.f32 	%f1336, [%rd3+25600];
	fma.rn.f32 	%f1337, %f419, %f1336, %f1335;
	ld.global.nc.f32 	%f1338, [%rd3+26624];
	fma.rn.f32 	%f1339, %f420, %f1338, %f1337;
	ld.global.nc.f32 	%f1340, [%rd3+27648];
	fma.rn.f32 	%f1341, %f421, %f1340, %f1339;
	ld.global.nc.f32 	%f1342, [%rd3+28672];
	fma.rn.f32 	%f1343, %f422, %f1342, %f1341;
	ld.global.nc.f32 	%f1344, [%rd3+29696];
	fma.rn.f32 	%f1345, %f423, %f1344, %f1343;
	ld.global.nc.f32 	%f1346, [%rd3+30720];
	fma.rn.f32 	%f1347, %f424, %f1346, %f1345;
	ld.global.nc.f32 	%f1348, [%rd3+31744];
	fma.rn.f32 	%f1349, %f425, %f1348, %f1347;
	ld.global.nc.f32 	%f1350, [%rd3+32768];
	fma.rn.f32 	%f1351, %f426, %f1350, %f1349;
	ld.global.nc.f32 	%f1352, [%rd3+33792];
	fma.rn.f32 	%f1353, %f427, %f1352, %f1351;
	ld.global.nc.f32 	%f1354, [%rd3+34816];
	fma.rn.f32 	%f1355, %f428, %f1354, %f1353;
	ld.global.nc.f32 	%f1356, [%rd3+35840];
	fma.rn.f32 	%f1357, %f429, %f1356, %f1355;
	ld.global.nc.f32 	%f1358, [%rd3+36864];
	fma.rn.f32 	%f1359, %f430, %f1358, %f1357;
	ld.global.nc.f32 	%f1360, [%rd3+37888];
	fma.rn.f32 	%f1361, %f431, %f1360, %f1359;
	ld.global.nc.f32 	%f1362, [%rd3+38912];
	fma.rn.f32 	%f1363, %f432, %f1362, %f1361;
	ld.global.nc.f32 	%f1364, [%rd3+39936];
	fma.rn.f32 	%f1365, %f433, %f1364, %f1363;
	ld.global.nc.f32 	%f1366, [%rd3+40960];
	fma.rn.f32 	%f1367, %f434, %f1366, %f1365;
	ld.global.nc.f32 	%f1368, [%rd3+41984];
	fma.rn.f32 	%f1369, %f435, %f1368, %f1367;
	ld.global.nc.f32 	%f1370, [%rd3+43008];
	fma.rn.f32 	%f1371, %f436, %f1370, %f1369;
	ld.global.nc.f32 	%f1372, [%rd3+44032];
	fma.rn.f32 	%f1373, %f437, %f1372, %f1371;
	ld.global.nc.f32 	%f1374, [%rd3+45056];
	fma.rn.f32 	%f1375, %f438, %f1374, %f1373;
	ld.global.nc.f32 	%f1376, [%rd3+46080];
	fma.rn.f32 	%f1377, %f439, %f1376, %f1375;
	ld.global.nc.f32 	%f1378, [%rd3+47104];
	fma.rn.f32 	%f1379, %f440, %f1378, %f1377;
	ld.global.nc.f32 	%f1380, [%rd3+48128];
	fma.rn.f32 	%f1381, %f441, %f1380, %f1379;
	ld.global.nc.f32 	%f1382, [%rd3+49152];
	fma.rn.f32 	%f1383, %f442, %f1382, %f1381;
	ld.global.nc.f32 	%f1384, [%rd3+50176];
	fma.rn.f32 	%f1385, %f443, %f1384, %f1383;
	ld.global.nc.f32 	%f1386, [%rd3+51200];
	fma.rn.f32 	%f1387, %f444, %f1386, %f1385;
	ld.global.nc.f32 	%f1388, [%rd3+52224];
	fma.rn.f32 	%f1389, %f445, %f1388, %f1387;
	ld.global.nc.f32 	%f1390, [%rd3+53248];
	fma.rn.f32 	%f1391, %f446, %f1390, %f1389;
	ld.global.nc.f32 	%f1392, [%rd3+54272];
	fma.rn.f32 	%f1393, %f447, %f1392, %f1391;
	ld.global.nc.f32 	%f1394, [%rd3+55296];
	fma.rn.f32 	%f1395, %f448, %f1394, %f1393;
	ld.global.nc.f32 	%f1396, [%rd3+56320];
	fma.rn.f32 	%f1397, %f449, %f1396, %f1395;
	ld.global.nc.f32 	%f1398, [%rd3+57344];
	fma.rn.f32 	%f1399, %f450, %f1398, %f1397;
	ld.global.nc.f32 	%f1400, [%rd3+58368];
	fma.rn.f32 	%f1401, %f451, %f1400, %f1399;
	ld.global.nc.f32 	%f1402, [%rd3+59392];
	fma.rn.f32 	%f1403, %f452, %f1402, %f1401;
	ld.global.nc.f32 	%f1404, [%rd3+60416];
	fma.rn.f32 	%f1405, %f453, %f1404, %f1403;
	ld.global.nc.f32 	%f1406, [%rd3+61440];
	fma.rn.f32 	%f1407, %f454, %f1406, %f1405;
	ld.global.nc.f32 	%f1408, [%rd3+62464];
	fma.rn.f32 	%f1409, %f455, %f1408, %f1407;
	ld.global.nc.f32 	%f1410, [%rd3+63488];
	fma.rn.f32 	%f1411, %f456, %f1410, %f1409;
	ld.global.nc.f32 	%f1412, [%rd3+64512];
	fma.rn.f32 	%f3411, %f457, %f1412, %f1411;
	setp.eq.s32 	%p11, %r215, 2;
	@%p11 bra 	$L__BB0_18;
	setp.eq.s32 	%p12, %r215, 1;
	@%p12 bra 	$L__BB0_17;
	setp.ne.s32 	%p13, %r215, 0;
	@%p13 bra 	$L__BB0_19;
	mul.f32 	%f1426, %f3411, 0f3F000000;
	mul.f32 	%f1427, %f3411, 0f3D372713;
	mul.f32 	%f1428, %f3411, %f1427;
	fma.rn.f32 	%f1429, %f3411, %f1428, %f3411;
	mul.f32 	%f1430, %f1429, 0f3F4C422A;
	abs.f32 	%f1431, %f1430;
	mul.f32 	%f1432, %f1431, 0f4038AA3B;
	ex2.approx.ftz.f32 	%f1433, %f1432;
	add.f32 	%f1434, %f1433, 0f3F800000;
	rcp.approx.ftz.f32 	%f1435, %f1434;
	fma.rn.f32 	%f1436, %f1435, 0fC0000000, 0f3F800000;
	setp.ge.f32 	%p15, %f1431, 0f41102CB4;
	selp.f32 	%f1437, 0f3F800000, %f1436, %p15;
	copysign.f32 	%f1438, %f1430, %f1437;
	mul.f32 	%f1439, %f1430, %f1430;
	fma.rn.f32 	%f1440, %f1439, 0f3C80F082, 0fBD563CAE;
	fma.rn.f32 	%f1441, %f1440, %f1439, 0f3E085941;
	fma.rn.f32 	%f1442, %f1441, %f1439, 0fBEAAA9ED;
	fma.rn.f32 	%f1443, %f1442, %f1439, 0f00000000;
	fma.rn.f32 	%f1444, %f1443, %f1430, %f1430;
	setp.ge.f32 	%p16, %f1431, 0f3F19999A;
	selp.f32 	%f1445, %f1438, %f1444, %p16;
	add.f32 	%f1446, %f1445, 0f3F800000;
	mul.f32 	%f3411, %f1426, %f1446;
	bra.uni 	$L__BB0_19;
$L__BB0_17:
	fma.rn.f32 	%f1414, %f3411, 0fBBBB989D, 0f3F000000;
	cvt.sat.f32.f32 	%f1415, %f1414;
	mov.f32 	%f1416, 0f4B400001;
	mov.f32 	%f1417, 0f437C0000;
	fma.rm.f32 	%f1418, %f1415, %f1417, %f1416;
	add.f32 	%f1419, %f1418, 0fCB40007F;
	neg.f32 	%f1420, %f1419;
	fma.rn.f32 	%f1421, %f3411, 0fBFB8AA3B, %f1420;
	fma.rn.f32 	%f1422, %f3411, 0fB2A57060, %f1421;
	mov.b32 	%r527, %f1418;
	shl.b32 	%r528, %r527, 23;
	mov.b32 	%f1423, %r528;
	ex2.approx.ftz.f32 	%f1424, %f1422;
	fma.rn.f32 	%f1425, %f1424, %f1423, 0f3F800000;
	div.rn.f32 	%f3411, %f3411, %f1425;
	bra.uni 	$L__BB0_19;
$L__BB0_18:
	setp.gt.f32 	%p14, %f3411, 0f00000000;
	mul.f32 	%f1413, %f3411, %f3411;
	selp.f32 	%f3411, %f1413, 0f00000000, %p14;
$L__BB0_19:
	add.s64 	%rd4, %rd539, %rd344;
	st.local.f32 	[%rd4], %f3411;
	ld.global.nc.f32 	%f1447, [%rd3+4];
	fma.rn.f32 	%f1448, %f394, %f1447, 0f00000000;
	ld.global.nc.f32 	%f1449, [%rd3+1028];
	fma.rn.f32 	%f1450, %f395, %f1449, %f1448;
	ld.global.nc.f32 	%f1451, [%rd3+2052];
	fma.rn.f32 	%f1452, %f396, %f1451, %f1450;
	ld.global.nc.f32 	%f1453, [%rd3+3076];
	fma.rn.f32 	%f1454, %f397, %f1453, %f1452;
	ld.global.nc.f32 	%f1455, [%rd3+4100];
	fma.rn.f32 	%f1456, %f398, %f1455, %f1454;
	ld.global.nc.f32 	%f1457, [%rd3+5124];
	fma.rn.f32 	%f1458, %f399, %f1457, %f1456;
	ld.global.nc.f32 	%f1459, [%rd3+6148];
	fma.rn.f32 	%f1460, %f400, %f1459, %f1458;
	ld.global.nc.f32 	%f1461, [%rd3+7172];
	fma.rn.f32 	%f1462, %f401, %f1461, %f1460;
	ld.global.nc.f32 	%f1463, [%rd3+8196];
	fma.rn.f32 	%f1464, %f402, %f1463, %f1462;
	ld.global.nc.f32 	%f1465, [%rd3+9220];
	fma.rn.f32 	%f1466, %f403, %f1465, %f1464;
	ld.global.nc.f32 	%f1467, [%rd3+10244];
	fma.rn.f32 	%f1468, %f404, %f1467, %f1466;
	ld.global.nc.f32 	%f1469, [%rd3+11268];
	fma.rn.f32 	%f1470, %f405, %f1469, %f1468;
	ld.global.nc.f32 	%f1471, [%rd3+12292];
	fma.rn.f32 	%f1472, %f406, %f1471, %f1470;
	ld.global.nc.f32 	%f1473, [%rd3+13316];
	fma.rn.f32 	%f1474, %f407, %f1473, %f1472;
	ld.global.nc.f32 	%f1475, [%rd3+14340];
	fma.rn.f32 	%f1476, %f408, %f1475, %f1474;
	ld.global.nc.f32 	%f1477, [%rd3+15364];
	fma.rn.f32 	%f1478, %f409, %f1477, %f1476;
	ld.global.nc.f32 	%f1479, [%rd3+16388];
	fma.rn.f32 	%f1480, %f410, %f1479, %f1478;
	ld.global.nc.f32 	%f1481, [%rd3+17412];
	fma.rn.f32 	%f1482, %f411, %f1481, %f1480;
	ld.global.nc.f32 	%f1483, [%rd3+18436];
	fma.rn.f32 	%f1484, %f412, %f1483, %f1482;
	ld.global.nc.f32 	%f1485, [%rd3+19460];
	fma.rn.f32 	%f1486, %f413, %f1485, %f1484;
	ld.global.nc.f32 	%f1487, [%rd3+20484];
	fma.rn.f32 	%f1488, %f414, %f1487, %f1486;
	ld.global.nc.f32 	%f1489, [%rd3+21508];
	fma.rn.f32 	%f1490, %f415, %f1489, %f1488;
	ld.global.nc.f32 	%f1491, [%rd3+22532];
	fma.rn.f32 	%f1492, %f416, %f1491, %f1490;
	ld.global.nc.f32 	%f1493, [%rd3+23556];
	fma.rn.f32 	%f1494, %f417, %f1493, %f1492;
	ld.global.nc.f32 	%f1495, [%rd3+24580];
	fma.rn.f32 	%f1496, %f418, %f1495, %f1494;
	ld.global.nc.f32 	%f1497, [%rd3+25604];
	fma.rn.f32 	%f1498, %f419, %f1497, %f1496;
	ld.global.nc.f32 	%f1499, [%rd3+26628];
	fma.rn.f32 	%f1500, %f420, %f1499, %f1498;
	ld.global.nc.f32 	%f1501, [%rd3+27652];
	fma.rn.f32 	%f1502, %f421, %f1501, %f1500;
	ld.global.nc.f32 	%f1503, [%rd3+28676];
	fma.rn.f32 	%f1504, %f422, %f1503, %f1502;
	ld.global.nc.f32 	%f1505, [%rd3+29700];
	fma.rn.f32 	%f1506, %f423, %f1505, %f1504;
	ld.global.nc.f32 	%f1507, [%rd3+30724];
	fma.rn.f32 	%f1508, %f424, %f1507, %f1506;
	ld.global.nc.f32 	%f1509, [%rd3+31748];
	fma.rn.f32 	%f1510, %f425, %f1509, %f1508;
	ld.global.nc.f32 	%f1511, [%rd3+32772];
	fma.rn.f32 	%f1512, %f426, %f1511, %f1510;
	ld.global.nc.f32 	%f1513, [%rd3+33796];
	fma.rn.f32 	%f1514, %f427, %f1513, %f1512;
	ld.global.nc.f32 	%f1515, [%rd3+34820];
	fma.rn.f32 	%f1516, %f428, %f1515, %f1514;
	ld.global.nc.f32 	%f1517, [%rd3+35844];
	fma.rn.f32 	%f1518, %f429, %f1517, %f1516;
	ld.global.nc.f32 	%f1519, [%rd3+36868];
	fma.rn.f32 	%f1520, %f430, %f1519, %f1518;
	ld.global.nc.f32 	%f1521, [%rd3+37892];
	fma.rn.f32 	%f1522, %f431, %f1521, %f1520;
	ld.global.nc.f32 	%f1523, [%rd3+38916];
	fma.rn.f32 	%f1524, %f432, %f1523, %f1522;
	ld.global.nc.f32 	%f1525, [%rd3+39940];
	fma.rn.f32 	%f1526, %f433, %f1525, %f1524;
	ld.global.nc.f32 	%f1527, [%rd3+40964];
	fma.rn.f32 	%f1528, %f434, %f1527, %f1526;
	ld.global.nc.f32 	%f1529, [%rd3+41988];
	fma.rn.f32 	%f1530, %f435, %f1529, %f1528;
	ld.global.nc.f32 	%f1531, [%rd3+43012];
	fma.rn.f32 	%f1532, %f436, %f1531, %f1530;
	ld.global.nc.f32 	%f1533, [%rd3+44036];
	fma.rn.f32 	%f1534, %f437, %f1533, %f1532;
	ld.global.nc.f32 	%f1535, [%rd3+45060];
	fma.rn.f32 	%f1536, %f438, %f1535, %f1534;
	ld.global.nc.f32 	%f1537, [%rd3+46084];
	fma.rn.f32 	%f1538, %f439, %f1537, %f1536;
	ld.global.nc.f32 	%f1539, [%rd3+47108];
	fma.rn.f32 	%f1540, %f440, %f1539, %f1538;
	ld.global.nc.f32 	%f1541, [%rd3+48132];
	fma.rn.f32 	%f1542, %f441, %f1541, %f1540;
	ld.global.nc.f32 	%f1543, [%rd3+49156];
	fma.rn.f32 	%f1544, %f442, %f1543, %f1542;
	ld.global.nc.f32 	%f1545, [%rd3+50180];
	fma.rn.f32 	%f1546, %f443, %f1545, %f1544;
	ld.global.nc.f32 	%f1547, [%rd3+51204];
	fma.rn.f32 	%f1548, %f444, %f1547, %f1546;
	ld.global.nc.f32 	%f1549, [%rd3+52228];
	fma.rn.f32 	%f1550, %f445, %f1549, %f1548;
	ld.global.nc.f32 	%f1551, [%rd3+53252];
	fma.rn.f32 	%f1552, %f446, %f1551, %f1550;
	ld.global.nc.f32 	%f1553, [%rd3+54276];
	fma.rn.f32 	%f1554, %f447, %f1553, %f1552;
	ld.global.nc.f32 	%f1555, [%rd3+55300];
	fma.rn.f32 	%f1556, %f448, %f1555, %f1554;
	ld.global.nc.f32 	%f1557, [%rd3+56324];
	fma.rn.f32 	%f1558, %f449, %f1557, %f1556;
	ld.global.nc.f32 	%f1559, [%rd3+57348];
	fma.rn.f32 	%f1560, %f450, %f1559, %f1558;
	ld.global.nc.f32 	%f1561, [%rd3+58372];
	fma.rn.f32 	%f1562, %f451, %f1561, %f1560;
	ld.global.nc.f32 	%f1563, [%rd3+59396];
	fma.rn.f32 	%f1564, %f452, %f1563, %f1562;
	ld.global.nc.f32 	%f1565, [%rd3+60420];
	fma.rn.f32 	%f1566, %f453, %f1565, %f1564;
	ld.global.nc.f32 	%f1567, [%rd3+61444];
	fma.rn.f32 	%f1568, %f454, %f1567, %f1566;
	ld.global.nc.f32 	%f1569, [%rd3+62468];
	fma.rn.f32 	%f1570, %f455, %f1569, %f1568;
	ld.global.nc.f32 	%f1571, [%rd3+63492];
	fma.rn.f32 	%f1572, %f456, %f1571, %f1570;
	ld.global.nc.f32 	%f1573, [%rd3+64516];
	fma.rn.f32 	%f3412, %f457, %f1573, %f1572;
	setp.eq.s32 	%p17, %r215, 0;
	@%p17 bra 	$L__BB0_24;
	setp.eq.s32 	%p18, %r215, 1;
	@%p18 bra 	$L__BB0_23;
	setp.ne.s32 	%p19, %r215, 2;
	@%p19 bra 	$L__BB0_25;
	setp.gt.f32 	%p20, %f3412, 0f00000000;
	mul.f32 	%f1574, %f3412, %f3412;
	selp.f32 	%f3412, %f1574, 0f00000000, %p20;
	bra.uni 	$L__BB0_25;
$L__BB0_23:
	fma.rn.f32 	%f1575, %f3412, 0fBBBB989D, 0f3F000000;
	cvt.sat.f32.f32 	%f1576, %f1575;
	mov.f32 	%f1577, 0f4B400001;
	mov.f32 	%f1578, 0f437C0000;
	fma.rm.f32 	%f1579, %f1576, %f1578, %f1577;
	add.f32 	%f1580, %f1579, 0fCB40007F;
	neg.f32 	%f1581, %f1580;
	fma.rn.f32 	%f1582, %f3412, 0fBFB8AA3B, %f1581;
	fma.rn.f32 	%f1583, %f3412, 0fB2A57060, %f1582;
	mov.b32 	%r529, %f1579;
	shl.b32 	%r530, %r529, 23;
	mov.b32 	%f1584, %r530;
	ex2.approx.ftz.f32 	%f1585, %f1583;
	fma.rn.f32 	%f1586, %f1585, %f1584, 0f3F800000;
	div.rn.f32 	%f3412, %f3412, %f1586;
	bra.uni 	$L__BB0_25;
$L__BB0_24:
	mul.f32 	%f1587, %f3412, 0f3F000000;
	mul.f32 	%f1588, %f3412, 0f3D372713;
	mul.f32 	%f1589, %f3412, %f1588;
	fma.rn.f32 	%f1590, %f3412, %f1589, %f3412;
	mul.f32 	%f1591, %f1590, 0f3F4C422A;
	abs.f32 	%f1592, %f1591;
	mul.f32 	%f1593, %f1592, 0f4038AA3B;
	ex2.approx.ftz.f32 	%f1594, %f1593;
	add.f32 	%f1595, %f1594, 0f3F800000;
	rcp.approx.ftz.f32 	%f1596, %f1595;
	fma.rn.f32 	%f1597, %f1596, 0fC0000000, 0f3F800000;
	setp.ge.f32 	%p21, %f1592, 0f41102CB4;
	selp.f32 	%f1598, 0f3F800000, %f1597, %p21;
	copysign.f32 	%f1599, %f1591, %f1598;
	mul.f32 	%f1600, %f1591, %f1591;
	fma.rn.f32 	%f1601, %f1600, 0f3C80F082, 0fBD563CAE;
	fma.rn.f32 	%f1602, %f1601, %f1600, 0f3E085941;
	fma.rn.f32 	%f1603, %f1602, %f1600, 0fBEAAA9ED;
	fma.rn.f32 	%f1604, %f1603, %f1600, 0f00000000;
	fma.rn.f32 	%f1605, %f1604, %f1591, %f1591;
	setp.ge.f32 	%p22, %f1592, 0f3F19999A;
	selp.f32 	%f1606, %f1599, %f1605, %p22;
	add.f32 	%f1607, %f1606, 0f3F800000;
	mul.f32 	%f3412, %f1587, %f1607;
$L__BB0_25:
	st.local.f32 	[%rd4+4], %f3412;
	ld.global.nc.f32 	%f1608, [%rd3+8];
	fma.rn.f32 	%f1609, %f394, %f1608, 0f00000000;
	ld.global.nc.f32 	%f1610, [%rd3+1032];
	fma.rn.f32 	%f1611, %f395, %f1610, %f1609;
	ld.global.nc.f32 	%f1612, [%rd3+2056];
	fma.rn.f32 	%f1613, %f396, %f1612, %f1611;
	ld.global.nc.f32 	%f1614, [%rd3+3080];
	fma.rn.f32 	%f1615, %f397, %f1614, %f1613;
	ld.global.nc.f32 	%f1616, [%rd3+4104];
	fma.rn.f32 	%f1617, %f398, %f1616, %f1615;
	ld.global.nc.f32 	%f1618, [%rd3+5128];
	fma.rn.f32 	%f1619, %f399, %f1618, %f1617;
	ld.global.nc.f32 	%f1620, [%rd3+6152];
	fma.rn.f32 	%f1621, %f400, %f1620, %f1619;
	ld.global.nc.f32 	%f1622, [%rd3+7176];
	fma.rn.f32 	%f1623, %f401, %f1622, %f1621;
	ld.global.nc.f32 	%f1624, [%rd3+8200];
	fma.rn.f32 	%f1625, %f402, %f1624, %f1623;
	ld.global.nc.f32 	%f1626, [%rd3+9224];
	fma.rn.f32 	%f1627, %f403, %f1626, %f1625;
	ld.global.nc.f32 	%f1628, [%rd3+10248];
	fma.rn.f32 	%f1629, %f404, %f1628, %f1627;
	ld.global.nc.f32 	%f1630, [%rd3+11272];
	fma.rn.f32 	%f1631, %f405, %f1630, %f1629;
	ld.global.nc.f32 	%f1632, [%rd3+12296];
	fma.rn.f32 	%f1633, %f406, %f1632, %f1631;
	ld.global.nc.f32 	%f1634, [%rd3+13320];
	fma.rn.f32 	%f1635, %f407, %f1634, %f1633;
	ld.global.nc.f32 	%f1636, [%rd3+14344];
	fma.rn.f32 	%f1637, %f408, %f1636, %f1635;
	ld.global.nc.f32 	%f1638, [%rd3+15368];
	fma.rn.f32 	%f1639, %f409, %f1638, %f1637;
	ld.global.nc.f32 	%f1640, [%rd3+16392];
	fma.rn.f32 	%f1641, %f410, %f1640, %f1639;
	ld.global.nc.f32 	%f1642, [%rd3+17416];
	fma.rn.f32 	%f1643, %f411, %f1642, %f1641;
	ld.global.nc.f32 	%f1644, [%rd3+18440];
	fma.rn.f32 	%f1645, %f412, %f1644, %f1643;
	ld.global.nc.f32 	%f1646, [%rd3+19464];
	fma.rn.f32 	%f1647, %f413, %f1646, %f1645;
	ld.global.nc.f32 	%f1648, [%rd3+20488];
	fma.rn.f32 	%f1649, %f414, %f1648, %f1647;
	ld.global.nc.f32 	%f1650, [%rd3+21512];
	fma.rn.f32 	%f1651, %f415, %f1650, %f1649;
	ld.global.nc.f32 	%f1652, [%rd3+22536];
	fma.rn.f32 	%f1653, %f416, %f1652, %f1651;
	ld.global.nc.f32 	%f1654, [%rd3+23560];
	fma.rn.f32 	%f1655, %f417, %f1654, %f1653;
	ld.global.nc.f32 	%f1656, [%rd3+24584];
	fma.rn.f32 	%f1657, %f418, %f1656, %f1655;
	ld.global.nc.f32 	%f1658, [%rd3+25608];
	fma.rn.f32 	%f1659, %f419, %f1658, %f1657;
	ld.global.nc.f32 	%f1660, [%rd3+26632];
	fma.rn.f32 	%f1661, %f420, %f1660, %f1659;
	ld.global.nc.f32 	%f1662, [%rd3+27656];
	fma.rn.f32 	%f1663, %f421, %f1662, %f1661;
	ld.global.nc.f32 	%f1664, [%rd3+28680];
	fma.rn.f32 	%f1665, %f422, %f1664, %f1663;
	ld.global.nc.f32 	%f1666, [%rd3+29704];
	fma.rn.f32 	%f1667, %f423, %f1666, %f1665;
	ld.global.nc.f32 	%f1668, [%rd3+30728];
	fma.rn.f32 	%f1669, %f424, %f1668, %f1667;
	ld.global.nc.f32 	%f1670, [%rd3+31752];
	fma.rn.f32 	%f1671, %f425, %f1670, %f1669;
	ld.global.nc.f32 	%f1672, [%rd3+32776];
	fma.rn.f32 	%f1673, %f426, %f1672, %f1671;
	ld.global.nc.f32 	%f1674, [%rd3+33800];
	fma.rn.f32 	%f1675, %f427, %f1674, %f1673;
	ld.global.nc.f32 	%f1676, [%rd3+34824];
	fma.rn.f32 	%f1677, %f428, %f1676, %f1675;
	ld.global.nc.f32 	%f1678, [%rd3+35848];
	fma.rn.f32 	%f1679, %f429, %f1678, %f1677;
	ld.global.nc.f32 	%f1680, [%rd3+36872];
	fma.rn.f32 	%f1681, %f430, %f1680, %f1679;
	ld.global.nc.f32 	%f1682, [%rd3+37896];
	fma.rn.f32 	%f1683, %f431, %f1682, %f1681;
	ld.global.nc.f32 	%f1684, [%rd3+38920];
	fma.rn.f32 	%f1685, %f432, %f1684, %f1683;
	ld.global.nc.f32 	%f1686, [%rd3+39944];
	fma.rn.f32 	%f1687, %f433, %f1686, %f1685;
	ld.global.nc.f32 	%f1688, [%rd3+40968];
	fma.rn.f32 	%f1689, %f434, %f1688, %f1687;
	ld.global.nc.f32 	%f1690, [%rd3+41992];
	fma.rn.f32 	%f1691, %f435, %f1690, %f1689;
	ld.global.nc.f32 	%f1692, [%rd3+43016];
	fma.rn.f32 	%f1693, %f436, %f1692, %f1691;
	ld.global.nc.f32 	%f1694, [%rd3+44040];
	fma.rn.f32 	%f1695, %f437, %f1694, %f1693;
	ld.global.nc.f32 	%f1696, [%rd3+45064];
	fma.rn.f32 	%f1697, %f438, %f1696, %f1695;
	ld.global.nc.f32 	%f1698, [%rd3+46088];
	fma.rn.f32 	%f1699, %f439, %f1698, %f1697;
	ld.global.nc.f32 	%f1700, [%rd3+47112];
	fma.rn.f32 	%f1701, %f440, %f1700, %f1699;
	ld.global.nc.f32 	%f1702, [%rd3+48136];
	fma.rn.f32 	%f1703, %f441, %f1702, %f1701;
	ld.global.nc.f32 	%f1704, [%rd3+49160];
	fma.rn.f32 	%f1705, %f442, %f1704, %f1703;
	ld.global.nc.f32 	%f1706, [%rd3+50184];
	fma.rn.f32 	%f1707, %f443, %f1706, %f1705;
	ld.global.nc.f32 	%f1708, [%rd3+51208];
	fma.rn.f32 	%f1709, %f444, %f1708, %f1707;
	ld.global.nc.f32 	%f1710, [%rd3+52232];
	fma.rn.f32 	%f1711, %f445, %f1710, %f1709;
	ld.global.nc.f32 	%f1712, [%rd3+53256];
	fma.rn.f32 	%f1713, %f446, %f1712, %f1711;
	ld.global.nc.f32 	%f1714, [%rd3+54280];
	fma.rn.f32 	%f1715, %f447, %f1714, %f1713;
	ld.global.nc.f32 	%f1716, [%rd3+55304];
	fma.rn.f32 	%f1717, %f448, %f1716, %f1715;
	ld.global.nc.f32 	%f1718, [%rd3+56328];
	fma.rn.f32 	%f1719, %f449, %f1718, %f1717;
	ld.global.nc.f32 	%f1720, [%rd3+57352];
	fma.rn.f32 	%f1721, %f450, %f1720, %f1719;
	ld.global.nc.f32 	%f1722, [%rd3+58376];
	fma.rn.f32 	%f1723, %f451, %f1722, %f1721;
	ld.global.nc.f32 	%f1724, [%rd3+59400];
	fma.rn.f32 	%f1725, %f452, %f1724, %f1723;
	ld.global.nc.f32 	%f1726, [%rd3+60424];
	fma.rn.f32 	%f1727, %f453, %f1726, %f1725;
	ld.global.nc.f32 	%f1728, [%rd3+61448];
	fma.rn.f32 	%f1729, %f454, %f1728, %f1727;
	ld.global.nc.f32 	%f1730, [%rd3+62472];
	fma.rn.f32 	%f1731, %f455, %f1730, %f1729;
	ld.global.nc.f32 	%f1732, [%rd3+63496];
	fma.rn.f32 	%f1733, %f456, %f1732, %f1731;
	ld.global.nc.f32 	%f1734, [%rd3+64520];
	fma.rn.f32 	%f3413, %f457, %f1734, %f1733;
	setp.eq.s32 	%p23, %r215, 0;
	@%p23 bra 	$L__BB0_30;
	setp.eq.s32 	%p24, %r215, 1;
	@%p24 bra 	$L__BB0_29;
	setp.ne.s32 	%p25, %r215, 2;
	@%p25 bra 	$L__BB0_31;
	setp.gt.f32 	%p26, %f3413, 0f00000000;
	mul.f32 	%f1735, %f3413, %f3413;
	selp.f32 	%f3413, %f1735, 0f00000000, %p26;
	bra.uni 	$L__BB0_31;
$L__BB0_29:
	fma.rn.f32 	%f1736, %f3413, 0fBBBB989D, 0f3F000000;
	cvt.sat.f32.f32 	%f1737, %f1736;
	mov.f32 	%f1738, 0f4B400001;
	mov.f32 	%f1739, 0f437C0000;
	fma.rm.f32 	%f1740, %f1737, %f1739, %f1738;
	add.f32 	%f1741, %f1740, 0fCB40007F;
	neg.f32 	%f1742, %f1741;
	fma.rn.f32 	%f1743, %f3413, 0fBFB8AA3B, %f1742;
	fma.rn.f32 	%f1744, %f3413, 0fB2A57060, %f1743;
	mov.b32 	%r531, %f1740;
	shl.b32 	%r532, %r531, 23;
	mov.b32 	%f1745, %r532;
	ex2.approx.ftz.f32 	%f1746, %f1744;
	fma.rn.f32 	%f1747, %f1746, %f1745, 0f3F800000;
	div.rn.f32 	%f3413, %f3413, %f1747;
	bra.uni 	$L__BB0_31;
$L__BB0_30:
	mul.f32 	%f1748, %f3413, 0f3F000000;
	mul.f32 	%f1749, %f3413, 0f3D372713;
	mul.f32 	%f1750, %f3413, %f1749;
	fma.rn.f32 	%f1751, %f3413, %f1750, %f3413;
	mul.f32 	%f1752, %f1751, 0f3F4C422A;
	abs.f32 	%f1753, %f1752;
	mul.f32 	%f1754, %f1753, 0f4038AA3B;
	ex2.approx.ftz.f32 	%f1755, %f1754;
	add.f32 	%f1756, %f1755, 0f3F800000;
	rcp.approx.ftz.f32 	%f1757, %f1756;
	fma.rn.f32 	%f1758, %f1757, 0fC0000000, 0f3F800000;
	setp.ge.f32 	%p27, %f1753, 0f41102CB4;
	selp.f32 	%f1759, 0f3F800000, %f1758, %p27;
	copysign.f32 	%f1760, %f1752, %f1759;
	mul.f32 	%f1761, %f1752, %f1752;
	fma.rn.f32 	%f1762, %f1761, 0f3C80F082, 0fBD563CAE;
	fma.rn.f32 	%f1763, %f1762, %f1761, 0f3E085941;
	fma.rn.f32 	%f1764, %f1763, %f1761, 0fBEAAA9ED;
	fma.rn.f32 	%f1765, %f1764, %f1761, 0f00000000;
	fma.rn.f32 	%f1766, %f1765, %f1752, %f1752;
	setp.ge.f32 	%p28, %f1753, 0f3F19999A;
	selp.f32 	%f1767, %f1760, %f1766, %p28;
	add.f32 	%f1768, %f1767, 0f3F800000;
	mul.f32 	%f3413, %f1748, %f1768;
$L__BB0_31:
	st.local.f32 	[%rd4+8], %f3413;
	ld.global.nc.f32 	%f1769, [%rd3+12];
	fma.rn.f32 	%f1770, %f394, %f1769, 0f00000000;
	ld.global.nc.f32 	%f1771, [%rd3+1036];
	fma.rn.f32 	%f1772, %f395, %f1771, %f1770;
	ld.global.nc.f32 	%f1773, [%rd3+2060];
	fma.rn.f32 	%f1774, %f396, %f1773, %f1772;
	ld.global.nc.f32 	%f1775, [%rd3+3084];
	fma.rn.f32 	%f1776, %f397, %f1775, %f1774;
	ld.global.nc.f32 	%f1777, [%rd3+4108];
	fma.rn.f32 	%f1778, %f398, %f1777, %f1776;
	ld.global.nc.f32 	%f1779, [%rd3+5132];
	fma.rn.f32 	%f1780, %f399, %f1779, %f1778;
	ld.global.nc.f32 	%f1781, [%rd3+6156];
	fma.rn.f32 	%f1782, %f400, %f1781, %f1780;
	ld.global.nc.f32 	%f1783, [%rd3+7180];
	fma.rn.f32 	%f1784, %f401, %f1783, %f1782;
	ld.global.nc.f32 	%f1785, [%rd3+8204];
	fma.rn.f32 	%f1786, %f402, %f1785, %f1784;
	ld.global.nc.f32 	%f1787, [%rd3+9228];
	fma.rn.f32 	%f1788, %f403, %f1787, %f1786;
	ld.global.nc.f32 	%f1789, [%rd3+10252];
	fma.rn.f32 	%f1790, %f404, %f1789, %f1788;
	ld.global.nc.f32 	%f1791, [%rd3+11276];
	fma.rn.f32 	%f1792, %f405, %f1791, %f1790;
	ld.global.nc.f32 	%f1793, [%rd3+12300];
	fma.rn.f32 	%f1794, %f406, %f1793, %f1792;
	ld.global.nc.f32 	%f1795, [%rd3+13324];
	fma.rn.f32 	%f1796, %f407, %f1795, %f1794;
	ld.global.nc.f32 	%f1797, [%rd3+14348];
	fma.rn.f32 	%f1798, %f408, %f1797, %f1796;
	ld.global.nc.f32 	%f1799, [%rd3+15372];
	fma.rn.f32 	%f1800, %f409, %f1799, %f1798;
	ld.global.nc.f32 	%f1801, [%rd3+16396];
	fma.rn.f32 	%f1802, %f410, %f1801, %f1800;
	ld.global.nc.f32 	%f1803, [%rd3+17420];
	fma.rn.f32 	%f1804, %f411, %f1803, %f1802;
	ld.global.nc.f32 	%f1805, [%rd3+18444];
	fma.rn.f32 	%f1806, %f412, %f1805, %f1804;
	ld.global.nc.f32 	%f1807, [%rd3+19468];
	fma.rn.f32 	%f1808, %f413, %f1807, %f1806;
	ld.global.nc.f32 	%f1809, [%rd3+20492];
	fma.rn.f32 	%f1810, %f414, %f1809, %f1808;
	ld.global.nc.f32 	%f1811, [%rd3+21516];
	fma.rn.f32 	%f1812, %f415, %f1811, %f1810;
	ld.global.nc.f32 	%f1813, [%rd3+22540];
	fma.rn.f32 	%f1814, %f416, %f1813, %f1812;
	ld.global.nc.f32 	%f1815, [%rd3+23564];
	fma.rn.f32 	%f1816, %f417, %f1815, %f1814;
	ld.global.nc.f32 	%f1817, [%rd3+24588];
	fma.rn.f32 	%f1818, %f418, %f1817, %f1816;
	ld.global.nc.f32 	%f1819, [%rd3+25612];
	fma.rn.f32 	%f1820, %f419, %f1819, %f1818;
	ld.global.nc.f32 	%f1821, [%rd3+26636];
	fma.rn.f32 	%f1822, %f420, %f1821, %f1820;
	ld.global.nc.f32 	%f1823, [%rd3+27660];
	fma.rn.f32 	%f1824, %f421, %f1823, %f1822;
	ld.global.nc.f32 	%f1825, [%rd3+28684];
	fma.rn.f32 	%f1826, %f422, %f1825, %f1824;
	ld.global.nc.f32 	%f1827, [%rd3+29708];
	fma.rn.f32 	%f1828, %f423, %f1827, %f1826;
	ld.global.nc.f32 	%f1829, [%rd3+30732];
	fma.rn.f32 	%f1830, %f424, %f1829, %f1828;
	ld.global.nc.f32 	%f1831, [%rd3+31756];
	fma.rn.f32 	%f1832, %f425, %f1831, %f1830;
	ld.global.nc.f32 	%f1833, [%rd3+32780];
	fma.rn.f32 	%f1834, %f426, %f1833, %f1832;
	ld.global.nc.f32 	%f1835, [%rd3+33804];
	fma.rn.f32 	%f1836, %f427, %f1835, %f1834;
	ld.global.nc.f32 	%f1837, [%rd3+34828];
	fma.rn.f32 	%f1838, %f428, %f1837, %f1836;
	ld.global.nc.f32 	%f1839, [%rd3+35852];
	fma.rn.f32 	%f1840, %f429, %f1839, %f1838;
	ld.global.nc.f32 	%f1841, [%rd3+36876];
	fma.rn.f32 	%f1842, %f430, %f1841, %f1840;
	ld.global.nc.f32 	%f1843, [%rd3+37900];
	fma.rn.f32 	%f1844, %f431, %f1843, %f1842;
	ld.global.nc.f32 	%f1845, [%rd3+38924];
	fma.rn.f32 	%f1846, %f432, %f1845, %f1844;
	ld.global.nc.f32 	%f1847, [%rd3+39948];
	fma.rn.f32 	%f1848, %f433, %f1847, %f1846;
	ld.global.nc.f32 	%f1849, [%rd3+40972];
	fma.rn.f32 	%f1850, %f434, %f1849, %f1848;
	ld.global.nc.f32 	%f1851, [%rd3+41996];
	fma.rn.f32 	%f1852, %f435, %f1851, %f1850;
	ld.global.nc.f32 	%f1853, [%rd3+43020];
	fma.rn.f32 	%f1854, %f436, %f1853, %f1852;
	ld.global.nc.f32 	%f1855, [%rd3+44044];
	fma.rn.f32 	%f1856, %f437, %f1855, %f1854;
	ld.global.nc.f32 	%f1857, [%rd3+45068];
	fma.rn.f32 	%f1858, %f438, %f1857, %f1856;
	ld.global.nc.f32 	%f1859, [%rd3+46092];
	fma.rn.f32 	%f1860, %f439, %f1859, %f1858;
	ld.global.nc.f32 	%f1861, [%rd3+47116];
	fma.rn.f32 	%f1862, %f440, %f1861, %f1860;
	ld.global.nc.f32 	%f1863, [%rd3+48140];
	fma.rn.f32 	%f1864, %f441, %f1863, %f1862;
	ld.global.nc.f32 	%f1865, [%rd3+49164];
	fma.rn.f32 	%f1866, %f442, %f1865, %f1864;
	ld.global.nc.f32 	%f1867, [%rd3+50188];
	fma.rn.f32 	%f1868, %f443, %f1867, %f1866;
	ld.global.nc.f32 	%f1869, [%rd3+51212];
	fma.rn.f32 	%f1870, %f444, %f1869, %f1868;
	ld.global.nc.f32 	%f1871, [%rd3+52236];
	fma.rn.f32 	%f1872, %f445, %f1871, %f1870;
	ld.global.nc.f32 	%f1873, [%rd3+53260];
	fma.rn.f32 	%f1874, %f446, %f1873, %f1872;
	ld.global.nc.f32 	%f1875, [%rd3+54284];
	fma.rn.f32 	%f1876, %f447, %f1875, %f1874;
	ld.global.nc.f32 	%f1877, [%rd3+55308];
	fma.rn.f32 	%f1878, %f448, %f1877, %f1876;
	ld.global.nc.f32 	%f1879, [%rd3+56332];
	fma.rn.f32 	%f1880, %f449, %f1879, %f1878;
	ld.global.nc.f32 	%f1881, [%rd3+57356];
	fma.rn.f32 	%f1882, %f450, %f1881, %f1880;
	ld.global.nc.f32 	%f1883, [%rd3+58380];
	fma.rn.f32 	%f1884, %f451, %f1883, %f1882;
	ld.global.nc.f32 	%f1885, [%rd3+59404];
	fma.rn.f32 	%f1886, %f452, %f1885, %f1884;
	ld.global.nc.f32 	%f1887, [%rd3+60428];
	fma.rn.f32 	%f1888, %f453, %f1887, %f1886;
	ld.global.nc.f32 	%f1889, [%rd3+61452];
	fma.rn.f32 	%f1890, %f454, %f1889, %f1888;
	ld.global.nc.f32 	%f1891, [%rd3+62476];
	fma.rn.f32 	%f1892, %f455, %f1891, %f1890;
	ld.global.nc.f32 	%f1893, [%rd3+63500];
	fma.rn.f32 	%f1894, %f456, %f1893, %f1892;
	ld.global.nc.f32 	%f1895, [%rd3+64524];
	fma.rn.f32 	%f3414, %f457, %f1895, %f1894;
	setp.eq.s32 	%p29, %r215, 0;
	@%p29 bra 	$L__BB0_36;
	setp.eq.s32 	%p30, %r215, 1;
	@%p30 bra 	$L__BB0_35;
	setp.ne.s32 	%p31, %r215, 2;
	@%p31 bra 	$L__BB0_37;
	setp.gt.f32 	%p32, %f3414, 0f00000000;
	mul.f32 	%f1896, %f3414, %f3414;
	selp.f32 	%f3414, %f1896, 0f00000000, %p32;
	bra.uni 	$L__BB0_37;
$L__BB0_35:
	fma.rn.f32 	%f1897, %f3414, 0fBBBB989D, 0f3F000000;
	cvt.sat.f32.f32 	%f1898, %f1897;
	mov.f32 	%f1899, 0f4B400001;
	mov.f32 	%f1900, 0f437C0000;
	fma.rm.f32 	%f1901, %f1898, %f1900, %f1899;
	add.f32 	%f1902, %f1901, 0fCB40007F;
	neg.f32 	%f1903, %f1902;
	fma.rn.f32 	%f1904, %f3414, 0fBFB8AA3B, %f1903;
	fma.rn.f32 	%f1905, %f3414, 0fB2A57060, %f1904;
	mov.b32 	%r533, %f1901;
	shl.b32 	%r534, %r533, 23;
	mov.b32 	%f1906, %r534;
	ex2.approx.ftz.f32 	%f1907, %f1905;
	fma.rn.f32 	%f1908, %f1907, %f1906, 0f3F800000;
	div.rn.f32 	%f3414, %f3414, %f1908;
	bra.uni 	$L__BB0_37;
$L__BB0_36:
	mul.f32 	%f1909, %f3414, 0f3F000000;
	mul.f32 	%f1910, %f3414, 0f3D372713;
	mul.f32 	%f1911, %f3414, %f1910;
	fma.rn.f32 	%f1912, %f3414, %f1911, %f3414;
	mul.f32 	%f1913, %f1912, 0f3F4C422A;
	abs.f32 	%f1914, %f1913;
	mul.f32 	%f1915, %f1914, 0f4038AA3B;
	ex2.approx.ftz.f32 	%f1916, %f1915;
	add.f32 	%f1917, %f1916, 0f3F800000;
	rcp.approx.ftz.f32 	%f1918, %f1917;
	fma.rn.f32 	%f1919, %f1918, 0fC0000000, 0f3F800000;
	setp.ge.f32 	%p33, %f1914, 0f41102CB4;
	selp.f32 	%f1920, 0f3F800000, %f1919, %p33;
	copysign.f32 	%f1921, %f1913, %f1920;
	mul.f32 	%f1922, %f1913, %f1913;
	fma.rn.f32 	%f1923, %f1922, 0f3C80F082, 0fBD563CAE;
	fma.rn.f32 	%f1924, %f1923, %f1922, 0f3E085941;
	fma.rn.f32 	%f1925, %f1924, %f1922, 0fBEAAA9ED;
	fma.rn.f32 	%f1926, %f1925, %f1922, 0f00000000;
	fma.rn.f32 	%f1927, %f1926, %f1913, %f1913;
	setp.ge.f32 	%p34, %f1914, 0f3F19999A;
	selp.f32 	%f1928, %f1921, %f1927, %p34;
	add.f32 	%f1929, %f1928, 0f3F800000;
	mul.f32 	%f3414, %f1909, %f1929;
$L__BB0_37:
	st.local.f32 	[%rd4+12], %f3414;
	add.s32 	%r611, %r611, 4;
	setp.ne.s32 	%p35, %r611, 256;
	@%p35 bra 	$L__BB0_13;
	ld.param.u64 	%rd381, [_Z28waller_fused_symphony_kernelPKaS0_PKfS2_S2_S2_S2_Pfi10TuningFork_param_3];
	cvta.to.global.u64 	%rd5, %rd381;
	add.s64 	%rd414, %rd5, 512;
	mov.f32 	%f3415, 0f00000000;
	mov.b32 	%r612, 0;
	mov.u64 	%rd413, %rd539;
$L__BB0_39:
	.pragma "nounroll";
	ld.local.v4.f32 	{%f1931, %f1932, %f1933, %f1934}, [%rd413];
	ld.global.nc.f32 	%f1935, [%rd414+-512];
	fma.rn.f32 	%f1936, %f1931, %f1935, %f3415;
	ld.global.nc.f32 	%f1937, [%rd414+-256];
	fma.rn.f32 	%f1938, %f1932, %f1937, %f1936;
	ld.global.nc.f32 	%f1939, [%rd414];
	fma.rn.f32 	%f1940, %f1933, %f1939, %f1938;
	ld.global.nc.f32 	%f1941, [%rd414+256];
	fma.rn.f32 	%f3415, %f1934, %f1941, %f1940;
	add.s32 	%r612, %r612, 4;
	add.s64 	%rd414, %rd414, 1024;
	add.s64 	%rd413, %rd413, 16;
	setp.ne.s32 	%p36, %r612, 256;
	@%p36 bra 	$L__BB0_39;
	add.s64 	%rd416, %rd5, 516;
	mov.f32 	%f3416, 0f00000000;
	mov.b32 	%r613, 0;
	mov.u64 	%rd415, %rd539;
$L__BB0_41:
	.pragma "nounroll";
	ld.local.v4.f32 	{%f1943, %f1944, %f1945, %f1946}, [%rd415];
	ld.global.nc.f32 	%f1947, [%rd416+-512];
	fma.rn.f32 	%f1948, %f1943, %f1947, %f3416;
	ld.global.nc.f32 	%f1949, [%rd416+-256];
	fma.rn.f32 	%f1950, %f1944, %f1949, %f1948;
	ld.global.nc.f32 	%f1951, [%rd416];
	fma.rn.f32 	%f1952, %f1945, %f1951, %f1950;
	ld.global.nc.f32 	%f1953, [%rd416+256];
	fma.rn.f32 	%f3416, %f1946, %f1953, %f1952;
	add.s32 	%r613, %r613, 4;
	add.s64 	%rd416, %rd416, 1024;
	add.s64 	%rd415, %rd415, 16;
	setp.ne.s32 	%p37, %r613, 256;
	@%p37 bra 	$L__BB0_41;
	add.s64 	%rd418, %rd5, 520;
	mov.f32 	%f3417, 0f00000000;
	mov.b32 	%r614, 0;
	mov.u64 	%rd417, %rd539;
$L__BB0_43:
	.pragma "nounroll";
	ld.local.v4.f32 	{%f1955, %f1956, %f1957, %f1958}, [%rd417];
	ld.global.nc.f32 	%f1959, [%rd418+-512];
	fma.rn.f32 	%f1960, %f1955, %f1959, %f3417;
	ld.global.nc.f32 	%f1961, [%rd418+-256];
	fma.rn.f32 	%f1962, %f1956, %f1961, %f1960;
	ld.global.nc.f32 	%f1963, [%rd418];
	fma.rn.f32 	%f1964, %f1957, %f1963, %f1962;
	ld.global.nc.f32 	%f1965, [%rd418+256];
	fma.rn.f32 	%f3417, %f1958, %f1965, %f1964;
	add.s32 	%r614, %r614, 4;
	add.s64 	%rd418, %rd418, 1024;
	add.s64 	%rd417, %rd417, 16;
	setp.ne.s32 	%p38, %r614, 256;
	@%p38 bra 	$L__BB0_43;
	add.s64 	%rd420, %rd5, 524;
	mov.f32 	%f3418, 0f00000000;
	mov.b32 	%r615, 0;
	mov.u64 	%rd419, %rd539;
$L__BB0_45:
	.pragma "nounroll";
	ld.local.v4.f32 	{%f1967, %f1968, %f1969, %f1970}, [%rd419];
	ld.global.nc.f32 	%f1971, [%rd420+-512];
	fma.rn.f32 	%f1972, %f1967, %f1971, %f3418;
	ld.global.nc.f32 	%f1973, [%rd420+-256];
	fma.rn.f32 	%f1974, %f1968, %f1973, %f1972;
	ld.global.nc.f32 	%f1975, [%rd420];
	fma.rn.f32 	%f1976, %f1969, %f1975, %f1974;
	ld.global.nc.f32 	%f1977, [%rd420+256];
	fma.rn.f32 	%f3418, %f1970, %f1977, %f1976;
	add.s32 	%r615, %r615, 4;
	add.s64 	%rd420, %rd420, 1024;
	add.s64 	%rd419, %rd419, 16;
	setp.ne.s32 	%p39, %r615, 256;
	@%p39 bra 	$L__BB0_45;
	add.s64 	%rd422, %rd5, 528;
	mov.f32 	%f3419, 0f00000000;
	mov.b32 	%r616, 0;
	mov.u64 	%rd421, %rd539;
$L__BB0_47:
	.pragma "nounroll";
	ld.local.v4.f32 	{%f1979, %f1980, %f1981, %f1982}, [%rd421];
	ld.global.nc.f32 	%f1983, [%rd422+-512];
	fma.rn.f32 	%f1984, %f1979, %f1983, %f3419;
	ld.global.nc.f32 	%f1985, [%rd422+-256];
	fma.rn.f32 	%f1986, %f1980, %f1985, %f1984;
	ld.global.nc.f32 	%f1987, [%rd422];
	fma.rn.f32 	%f1988, %f1981, %f1987, %f1986;
	ld.global.nc.f32 	%f1989, [%rd422+256];
	fma.rn.f32 	%f3419, %f1982, %f1989, %f1988;
	add.s32 	%r616, %r616, 4;
	add.s64 	%rd422, %rd422, 1024;
	add.s64 	%rd421, %rd421, 16;
	setp.ne.s32 	%p40, %r616, 256;
	@%p40 bra 	$L__BB0_47;
	add.s64 	%rd424, %rd5, 532;
	mov.f32 	%f3420, 0f00000000;
	mov.b32 	%r617, 0;
	mov.u64 	%rd423, %rd539;
$L__BB0_49:
	.pragma "nounroll";
	ld.local.v4.f32 	{%f1991, %f1992, %f1993, %f1994}, [%rd423];
	ld.global.nc.f32 	%f1995, [%rd424+-512];
	fma.rn.f32 	%f1996, %f1991, %f1995, %f3420;
	ld.global.nc.f32 	%f1997, [%rd424+-256];
	fma.rn.f32 	%f1998, %f1992, %f1997, %f1996;
	ld.global.nc.f32 	%f1999, [%rd424];
	fma.rn.f32 	%f2000, %f1993, %f1999, %f1998;
	ld.global.nc.f32 	%f2001, [%rd424+256];
	fma.rn.f32 	%f3420, %f1994, %f2001, %f2000;
	add.s32 	%r617, %r617, 4;
	add.s64 	%rd424, %rd424, 1024;
	add.s64 	%rd423, %rd423, 16;
	setp.ne.s32 	%p41, %r617, 256;
	@%p41 bra 	$L__BB0_49;
	add.s64 	%rd426, %rd5, 536;
	mov.f32 	%f3421, 0f00000000;
	mov.b32 	%r618, 0;
	mov.u64 	%rd425, %rd539;
$L__BB0_51:
	.pragma "nounroll";
	ld.local.v4.f32 	{%f2003, %f2004, %f2005, %f2006}, [%rd425];
	ld.global.nc.f32 	%f2007, [%rd426+-512];
	fma.rn.f32 	%f2008, %f2003, %f2007, %f3421;
	ld.global.nc.f32 	%f2009, [%rd426+-256];
	fma.rn.f32 	%f2010, %f2004, %f2009, %f2008;
	ld.global.nc.f32 	%f2011, [%rd426];
	fma.rn.f32 	%f2012, %f2005, %f2011, %f2010;
	ld.global.nc.f32 	%f2013, [%rd426+256];
	fma.rn.f32 	%f3421, %f2006, %f2013, %f2012;
	add.s32 	%r618, %r618, 4;
	add.s64 	%rd426, %rd426, 1024;
	add.s64 	%rd425, %rd425, 16;
	setp.ne.s32 	%p42, %r618, 256;
	@%p42 bra 	$L__BB0_51;
	add.s64 	%rd428, %rd5, 540;
	mov.f32 	%f3422, 0f00000000;
	mov.b32 	%r619, 0;
	mov.u64 	%rd427, %rd539;
$L__BB0_53:
	.pragma "nounroll";
	ld.local.v4.f32 	{%f2015, %f2016, %f2017, %f2018}, [%rd427];
	ld.global.nc.f32 	%f2019, [%rd428+-512];
	fma.rn.f32 	%f2020, %f2015, %f2019, %f3422;
	ld.global.nc.f32 	%f2021, [%rd428+-256];
	fma.rn.f32 	%f2022, %f2016, %f2021, %f2020;
	ld.global.nc.f32 	%f2023, [%rd428];
	fma.rn.f32 	%f2024, %f2017, %f2023, %f2022;
	ld.global.nc.f32 	%f2025, [%rd428+256];
	fma.rn.f32 	%f3422, %f2018, %f2025, %f2024;
	add.s32 	%r619, %r619, 4;
	add.s64 	%rd428, %rd428, 1024;
	add.s64 	%rd427, %rd427, 16;
	setp.ne.s32 	%p43, %r619, 256;
	@%p43 bra 	$L__BB0_53;
	add.s64 	%rd430, %rd5, 544;
	mov.f32 	%f3423, 0f00000000;
	mov.b32 	%r620, 0;
	mov.u64 	%rd429, %rd539;
$L__BB0_55:
	.pragma "nounroll";
	ld.local.v4.f32 	{%f2027, %f2028, %f2029, %f2030}, [%rd429];
	ld.global.nc.f32 	%f2031, [%rd430+-512];
	fma.rn.f32 	%f2032, %f2027, %f2031, %f3423;
	ld.global.nc.f32 	%f2033, [%rd430+-256];
	fma.rn.f32 	%f2034, %f2028, %f2033, %f2032;
	ld.global.nc.f32 	%f2035, [%rd430];
	fma.rn.f32 	%f2036, %f2029, %f2035, %f2034;
	ld.global.nc.f32 	%f2037, [%rd430+256];
	fma.rn.f32 	%f3423, %f2030, %f2037, %f2036;
	add.s32 	%r620, %r620, 4;
	add.s64 	%rd430, %rd430, 1024;
	add.s64 	%rd429, %rd429, 16;
	setp.ne.s32 	%p44, %r620, 256;
	@%p44 bra 	$L__BB0_55;
	add.s64 	%rd432, %rd5, 548;
	mov.f32 	%f3424, 0f00000000;
	mov.b32 	%r621, 0;
	mov.u64 	%rd431, %rd539;
$L__BB0_57:
	.pragma "nounroll";
	ld.local.v4.f32 	{%f2039, %f2040, %f2041, %f2042}, [%rd431];
	ld.global.nc.f32 	%f2043, [%rd432+-512];
	fma.rn.f32 	%f2044, %f2039, %f2043, %f3424;
	ld.global.nc.f32 	%f2045, [%rd432+-256];
	fma.rn.f32 	%f2046, %f2040, %f2045, %f2044;
	ld.global.nc.f32 	%f2047, [%rd432];
	fma.rn.f32 	%f2048, %f2041, %f2047, %f2046;
	ld.global.nc.f32 	%f2049, [%rd432+256];
	fma.rn.f32 	%f3424, %f2042, %f2049, %f2048;
	add.s32 	%r621, %r621, 4;
	add.s64 	%rd432, %rd432, 1024;
	add.s64 	%rd431, %rd431, 16;
	setp.ne.s32 	%p45, %r621, 256;
	@%p45 bra 	$L__BB0_57;
	add.s64 	%rd434, %rd5, 552;
	mov.f32 	%f3425, 0f00000000;
	mov.b32 	%r622, 0;
	mov.u64 	%rd433, %rd539;
$L__BB0_59:
	.pragma "nounroll";
	ld.local.v4.f32 	{%f2051, %f2052, %f2053, %f2054}, [%rd433];
	ld.global.nc.f32 	%f2055, [%rd434+-512];
	fma.rn.f32 	%f2056, %f2051, %f2055, %f3425;
	ld.global.nc.f32 	%f2057, [%rd434+-256];
	fma.rn.f32 	%f2058, %f2052, %f2057, %f2056;
	ld.global.nc.f32 	%f2059, [%rd434];
	fma.rn.f32 	%f2060, %f2053, %f2059, %f2058;
	ld.global.nc.f32 	%f2061, [%rd434+256];
	fma.rn.f32 	%f3425, %f2054, %f2061, %f2060;
	add.s32 	%r622, %r622, 4;
	add.s64 	%rd434, %rd434, 1024;
	add.s64 	%rd433, %rd433, 16;
	setp.ne.s32 	%p46, %r622, 256;
	@%p46 bra 	$L__BB0_59;
	add.s64 	%rd436, %rd5, 556;
	mov.f32 	%f3426, 0f00000000;
	mov.b32 	%r623, 0;
	mov.u64 	%rd435, %rd539;
$L__BB0_61:
	.pragma "nounroll";
	ld.local.v4.f32 	{%f2063, %f2064, %f2065, %f2066}, [%rd435];
	ld.global.nc.f32 	%f2067, [%rd436+-512];
	fma.rn.f32 	%f2068, %f2063, %f2067, %f3426;
	ld.global.nc.f32 	%f2069, [%rd436+-256];
	fma.rn.f32 	%f2070, %f2064, %f2069, %f2068;
	ld.global.nc.f32 	%f2071, [%rd436];
	fma.rn.f32 	%f2072, %f2065, %f2071, %f2070;
	ld.global.nc.f32 	%f2073, [%rd436+256];
	fma.rn.f32 	%f3426, %f2066, %f2073, %f2072;
	add.s32 	%r623, %r623, 4;
	add.s64 	%rd436, %rd436, 1024;
	add.s64 	%rd435, %rd435, 16;
	setp.ne.s32 	%p47, %r623, 256;
	@%p47 bra 	$L__BB0_61;
	add.s64 	%rd438, %rd5, 560;
	mov.f32 	%f3427, 0f00000000;
	mov.b32 	%r624, 0;
	mov.u64 	%rd437, %rd539;
$L__BB0_63:
	.pragma "nounroll";
	ld.local.v4.f32 	{%f2075, %f2076, %f2077, %f2078}, [%rd437];
	ld.global.nc.f32 	%f2079, [%rd438+-512];
	fma.rn.f32 	%f2080, %f2075, %f2079, %f3427;
	ld.global.nc.f32 	%f2081, [%rd438+-256];
	fma.rn.f32 	%f2082, %f2076, %f2081, %f2080;
	ld.global.nc.f32 	%f2083, [%rd438];
	fma.rn.f32 	%f2084, %f2077, %f2083, %f2082;
	ld.global.nc.f32 	%f2085, [%rd438+256];
	fma.rn.f32 	%f3427, %f2078, %f2085, %f2084;
	add.s32 	%r624, %r624, 4;
	add.s64 	%rd438, %rd438, 1024;
	add.s64 	%rd437, %rd437, 16;
	setp.ne.s32 	%p48, %r624, 256;
	@%p48 bra 	$L__BB0_63;
	add.s64 	%rd440, %rd5, 564;
	mov.f32 	%f3428, 0f00000000;
	mov.b32 	%r625, 0;
	mov.u64 	%rd439, %rd539;
$L__BB0_65:
	.pragma "nounroll";
	ld.local.v4.f32 	{%f2087, %f2088, %f2089, %f2090}, [%rd439];
	ld.global.nc.f32 	%f2091, [%rd440+-512];
	fma.rn.f32 	%f2092, %f2087, %f2091, %f3428;
	ld.global.nc.f32 	%f2093, [%rd440+-256];
	fma.rn.f32 	%f2094, %f2088, %f2093, %f2092;
	ld.global.nc.f32 	%f2095, [%rd440];
	fma.rn.f32 	%f2096, %f2089, %f2095, %f2094;
	ld.global.nc.f32 	%f2097, [%rd440+256];
	fma.rn.f32 	%f3428, %f2090, %f2097, %f2096;
	add.s32 	%r625, %r625, 4;
	add.s64 	%rd440, %rd440, 1024;
	add.s64 	%rd439, %rd439, 16;
	setp.ne.s32 	%p49, %r625, 256;
	@%p49 bra 	$L__BB0_65;
	add.s64 	%rd442, %rd5, 568;
	mov.f32 	%f3429, 0f00000000;
	mov.b32 	%r626, 0;
	mov.u64 	%rd441, %rd539;
$L__BB0_67:
	.pragma "nounroll";
	ld.local.v4.f32 	{%f2099, %f2100, %f2101, %f2102}, [%rd441];
	ld.global.nc.f32 	%f2103, [%rd442+-512];
	fma.rn.f32 	%f2104, %f2099, %f2103, %f3429;
	ld.global.nc.f32 	%f2105, [%rd442+-256];
	fma.rn.f32 	%f2106, %f2100, %f2105, %f2104;
	ld.global.nc.f32 	%f2107, [%rd442];
	fma.rn.f32 	%f2108, %f2101, %f2107, %f2106;
	ld.global.nc.f32 	%f2109, [%rd442+256];
	fma.rn.f32 	%f3429, %f2102, %f2109, %f2108;
	add.s32 	%r626, %r626, 4;
	add.s64 	%rd442, %rd442, 1024;
	add.s64 	%rd441, %rd441, 16;
	setp.ne.s32 	%p50, %r626, 256;
	@%p50 bra 	$L__BB0_67;
	add.s64 	%rd444, %rd5, 572;
	mov.f32 	%f3430, 0f00000000;
	mov.b32 	%r627, 0;
	mov.u64 	%rd443, %rd539;
$L__BB0_69:
	.pragma "nounroll";
	ld.local.v4.f32 	{%f2111, %f2112, %f2113, %f2114}, [%rd443];
	ld.global.nc.f32 	%f2115, [%rd444+-512];
	fma.rn.f32 	%f2116, %f2111, %f2115, %f3430;
	ld.global.nc.f32 	%f2117, [%rd444+-256];
	fma.rn.f32 	%f2118, %f2112, %f2117, %f2116;
	ld.global.nc.f32 	%f2119, [%rd444];
	fma.rn.f32 	%f2120, %f2113, %f2119, %f2118;
	ld.global.nc.f32 	%f2121, [%rd444+256];
	fma.rn.f32 	%f3430, %f2114, %f2121, %f2120;
	add.s32 	%r627, %r627, 4;
	add.s64 	%rd444, %rd444, 1024;
	add.s64 	%rd443, %rd443, 16;
	setp.ne.s32 	%p51, %r627, 256;
	@%p51 bra 	$L__BB0_69;
	add.s64 	%rd446, %rd5, 576;
	mov.f32 	%f3431, 0f00000000;
	mov.b32 	%r628, 0;
	mov.u64 	%rd445, %rd539;
$L__BB0_71:
	.pragma "nounroll";
	ld.local.v4.f32 	{%f2123, %f2124, %f2125, %f2126}, [%rd445];
	ld.global.nc.f32 	%f2127, [%rd446+-512];
	fma.rn.f32 	%f2128, %f2123, %f2127, %f3431;
	ld.global.nc.f32 	%f2129, [%rd446+-256];
	fma.rn.f32 	%f2130, %f2124, %f2129, %f2128;
	ld.global.nc.f32 	%f2131, [%rd446];
	fma.rn.f32 	%f2132, %f2125, %f2131, %f2130;
	ld.global.nc.f32 	%f2133, [%rd446+256];
	fma.rn.f32 	%f3431, %f2126, %f2133, %f2132;
	add.s32 	%r628, %r628, 4;
	add.s64 	%rd446, %rd446, 1024;
	add.s64 	%rd445, %rd445, 16;
	setp.ne.s32 	%p52, %r628, 256;
	@%p52 bra 	$L__BB0_71;
	add.s64 	%rd448, %rd5, 580;
	mov.f32 	%f3432, 0f00000000;
	mov.b32 	%r629, 0;
	mov.u64 	%rd447, %rd539;
$L__BB0_73:
	.pragma "nounroll";
	ld.local.v4.f32 	{%f2135, %f2136, %f2137, %f2138}, [%rd447];
	ld.global.nc.f32 	%f2139, [%rd448+-512];
	fma.rn.f32 	%f2140, %f2135, %f2139, %f3432;
	ld.global.nc.f32 	%f2141, [%rd448+-256];
	fma.rn.f32 	%f2142, %f2136, %f2141, %f2140;
	ld.global.nc.f32 	%f2143, [%rd448];
	fma.rn.f32 	%f2144, %f2137, %f2143, %f2142;
	ld.global.nc.f32 	%f2145, [%rd448+256];
	fma.rn.f32 	%f3432, %f2138, %f2145, %f2144;
	add.s32 	%r629, %r629, 4;
	add.s64 	%rd448, %rd448, 1024;
	add.s64 	%rd447, %rd447, 16;
	setp.ne.s32 	%p53, %r629, 256;
	@%p53 bra 	$L__BB0_73;
	add.s64 	%rd450, %rd5, 584;
	mov.f32 	%f3433, 0f00000000;
	mov.b32 	%r630, 0;
	mov.u64 	%rd449, %rd539;
$L__BB0_75:
	.pragma "nounroll";
	ld.local.v4.f32 	{%f2147, %f2148, %f2149, %f2150}, [%rd449];
	ld.global.nc.f32 	%f2151, [%rd450+-512];
	fma.rn.f32 	%f2152, %f2147, %f2151, %f3433;
	ld.global.nc.f32 	%f2153, [%rd450+-256];
	fma.rn.f32 	%f2154, %f2148, %f2153, %f2152;
	ld.global.nc.f32 	%f2155, [%rd450];
	fma.rn.f32 	%f2156, %f2149, %f2155, %f2154;
	ld.global.nc.f32 	%f2157, [%rd450+256];
	fma.rn.f32 	%f3433, %f2150, %f2157, %f2156;
	add.s32 	%r630, %r630, 4;
	add.s64 	%rd450, %rd450, 1024;
	add.s64 	%rd449, %rd449, 16;
	setp.ne.s32 	%p54, %r630, 256;
	@%p54 bra 	$L__BB0_75;
	add.s64 	%rd452, %rd5, 588;
	mov.f32 	%f3434, 0f00000000;
	mov.b32 	%r631, 0;
	mov.u64 	%rd451, %rd539;
$L__BB0_77:
	.pragma "nounroll";
	ld.local.v4.f32 	{%f2159, %f2160, %f2161, %f2162}, [%rd451];
	ld.global.nc.f32 	%f2163, [%rd452+-512];
	fma.rn.f32 	%f2164, %f2159, %f2163, %f3434;
	ld.global.nc.f32 	%f2165, [%rd452+-256];
	fma.rn.f32 	%f2166, %f2160, %f2165, %f2164;
	ld.global.nc.f32 	%f2167, [%rd452];
	fma.rn.f32 	%f2168, %f2161, %f2167, %f2166;
	ld.global.nc.f32 	%f2169, [%rd452+256];
	fma.rn.f32 	%f3434, %f2162, %f2169, %f2168;
	add.s32 	%r631, %r631, 4;
	add.s64 	%rd452, %rd452, 1024;
	add.s64 	%rd451, %rd451, 16;
	setp.ne.s32 	%p55, %r631, 256;
	@%p55 bra 	$L__BB0_77;
	add.s64 	%rd454, %rd5, 592;
	mov.f32 	%f3435, 0f00000000;
	mov.b32 	%r632, 0;
	mov.u64 	%rd453, %rd539;
$L__BB0_79:
	.pragma "nounroll";
	ld.local.v4.f32 	{%f2171, %f2172, %f2173, %f2174}, [%rd453];
	ld.global.nc.f32 	%f2175, [%rd454+-512];
	fma.rn.f32 	%f2176, %f2171, %f2175, %f3435;
	ld.global.nc.f32 	%f2177, [%rd454+-256];
	fma.rn.f32 	%f2178, %f2172, %f2177, %f2176;
	ld.global.nc.f32 	%f2179, [%rd454];
	fma.rn.f32 	%f2180, %f2173, %f2179, %f2178;
	ld.global.nc.f32 	%f2181, [%rd454+256];
	fma.rn.f32 	%f3435, %f2174, %f2181, %f2180;
	add.s32 	%r632, %r632, 4;
	add.s64 	%rd454, %rd454, 1024;
	add.s64 	%rd453, %rd453, 16;
	setp.ne.s32 	%p56, %r632, 256;
	@%p56 bra 	$L__BB0_79;
	add.s64 	%rd456, %rd5, 596;
	mov.f32 	%f3436, 0f00000000;
	mov.b32 	%r633, 0;
	mov.u64 	%rd455, %rd539;
$L__BB0_81:
	.pragma "nounroll";
	ld.local.v4.f32 	{%f2183, %f2184, %f2185, %f2186}, [%rd455];
	ld.global.nc.f32 	%f2187, [%rd456+-512];
	fma.rn.f32 	%f2188, %f2183, %f2187, %f3436;
	ld.global.nc.f32 	%f2189, [%rd456+-256];
	fma.rn.f32 	%f2190, %f2184, %f2189, %f2188;
	ld.global.nc.f32 	%f2191, [%rd456];
	fma.rn.f32 	%f2192, %f2185, %f2191, %f2190;
	ld.global.nc.f32 	%f2193, [%rd456+256];
	fma.rn.f32 	%f3436, %f2186, %f2193, %f2192;
	add.s32 	%r633, %r633, 4;
	add.s64 	%rd456, %rd456, 1024;
	add.s64 	%rd455, %rd455, 16;
	setp.ne.s32 	%p57, %r633, 256;
	@%p57 bra 	$L__BB0_81;
	add.s64 	%rd458, %rd5, 600;
	mov.f32 	%f3437, 0f00000000;
	mov.b32 	%r634, 0;
	mov.u64 	%rd457, %rd539;
$L__BB0_83:
	.pragma "nounroll";
	ld.local.v4.f32 	{%f2195, %f2196, %f2197, %f2198}, [%rd457];
	ld.global.nc.f32 	%f2199, [%rd458+-512];
	fma.rn.f32 	%f2200, %f2195, %f2199, %f3437;
	ld.global.nc.f32 	%f2201, [%rd458+-256];
	fma.rn.f32 	%f2202, %f2196, %f2201, %f2200;
	ld.global.nc.f32 	%f2203, [%rd458];
	fma.rn.f32 	%f2204, %f2197, %f2203, %f2202;
	ld.global.nc.f32 	%f2205, [%rd458+256];
	fma.rn.f32 	%f3437, %f2198, %f2205, %f2204;
	add.s32 	%r634, %r634, 4;
	add.s64 	%rd458, %rd458, 1024;
	add.s64 	%rd457, %rd457, 16;
	setp.ne.s32 	%p58, %r634, 256;
	@%p58 bra 	$L__BB0_83;
	add.s64 	%rd460, %rd5, 604;
	mov.f32 	%f3438, 0f00000000;
	mov.b32 	%r635, 0;
	mov.u64 	%rd459, %rd539;
$L__BB0_85:
	.pragma "nounroll";
	ld.local.v4.f32 	{%f2207, %f2208, %f2209, %f2210}, [%rd459];
	ld.global.nc.f32 	%f2211, [%rd460+-512];
	fma.rn.f32 	%f2212, %f2207, %f2211, %f3438;
	ld.global.nc.f32 	%f2213, [%rd460+-256];
	fma.rn.f32 	%f2214, %f2208, %f2213, %f2212;
	ld.global.nc.f32 	%f2215, [%rd460];
	fma.rn.f32 	%f2216, %f2209, %f2215, %f2214;
	ld.global.nc.f32 	%f2217, [%rd460+256];
	fma.rn.f32 	%f3438, %f2210, %f2217, %f2216;
	add.s32 	%r635, %r635, 4;
	add.s64 	%rd460, %rd460, 1024;
	add.s64 	%rd459, %rd459, 16;
	setp.ne.s32 	%p59, %r635, 256;
	@%p59 bra 	$L__BB0_85;
	add.s64 	%rd462, %rd5, 608;
	mov.f32 	%f3439, 0f00000000;
	mov.b32 	%r636, 0;
	mov.u64 	%rd461, %rd539;
$L__BB0_87:
	.pragma "nounroll";
	ld.local.v4.f32 	{%f2219, %f2220, %f2221, %f2222}, [%rd461];
	ld.global.nc.f32 	%f2223, [%rd462+-512];
	fma.rn.f32 	%f2224, %f2219, %f2223, %f3439;
	ld.global.nc.f32 	%f2225, [%rd462+-256];
	fma.rn.f32 	%f2226, %f2220, %f2225, %f2224;
	ld.global.nc.f32 	%f2227, [%rd462];
	fma.rn.f32 	%f2228, %f2221, %f2227, %f2226;
	ld.global.nc.f32 	%f2229, [%rd462+256];
	fma.rn.f32 	%f3439, %f2222, %f2229, %f2228;
	add.s32 	%r636, %r636, 4;
	add.s64 	%rd462, %rd462, 1024;
	add.s64 	%rd461, %rd461, 16;
	setp.ne.s32 	%p60, %r636, 256;
	@%p60 bra 	$L__BB0_87;
	add.s64 	%rd464, %rd5, 612;
	mov.f32 	%f3440, 0f00000000;
	mov.b32 	%r637, 0;
	mov.u64 	%rd463, %rd539;
$L__BB0_89:
	.pragma "nounroll";
	ld.local.v4.f32 	{%f2231, %f2232, %f2233, %f2234}, [%rd463];
	ld.global.nc.f32 	%f2235, [%rd464+-512];
	fma.rn.f32 	%f2236, %f2231, %f2235, %f3440;
	ld.global.nc.f32 	%f2237, [%rd464+-256];
	fma.rn.f32 	%f2238, %f2232, %f2237, %f2236;
	ld.global.nc.f32 	%f2239, [%rd464];
	fma.rn.f32 	%f2240, %f2233, %f2239, %f2238;
	ld.global.nc.f32 	%f2241, [%rd464+256];
	fma.rn.f32 	%f3440, %f2234, %f2241, %f2240;
	add.s32 	%r637, %r637, 4;
	add.s64 	%rd464, %rd464, 1024;
	add.s64 	%rd463, %rd463, 16;
	setp.ne.s32 	%p61, %r637, 256;
	@%p61 bra 	$L__BB0_89;
	add.s64 	%rd466, %rd5, 616;
	mov.f32 	%f3441, 0f00000000;
	mov.b32 	%r638, 0;
	mov.u64 	%rd465, %rd539;
$L__BB0_91:
	.pragma "nounroll";
	ld.local.v4.f32 	{%f2243, %f2244, %f2245, %f2246}, [%rd465];
	ld.global.nc.f32 	%f2247, [%rd466+-512];
	fma.rn.f32 	%f2248, %f2243, %f2247, %f3441;
	ld.global.nc.f32 	%f2249, [%rd466+-256];
	fma.rn.f32 	%f2250, %f2244, %f2249, %f2248;
	ld.global.nc.f32 	%f2251, [%rd466];
	fma.rn.f32 	%f2252, %f2245, %f2251, %f2250;
	ld.global.nc.f32 	%f2253, [%rd466+256];
	fma.rn.f32 	%f3441, %f2246, %f2253, %f2252;
	add.s32 	%r638, %r638, 4;
	add.s64 	%rd466, %rd466, 1024;
	add.s64 	%rd465, %rd465, 16;
	setp.ne.s32 	%p62, %r638, 256;
	@%p62 bra 	$L__BB0_91;
	add.s64 	%rd468, %rd5, 620;
	mov.f32 	%f3442, 0f00000000;
	mov.b32 	%r639, 0;
	mov.u64 	%rd467, %rd539;
$L__BB0_93:
	.pragma "nounroll";
	ld.local.v4.f32 	{%f2255, %f2256, %f2257, %f2258}, [%rd467];
	ld.global.nc.f32 	%f2259, [%rd468+-512];
	fma.rn.f32 	%f2260, %f2255, %f2259, %f3442;
	ld.global.nc.f32 	%f2261, [%rd468+-256];
	fma.rn.f32 	%f2262, %f2256, %f2261, %f2260;
	ld.global.nc.f32 	%f2263, [%rd468];
	fma.rn.f32 	%f2264, %f2257, %f2263, %f2262;
	ld.global.nc.f32 	%f2265, [%rd468+256];
	fma.rn.f32 	%f3442, %f2258, %f2265, %f2264;
	add.s32 	%r639, %r639, 4;
	add.s64 	%rd468, %rd468, 1024;
	add.s64 	%rd467, %rd467, 16;
	setp.ne.s32 	%p63, %r639, 256;
	@%p63 bra 	$L__BB0_93;
	add.s64 	%rd470, %rd5, 624;
	mov.f32 	%f3443, 0f00000000;
	mov.b32 	%r640, 0;
	mov.u64 	%rd469, %rd539;
$L__BB0_95:
	.pragma "nounroll";
	ld.local.v4.f32 	{%f2267, %f2268, %f2269, %f2270}, [%rd469];
	ld.global.nc.f32 	%f2271, [%rd470+-512];
	fma.rn.f32 	%f2272, %f2267, %f2271, %f3443;
	ld.global.nc.f32 	%f2273, [%rd470+-256];
	fma.rn.f32 	%f2274, %f2268, %f2273, %f2272;
	ld.global.nc.f32 	%f2275, [%rd470];
	fma.rn.f32 	%f2276, %f2269, %f2275, %f2274;
	ld.global.nc.f32 	%f2277, [%rd470+256];
	fma.rn.f32 	%f3443, %f2270, %f2277, %f2276;
	add.s32 	%r640, %r640, 4;
	add.s64 	%rd470, %rd470, 1024;
	add.s64 	%rd469, %rd469, 16;
	setp.ne.s32 	%p64, %r640, 256;
	@%p64 bra 	$L__BB0_95;
	add.s64 	%rd472, %rd5, 628;
	mov.f32 	%f3444, 0f00000000;
	mov.b32 	%r641, 0;
	mov.u64 	%rd471, %rd539;
$L__BB0_97:
	.pragma "nounroll";
	ld.local.v4.f32 	{%f2279, %f2280, %f2281, %f2282}, [%rd471];
	ld.global.nc.f32 	%f2283, [%rd472+-512];
	fma.rn.f32 	%f2284, %f2279, %f2283, %f3444;
	ld.global.nc.f32 	%f2285, [%rd472+-256];
	fma.rn.f32 	%f2286, %f2280, %f2285, %f2284;
	ld.global.nc.f32 	%f2287, [%rd472];
	fma.rn.f32 	%f2288, %f2281, %f2287, %f2286;
	ld.global.nc.f32 	%f2289, [%rd472+256];
	fma.rn.f32 	%f3444, %f2282, %f2289, %f2288;
	add.s32 	%r641, %r641, 4;
	add.s64 	%rd472, %rd472, 1024;
	add.s64 	%rd471, %rd471, 16;
	setp.ne.s32 	%p65, %r641, 256;
	@%p65 bra 	$L__BB0_97;
	add.s64 	%rd474, %rd5, 632;
	mov.f32 	%f3445, 0f00000000;
	mov.b32 	%r642, 0;
	mov.u64 	%rd473, %rd539;
$L__BB0_99:
	.pragma "nounroll";
	ld.local.v4.f32 	{%f2291, %f2292, %f2293, %f2294}, [%rd473];
	ld.global.nc.f32 	%f2295, [%rd474+-512];
	fma.rn.f32 	%f2296, %f2291, %f2295, %f3445;
	ld.global.nc.f32 	%f2297, [%rd474+-256];
	fma.rn.f32 	%f2298, %f2292, %f2297, %f2296;
	ld.global.nc.f32 	%f2299, [%rd474];
	fma.rn.f32 	%f2300, %f2293, %f2299, %f2298;
	ld.global.nc.f32 	%f2301, [%rd474+256];
	fma.rn.f32 	%f3445, %f2294, %f2301, %f2300;
	add.s32 	%r642, %r642, 4;
	add.s64 	%rd474, %rd474, 1024;
	add.s64 	%rd473, %rd473, 16;
	setp.ne.s32 	%p66, %r642, 256;
	@%p66 bra 	$L__BB0_99;
	add.s64 	%rd476, %rd5, 636;
	mov.f32 	%f3446, 0f00000000;
	mov.b32 	%r643, 0;
	mov.u64 	%rd475, %rd539;
$L__BB0_101:
	.pragma "nounroll";
	ld.local.v4.f32 	{%f2303, %f2304, %f2305, %f2306}, [%rd475];
	ld.global.nc.f32 	%f2307, [%rd476+-512];
	fma.rn.f32 	%f2308, %f2303, %f2307, %f3446;
	ld.global.nc.f32 	%f2309, [%rd476+-256];
	fma.rn.f32 	%f2310, %f2304, %f2309, %f2308;
	ld.global.nc.f32 	%f2311, [%rd476];
	fma.rn.f32 	%f2312, %f2305, %f2311, %f2310;
	ld.global.nc.f32 	%f2313, [%rd476+256];
	fma.rn.f32 	%f3446, %f2306, %f2313, %f2312;
	add.s32 	%r643, %r643, 4;
	add.s64 	%rd476, %rd476, 1024;
	add.s64 	%rd475, %rd475, 16;
	setp.ne.s32 	%p67, %r643, 256;
	@%p67 bra 	$L__BB0_101;
	add.s64 	%rd478, %rd5, 640;
	mov.f32 	%f3447, 0f00000000;
	mov.b32 	%r644, 0;
	mov.u64 	%rd477, %rd539;
$L__BB0_103:
	.pragma "nounroll";
	ld.local.v4.f32 	{%f2315, %f2316, %f2317, %f2318}, [%rd477];
	ld.global.nc.f32 	%f2319, [%rd478+-512];
	fma.rn.f32 	%f2320, %f2315, %f2319, %f3447;
	ld.global.nc.f32 	%f2321, [%rd478+-256];
	fma.rn.f32 	%f2322, %f2316, %f2321, %f2320;
	ld.global.nc.f32 	%f2323, [%rd478];
	fma.rn.f32 	%f2324, %f2317, %f2323, %f2322;
	ld.global.nc.f32 	%f2325, [%rd478+256];
	fma.rn.f32 	%f3447, %f2318, %f2325, %f2324;
	add.s32 	%r644, %r644, 4;
	add.s64 	%rd478, %rd478, 1024;
	add.s64 	%rd477, %rd477, 16;
	setp.ne.s32 	%p68, %r644, 256;
	@%p68 bra 	$L__BB0_103;
	add.s64 	%rd480, %rd5, 644;
	mov.f32 	%f3448, 0f00000000;
	mov.b32 	%r645, 0;
	mov.u64 	%rd479, %rd539;
$L__BB0_105:
	.pragma "nounroll";
	ld.local.v4.f32 	{%f2327, %f2328, %f2329, %f2330}, [%rd479];
	ld.global.nc.f32 	%f2331, [%rd480+-512];
	fma.rn.f32 	%f2332, %f2327, %f2331, %f3448;
	ld.global.nc.f32 	%f2333, [%rd480+-256];
	fma.rn.f32 	%f2334, %f2328, %f2333, %f2332;
	ld.global.nc.f32 	%f2335, [%rd480];
	fma.rn.f32 	%f2336, %f2329, %f2335, %f2334;
	ld.global.nc.f32 	%f2337, [%rd480+256];
	fma.rn.f32 	%f3448, %f2330, %f2337, %f2336;
	add.s32 	%r645, %r645, 4;
	add.s64 	%rd480, %rd480, 1024;
	add.s64 	%rd479, %rd479, 16;
	setp.ne.s32 	%p69, %r645, 256;
	@%p69 bra 	$L__BB0_105;
	add.s64 	%rd482, %rd5, 648;
	mov.f32 	%f3449, 0f00000000;
	mov.b32 	%r646, 0;
	mov.u64 	%rd481, %rd539;
$L__BB0_107:
	.pragma "nounroll";
	ld.local.v4.f32 	{%f2339, %f2340, %f2341, %f2342}, [%rd481];
	ld.global.nc.f32 	%f2343, [%rd482+-512];
	fma.rn.f32 	%f2344, %f2339, %f2343, %f3449;
	ld.global.nc.f32 	%f2345, [%rd482+-256];
	fma.rn.f32 	%f2346, %f2340, %f2345, %f2344;
	ld.global.nc.f32 	%f2347, [%rd482];
	fma.rn.f32 	%f2348, %f2341, %f2347, %f2346;
	ld.global.nc.f32 	%f2349, [%rd482+256];
	fma.rn.f32 	%f3449, %f2342, %f2349, %f2348;
	add.s32 	%r646, %r646, 4;
	add.s64 	%rd482, %rd482, 1024;
	add.s64 	%rd481, %rd481, 16;
	setp.ne.s32 	%p70, %r646, 256;
	@%p70 bra 	$L__BB0_107;
	add.s64 	%rd484, %rd5, 652;
	mov.f32 	%f3450, 0f00000000;
	mov.b32 	%r647, 0;
	mov.u64 	%rd483, %rd539;
$L__BB0_109:
	.pragma "nounroll";
	ld.local.v4.f32 	{%f2351, %f2352, %f2353, %f2354}, [%rd483];
	ld.global.nc.f32 	%f2355, [%rd484+-512];
	fma.rn.f32 	%f2356, %f2351, %f2355, %f3450;
	ld.global.nc.f32 	%f2357, [%rd484+-256];
	fma.rn.f32 	%f2358, %f2352, %f2357, %f2356;
	ld.global.nc.f32 	%f2359, [%rd484];
	fma.rn.f32 	%f2360, %f2353, %f2359, %f2358;
	ld.global.nc.f32 	%f2361, [%rd484+256];
	fma.rn.f32 	%f3450, %f2354, %f2361, %f2360;
	add.s32 	%r647, %r647, 4;
	add.s64 	%rd484, %rd484, 1024;
	add.s64 	%rd483, %rd483, 16;
	setp.ne.s32 	%p71, %r647, 256;
	@%p71 bra 	$L__BB0_109;
	ld.param.u64 	%rd382, [_Z28waller_fused_symphony_kernelPKaS0_PKfS2_S2_S2_S2_Pfi10TuningFork_param_3];
	cvta.to.global.u64 	%rd346, %rd382;
	add.s64 	%rd486, %rd346, 656;
	mov.f32 	%f3451, 0f00000000;
	mov.b32 	%r648, 0;
	mov.u64 	%rd485, %rd539;
$L__BB0_111:
	.pragma "nounroll";
	ld.local.v4.f32 	{%f2363, %f2364, %f2365, %f2366}, [%rd485];
	ld.global.nc.f32 	%f2367, [%rd486+-512];
	fma.rn.f32 	%f2368, %f2363, %f2367, %f3451;
	ld.global.nc.f32 	%f2369, [%rd486+-256];
	fma.rn.f32 	%f2370, %f2364, %f2369, %f2368;
	ld.global.nc.f32 	%f2371, [%rd486];
	fma.rn.f32 	%f2372, %f2365, %f2371, %f2370;
	ld.global.nc.f32 	%f2373, [%rd486+256];
	fma.rn.f32 	%f3451, %f2366, %f2373, %f2372;
	add.s32 	%r648, %r648, 4;
	add.s64 	%rd486, %rd486, 1024;
	add.s64 	%rd485, %rd485, 16;
	setp.ne.s32 	%p72, %r648, 256;
	@%p72 bra 	$L__BB0_111;
	ld.param.u64 	%rd383, [_Z28waller_fused_symphony_kernelPKaS0_PKfS2_S2_S2_S2_Pfi10TuningFork_param_3];
	cvta.to.global.u64 	%rd347, %rd383;
	add.s64 	%rd488, %rd347, 660;
	mov.f32 	%f3452, 0f00000000;
	mov.b32 	%r649, 0;
	mov.u64 	%rd487, %rd539;
$L__BB0_113:
	.pragma "nounroll";
	ld.local.v4.f32 	{%f2375, %f2376, %f2377, %f2378}, [%rd487];
	ld.global.nc.f32 	%f2379, [%rd488+-512];
	fma.rn.f32 	%f2380, %f2375, %f2379, %f3452;
	ld.global.nc.f32 	%f2381, [%rd488+-256];
	fma.rn.f32 	%f2382, %f2376, %f2381, %f2380;
	ld.global.nc.f32 	%f2383, [%rd488];
	fma.rn.f32 	%f2384, %f2377, %f2383, %f2382;
	ld.global.nc.f32 	%f2385, [%rd488+256];
	fma.rn.f32 	%f3452, %f2378, %f2385, %f2384;
	add.s32 	%r649, %r649, 4;
	add.s64 	%rd488, %rd488, 1024;
	add.s64 	%rd487, %rd487, 16;
	setp.ne.s32 	%p73, %r649, 256;
	@%p73 bra 	$L__BB0_113;
	ld.param.u64 	%rd384, [_Z28waller_fused_symphony_kernelPKaS0_PKfS2_S2_S2_S2_Pfi10TuningFork_param_3];
	cvta.to.global.u64 	%rd348, %rd384;
	add.s64 	%rd490, %rd348, 664;
	mov.f32 	%f3453, 0f00000000;
	mov.b32 	%r650, 0;
	mov.u64 	%rd489, %rd539;
$L__BB0_115:
	.pragma "nounroll";
	ld.local.v4.f32 	{%f2387, %f2388, %f2389, %f2390}, [%rd489];
	ld.global.nc.f32 	%f2391, [%rd490+-512];
	fma.rn.f32 	%f2392, %f2387, %f2391, %f3453;
	ld.global.nc.f32 	%f2393, [%rd490+-256];
	fma.rn.f32 	%f2394, %f2388, %f2393, %f2392;
	ld.global.nc.f32 	%f2395, [%rd490];
	fma.rn.f32 	%f2396, %f2389, %f2395, %f2394;
	ld.global.nc.f32 	%f2397, [%rd490+256];
	fma.rn.f32 	%f3453, %f2390, %f2397, %f2396;
	add.s32 	%r650, %r650, 4;
	add.s64 	%rd490, %rd490, 1024;
	add.s64 	%rd489, %rd489, 16;
	setp.ne.s32 	%p74, %r650, 256;
	@%p74 bra 	$L__BB0_115;
	ld.param.u64 	%rd385, [_Z28waller_fused_symphony_kernelPKaS0_PKfS2_S2_S2_S2_Pfi10TuningFork_param_3];
	cvta.to.global.u64 	%rd349, %rd385;
	add.s64 	%rd492, %rd349, 668;
	mov.f32 	%f3454, 0f00000000;
	mov.b32 	%r651, 0;
	mov.u64 	%rd491, %rd539;
$L__BB0_117:
	.pragma "nounroll";
	ld.local.v4.f32 	{%f2399, %f2400, %f2401, %f2402}, [%rd491];
	ld.global.nc.f32 	%f2403, [%rd492+-512];
	fma.rn.f32 	%f2404, %f2399, %f2403, %f3454;
	ld.global.nc.f32 	%f2405, [%rd492+-256];
	fma.rn.f32 	%f2406, %f2400, %f2405, %f2404;
	ld.global.nc.f32 	%f2407, [%rd492];
	fma.rn.f32 	%f2408, %f2401, %f2407, %f2406;
	ld.global.nc.f32 	%f2409, [%rd492+256];
	fma.rn.f32 	%f3454, %f2402, %f2409, %f2408;
	add.s32 	%r651, %r651, 4;
	add.s64 	%rd492, %rd492, 1024;
	add.s64 	%rd491, %rd491, 16;
	setp.ne.s32 	%p75, %r651, 256;
	@%p75 bra 	$L__BB0_117;
	ld.param.u64 	%rd386, [_Z28waller_fused_symphony_kernelPKaS0_PKfS2_S2_S2_S2_Pfi10TuningFork_param_3];
	cvta.to.global.u64 	%rd350, %rd386;
	add.s64 	%rd494, %rd350, 672;
	mov.f32 	%f3455, 0f00000000;
	mov.b32 	%r652, 0;
	mov.u64 	%rd493, %rd539;
$L__BB0_119:
	.pragma "nounroll";
	ld.local.v4.f32 	{%f2411, %f2412, %f2413, %f2414}, [%rd493];
	ld.global.nc.f32 	%f2415, [%rd494+-512];
	fma.rn.f32 	%f2416, %f2411, %f2415, %f3455;
	ld.global.nc.f32 	%f2417, [%rd494+-256];
	fma.rn.f32 	%f2418, %f2412, %f2417, %f2416;
	ld.global.nc.f32 	%f2419, [%rd494];
	fma.rn.f32 	%f2420, %f2413, %f2419, %f2418;
	ld.global.nc.f32 	%f2421, [%rd494+256];
	fma.rn.f32 	%f3455, %f2414, %f2421, %f2420;
	add.s32 	%r652, %r652, 4;
	add.s64 	%rd494, %rd494, 1024;
	add.s64 	%rd493, %rd493, 16;
	setp.ne.s32 	%p76, %r652, 256;
	@%p76 bra 	$L__BB0_119;
	ld.param.u64 	%rd387, [_Z28waller_fused_symphony_kernelPKaS0_PKfS2_S2_S2_S2_Pfi10TuningFork_param_3];
	cvta.to.global.u64 	%rd351, %rd387;
	add.s64 	%rd496, %rd351, 676;
	mov.f32 	%f3456, 0f00000000;
	mov.b32 	%r653, 0;
	mov.u64 	%rd495, %rd539;
$L__BB0_121:
	.pragma "nounroll";
	ld.local.v4.f32 	{%f2423, %f2424, %f2425, %f2426}, [%rd495];
	ld.global.nc.f32 	%f2427, [%rd496+-512];
	fma.rn.f32 	%f2428, %f2423, %f2427, %f3456;
	ld.global.nc.f32 	%f2429, [%rd496+-256];
	fma.rn.f32 	%f2430, %f2424, %f2429, %f2428;
	ld.global.nc.f32 	%f2431, [%rd496];
	fma.rn.f32 	%f2432, %f2425, %f2431, %f2430;
	ld.global.nc.f32 	%f2433, [%rd496+256];
	fma.rn.f32 	%f3456, %f2426, %f2433, %f2432;
	add.s32 	%r653, %r653, 4;
	add.s64 	%rd496, %rd496, 1024;
	add.s64 	%rd495, %rd495, 16;
	setp.ne.s32 	%p77, %r653, 256;
	@%p77 bra 	$L__BB0_121;
	ld.param.u64 	%rd388, [_Z28waller_fused_symphony_kernelPKaS0_PKfS2_S2_S2_S2_Pfi10TuningFork_param_3];
	cvta.to.global.u64 	%rd352, %rd388;
	add.s64 	%rd498, %rd352, 680;
	mov.f32 	%f3457, 0f00000000;
	mov.b32 	%r654, 0;
	mov.u64 	%rd497, %rd539;
$L__BB0_123:
	.pragma "nounroll";
	ld.local.v4.f32 	{%f2435, %f2436, %f2437, %f2438}, [%rd497];
	ld.global.nc.f32 	%f2439, [%rd498+-512];
	fma.rn.f32 	%f2440, %f2435, %f2439, %f3457;
	ld.global.nc.f32 	%f2441, [%rd498+-256];
	fma.rn.f32 	%f2442, %f2436, %f2441, %f2440;
	ld.global.nc.f32 	%f2443, [%rd498];
	fma.rn.f32 	%f2444, %f2437, %f2443, %f2442;
	ld.global.nc.f32 	%f2445, [%rd498+256];
	fma.rn.f32 	%f3457, %f2438, %f2445, %f2444;
	add.s32 	%r654, %r654, 4;
	add.s64 	%rd498, %rd498, 1024;
	add.s64 	%rd497, %rd497, 16;
	setp.ne.s32 	%p78, %r654, 256;
	@%p78 bra 	$L__BB0_123;
	ld.param.u64 	%rd389, [_Z28waller_fused_symphony_kernelPKaS0_PKfS2_S2_S2_S2_Pfi10TuningFork_param_3];
	cvta.to.global.u64 	%rd353, %rd389;
	add.s64 	%rd500, %rd353, 684;
	mov.f32 	%f3458, 0f00000000;
	mov.b32 	%r655, 0;
	mov.u64 	%rd499, %rd539;
$L__BB0_125:
	.pragma "nounroll";
	ld.local.v4.f32 	{%f2447, %f2448, %f2449, %f2450}, [%rd499];
	ld.global.nc.f32 	%f2451, [%rd500+-512];
	fma.rn.f32 	%f2452, %f2447, %f2451, %f3458;
	ld.global.nc.f32 	%f2453, [%rd500+-256];
	fma.rn.f32 	%f2454, %f2448, %f2453, %f2452;
	ld.global.nc.f32 	%f2455, [%rd500];
	fma.rn.f32 	%f2456, %f2449, %f2455, %f2454;
	ld.global.nc.f32 	%f2457, [%rd500+256];
	fma.rn.f32 	%f3458, %f2450, %f2457, %f2456;
	add.s32 	%r655, %r655, 4;
	add.s64 	%rd500, %rd500, 1024;
	add.s64 	%rd499, %rd499, 16;
	setp.ne.s32 	%p79, %r655, 256;
	@%p79 bra 	$L__BB0_125;
	ld.param.u64 	%rd390, [_Z28waller_fused_symphony_kernelPKaS0_PKfS2_S2_S2_S2_Pfi10TuningFork_param_3];
	cvta.to.global.u64 	%rd354, %rd390;
	add.s64 	%rd502, %rd354, 688;
	mov.f32 	%f3459, 0f00000000;
	mov.b32 	%r656, 0;
	mov.u64 	%rd501, %rd539;
$L__BB0_127:
	.pragma "nounroll";
	ld.local.v4.f32 	{%f2459, %f2460, %f2461, %f2462}, [%rd501];
	ld.global.nc.f32 	%f2463, [%rd502+-512];
	fma.rn.f32 	%f2464, %f2459, %f2463, %f3459;
	ld.global.nc.f32 	%f2465, [%rd502+-256];
	fma.rn.f32 	%f2466, %f2460, %f2465, %f2464;
	ld.global.nc.f32 	%f2467, [%rd502];
	fma.rn.f32 	%f2468, %f2461, %f2467, %f2466;
	ld.global.nc.f32 	%f2469, [%rd502+256];
	fma.rn.f32 	%f3459, %f2462, %f2469, %f2468;
	add.s32 	%r656, %r656, 4;
	add.s64 	%rd502, %rd502, 1024;
	add.s64 	%rd501, %rd501, 16;
	setp.ne.s32 	%p80, %r656, 256;
	@%p80 bra 	$L__BB0_127;
	ld.param.u64 	%rd391, [_Z28waller_fused_symphony_kernelPKaS0_PKfS2_S2_S2_S2_Pfi10TuningFork_param_3];
	cvta.to.global.u64 	%rd355, %rd391;
	add.s64 	%rd504, %rd355, 692;
	mov.f32 	%f3460, 0f00000000;
	mov.b32 	%r657, 0;
	mov.u64 	%rd503, %rd539;
$L__BB0_129:
	.pragma "nounroll";
	ld.local.v4.f32 	{%f2471, %f2472, %f2473, %f2474}, [%rd503];
	ld.global.nc.f32 	%f2475, [%rd504+-512];
	fma.rn.f32 	%f2476, %f2471, %f2475, %f3460;
	ld.global.nc.f32 	%f2477, [%rd504+-256];
	fma.rn.f32 	%f2478, %f2472, %f2477, %f2476;
	ld.global.nc.f32 	%f2479, [%rd504];
	fma.rn.f32 	%f2480, %f2473, %f2479, %f2478;
	ld.global.nc.f32 	%f2481, [%rd504+256];
	fma.rn.f32 	%f3460, %f2474, %f2481, %f2480;
	add.s32 	%r657, %r657, 4;
	add.s64 	%rd504, %rd504, 1024;
	add.s64 	%rd503, %rd503, 16;
	setp.ne.s32 	%p81, %r657, 256;
	@%p81 bra 	$L__BB0_129;
	ld.param.u64 	%rd392, [_Z28waller_fused_symphony_kernelPKaS0_PKfS2_S2_S2_S2_Pfi10TuningFork_param_3];
	cvta.to.global.u64 	%rd356, %rd392;
	add.s64 	%rd506, %rd356, 696;
	mov.f32 	%f3461, 0f00000000;
	mov.b32 	%r658, 0;
	mov.u64 	%rd505, %rd539;
$L__BB0_131:
	.pragma "nounroll";
	ld.local.v4.f32 	{%f2483, %f2484, %f2485, %f2486}, [%rd505];
	ld.global.nc.f32 	%f2487, [%rd506+-512];
	fma.rn.f32 	%f2488, %f2483, %f2487, %f3461;
	ld.global.nc.f32 	%f2489, [%rd506+-256];
	fma.rn.f32 	%f2490, %f2484, %f2489, %f2488;
	ld.global.nc.f32 	%f2491, [%rd506];
	fma.rn.f32 	%f2492, %f2485, %f2491, %f2490;
	ld.global.nc.f32 	%f2493, [%rd506+256];
	fma.rn.f32 	%f3461, %f2486, %f2493, %f2492;
	add.s32 	%r658, %r658, 4;
	add.s64 	%rd506, %rd506, 1024;
	add.s64 	%rd505, %rd505, 16;
	setp.ne.s32 	%p82, %r658, 256;
	@%p82 bra 	$L__BB0_131;
	ld.param.u64 	%rd393, [_Z28waller_fused_symphony_kernelPKaS0_PKfS2_S2_S2_S2_Pfi10TuningFork_param_3];
	cvta.to.global.u64 	%rd357, %rd393;
	add.s64 	%rd508, %rd357, 700;
	mov.f32 	%f3462, 0f00000000;
	mov.b32 	%r659, 0;
	mov.u64 	%rd507, %rd539;
$L__BB0_133:
	.pragma "nounroll";
	ld.local.v4.f32 	{%f2495, %f2496, %f2497, %f2498}, [%rd507];
	ld.global.nc.f32 	%f2499, [%rd508+-512];
	fma.rn.f32 	%f2500, %f2495, %f2499, %f3462;
	ld.global.nc.f32 	%f2501, [%rd508+-256];
	fma.rn.f32 	%f2502, %f2496, %f2501, %f2500;
	ld.global.nc.f32 	%f2503, [%rd508];
	fma.rn.f32 	%f2504, %f2497, %f2503, %f2502;
	ld.global.nc.f32 	%f2505, [%rd508+256];
	fma.rn.f32 	%f3462, %f2498, %f2505, %f2504;
	add.s32 	%r659, %r659, 4;
	add.s64 	%rd508, %rd508, 1024;
	add.s64 	%rd507, %rd507, 16;
	setp.ne.s32 	%p83, %r659, 256;
	@%p83 bra 	$L__BB0_133;
	ld.param.u64 	%rd394, [_Z28waller_fused_symphony_kernelPKaS0_PKfS2_S2_S2_S2_Pfi10TuningFork_param_3];
	cvta.to.global.u64 	%rd358, %rd394;
	add.s64 	%rd510, %rd358, 704;
	mov.f32 	%f3463, 0f00000000;
	mov.b32 	%r660, 0;
	mov.u64 	%rd509, %rd539;
$L__BB0_135:
	.pragma "nounroll";
	ld.local.v4.f32 	{%f2507, %f2508, %f2509, %f2510}, [%rd509];
	ld.global.nc.f32 	%f2511, [%rd510+-512];
	fma.rn.f32 	%f2512, %f2507, %f2511, %f3463;
	ld.global.nc.f32 	%f2513, [%rd510+-256];
	fma.rn.f32 	%f2514, %f2508, %f2513, %f2512;
	ld.global.nc.f32 	%f2515, [%rd510];
	fma.rn.f32 	%f2516, %f2509, %f2515, %f2514;
	ld.global.nc.f32 	%f2517, [%rd510+256];
	fma.rn.f32 	%f3463, %f2510, %f2517, %f2516;
	add.s32 	%r660, %r660, 4;
	add.s64 	%rd510, %rd510, 1024;
	add.s64 	%rd509, %rd509, 16;
	setp.ne.s32 	%p84, %r660, 256;
	@%p84 bra 	$L__BB0_135;
	ld.param.u64 	%rd395, [_Z28waller_fused_symphony_kernelPKaS0_PKfS2_S2_S2_S2_Pfi10TuningFork_param_3];
	cvta.to.global.u64 	%rd359, %rd395;
	add.s64 	%rd512, %rd359, 708;
	mov.f32 	%f3464, 0f00000000;
	mov.b32 	%r661, 0;
	mov.u64 	%rd511, %rd539;
$L__BB0_137:
	.pragma "nounroll";
	ld.local.v4.f32 	{%f2519, %f2520, %f2521, %f2522}, [%rd511];
	ld.global.nc.f32 	%f2523, [%rd512+-512];
	fma.rn.f32 	%f2524, %f2519, %f2523, %f3464;
	ld.global.nc.f32 	%f2525, [%rd512+-256];
	fma.rn.f32 	%f2526, %f2520, %f2525, %f2524;
	ld.global.nc.f32 	%f2527, [%rd512];
	fma.rn.f32 	%f2528, %f2521, %f2527, %f2526;
	ld.global.nc.f32 	%f2529, [%rd512+256];
	fma.rn.f32 	%f3464, %f2522, %f2529, %f2528;
	add.s32 	%r661, %r661, 4;
	add.s64 	%rd512, %rd512, 1024;
	add.s64 	%rd511, %rd511, 16;
	setp.ne.s32 	%p85, %r661, 256;
	@%p85 bra 	$L__BB0_137;
	ld.param.u64 	%rd396, [_Z28waller_fused_symphony_kernelPKaS0_PKfS2_S2_S2_S2_Pfi10TuningFork_param_3];
	cvta.to.global.u64 	%rd360, %rd396;
	add.s64 	%rd514, %rd360, 712;
	mov.f32 	%f3465, 0f00000000;
	mov.b32 	%r662, 0;
	mov.u64 	%rd513, %rd539;
$L__BB0_139:
	.pragma "nounroll";
	ld.local.v4.f32 	{%f2531, %f2532, %f2533, %f2534}, [%rd513];
	ld.global.nc.f32 	%f2535, [%rd514+-512];
	fma.rn.f32 	%f2536, %f2531, %f2535, %f3465;
	ld.global.nc.f32 	%f2537, [%rd514+-256];
	fma.rn.f32 	%f2538, %f2532, %f2537, %f2536;
	ld.global.nc.f32 	%f2539, [%rd514];
	fma.rn.f32 	%f2540, %f2533, %f2539, %f2538;
	ld.global.nc.f32 	%f2541, [%rd514+256];
	fma.rn.f32 	%f3465, %f2534, %f2541, %f2540;
	add.s32 	%r662, %r662, 4;
	add.s64 	%rd514, %rd514, 1024;
	add.s64 	%rd513, %rd513, 16;
	setp.ne.s32 	%p86, %r662, 256;
	@%p86 bra 	$L__BB0_139;
	ld.param.u64 	%rd397, [_Z28waller_fused_symphony_kernelPKaS0_PKfS2_S2_S2_S2_Pfi10TuningFork_param_3];
	cvta.to.global.u64 	%rd361, %rd397;
	add.s64 	%rd516, %rd361, 716;
	mov.f32 	%f3466, 0f00000000;
	mov.b32 	%r663, 0;
	mov.u64 	%rd515, %rd539;
$L__BB0_141:
	.pragma "nounroll";
	ld.local.v4.f32 	{%f2543, %f2544, %f2545, %f2546}, [%rd515];
	ld.global.nc.f32 	%f2547, [%rd516+-512];
	fma.rn.f32 	%f2548, %f2543, %f2547, %f3466;
	ld.global.nc.f32 	%f2549, [%rd516+-256];
	fma.rn.f32 	%f2550, %f2544, %f2549, %f2548;
	ld.global.nc.f32 	%f2551, [%rd516];
	fma.rn.f32 	%f2552, %f2545, %f2551, %f2550;
	ld.global.nc.f32 	%f2553, [%rd516+256];
	fma.rn.f32 	%f3466, %f2546, %f2553, %f2552;
	add.s32 	%r663, %r663, 4;
	add.s64 	%rd516, %rd516, 1024;
	add.s64 	%rd515, %rd515, 16;
	setp.ne.s32 	%p87, %r663, 256;
	@%p87 bra 	$L__BB0_141;
	ld.param.u64 	%rd398, [_Z28waller_fused_symphony_kernelPKaS0_PKfS2_S2_S2_S2_Pfi10TuningFork_param_3];
	cvta.to.global.u64 	%rd362, %rd398;
	add.s64 	%rd518, %rd362, 720;
	mov.f32 	%f3467, 0f00000000;
	mov.b32 	%r664, 0;
	mov.u64 	%rd517, %rd539;
$L__BB0_143:
	.pragma "nounroll";
	ld.local.v4.f32 	{%f2555, %f2556, %f2557, %f2558}, [%rd517];
	ld.global.nc.f32 	%f2559, [%rd518+-512];
	fma.rn.f32 	%f2560, %f2555, %f2559, %f3467;
	ld.global.nc.f32 	%f2561, [%rd518+-256];
	fma.rn.f32 	%f2562, %f2556, %f2561, %f2560;
	ld.global.nc.f32 	%f2563, [%rd518];
	fma.rn.f32 	%f2564, %f2557, %f2563, %f2562;
	ld.global.nc.f32 	%f2565, [%rd518+256];
	fma.rn.f32 	%f3467, %f2558, %f2565, %f2564;
	add.s32 	%r664, %r664, 4;
	add.s64 	%rd518, %rd518, 1024;
	add.s64 	%rd517, %rd517, 16;
	setp.ne.s32 	%p88, %r664, 256;
	@%p88 bra 	$L__BB0_143;
	ld.param.u64 	%rd399, [_Z28waller_fused_symphony_kernelPKaS0_PKfS2_S2_S2_S2_Pfi10TuningFork_param_3];
	cvta.to.global.u64 	%rd363, %rd399;
	add.s64 	%rd520, %rd363, 724;
	mov.f32 	%f3468, 0f00000000;
	mov.b32 	%r665, 0;
	mov.u64 	%rd519, %rd539;
$L__BB0_145:
	.pragma "nounroll";
	ld.local.v4.f32 	{%f2567, %f2568, %f2569, %f2570}, [%rd519];
	ld.global.nc.f32 	%f2571, [%rd520+-512];
	fma.rn.f32 	%f2572, %f2567, %f2571, %f3468;
	ld.global.nc.f32 	%f2573, [%rd520+-256];
	fma.rn.f32 	%f2574, %f2568, %f2573, %f2572;
	ld.global.nc.f32 	%f2575, [%rd520];
	fma.rn.f32 	%f2576, %f2569, %f2575, %f2574;
	ld.global.nc.f32 	%f2577, [%rd520+256];
	fma.rn.f32 	%f3468, %f2570, %f2577, %f2576;
	add.s32 	%r665, %r665, 4;
	add.s64 	%rd520, %rd520, 1024;
	add.s64 	%rd519, %rd519, 16;
	setp.ne.s32 	%p89, %r665, 256;
	@%p89 bra 	$L__BB0_145;
	ld.param.u64 	%rd400, [_Z28waller_fused_symphony_kernelPKaS0_PKfS2_S2_S2_S2_Pfi10TuningFork_param_3];
	cvta.to.global.u64 	%rd364, %rd400;
	add.s64 	%rd522, %rd364, 728;
	mov.f32 	%f3469, 0f00000000;
	mov.b32 	%r666, 0;
	mov.u64 	%rd521, %rd539;
$L__BB0_147:
	.pragma "nounroll";
	ld.local.v4.f32 	{%f2579, %f2580, %f2581, %f2582}, [%rd521];
	ld.global.nc.f32 	%f2583, [%rd522+-512];
	fma.rn.f32 	%f2584, %f2579, %f2583, %f3469;
	ld.global.nc.f32 	%f2585, [%rd522+-256];
	fma.rn.f32 	%f2586, %f2580, %f2585, %f2584;
	ld.global.nc.f32 	%f2587, [%rd522];
	fma.rn.f32 	%f2588, %f2581, %f2587, %f2586;
	ld.global.nc.f32 	%f2589, [%rd522+256];
	fma.rn.f32 	%f3469, %f2582, %f2589, %f2588;
	add.s32 	%r666, %r666, 4;
	add.s64 	%rd522, %rd522, 1024;
	add.s64 	%rd521, %rd521, 16;
	setp.ne.s32 	%p90, %r666, 256;
	@%p90 bra 	$L__BB0_147;
	ld.param.u64 	%rd401, [_Z28waller_fused_symphony_kernelPKaS0_PKfS2_S2_S2_S2_Pfi10TuningFork_param_3];
	cvta.to.global.u64 	%rd365, %rd401;
	add.s64 	%rd524, %rd365, 732;
	mov.f32 	%f3470, 0f00000000;
	mov.b32 	%r667, 0;
	mov.u64 	%rd523, %rd539;
$L__BB0_149:
	.pragma "nounroll";
	ld.local.v4.f32 	{%f2591, %f2592, %f2593, %f2594}, [%rd523];
	ld.global.nc.f32 	%f2595, [%rd524+-512];
	fma.rn.f32 	%f2596, %f2591, %f2595, %f3470;
	ld.global.nc.f32 	%f2597, [%rd524+-256];
	fma.rn.f32 	%f2598, %f2592, %f2597, %f2596;
	ld.global.nc.f32 	%f2599, [%rd524];
	fma.rn.f32 	%f2600, %f2593, %f2599, %f2598;
	ld.global.nc.f32 	%f2601, [%rd524+256];
	fma.rn.f32 	%f3470, %f2594, %f2601, %f2600;
	add.s32 	%r667, %r667, 4;
	add.s64 	%rd524, %rd524, 1024;
	add.s64 	%rd523, %rd523, 16;
	setp.ne.s32 	%p91, %r667, 256;
	@%p91 bra 	$L__BB0_149;
	ld.param.u64 	%rd402, [_Z28waller_fused_symphony_kernelPKaS0_PKfS2_S2_S2_S2_Pfi10TuningFork_param_3];
	cvta.to.global.u64 	%rd366, %rd402;
	add.s64 	%rd526, %rd366, 736;
	mov.f32 	%f3471, 0f00000000;
	mov.b32 	%r668, 0;
	mov.u64 	%rd525, %rd539;
$L__BB0_151:
	.pragma "nounroll";
	ld.local.v4.f32 	{%f2603, %f2604, %f2605, %f2606}, [%rd525];
	ld.global.nc.f32 	%f2607, [%rd526+-512];
	fma.rn.f32 	%f2608, %f2603, %f2607, %f3471;
	ld.global.nc.f32 	%f2609, [%rd526+-256];
	fma.rn.f32 	%f2610, %f2604, %f2609, %f2608;
	ld.global.nc.f32 	%f2611, [%rd526];
	fma.rn.f32 	%f2612, %f2605, %f2611, %f2610;
	ld.global.nc.f32 	%f2613, [%rd526+256];
	fma.rn.f32 	%f3471, %f2606, %f2613, %f2612;
	add.s32 	%r668, %r668, 4;
	add.s64 	%rd526, %rd526, 1024;
	add.s64 	%rd525, %rd525, 16;
	setp.ne.s32 	%p92, %r668, 256;
	@%p92 bra 	$L__BB0_151;
	ld.param.u64 	%rd403, [_Z28waller_fused_symphony_kernelPKaS0_PKfS2_S2_S2_S2_Pfi10TuningFork_param_3];
	cvta.to.global.u64 	%rd367, %rd403;
	add.s64 	%rd528, %rd367, 740;
	mov.f32 	%f3472, 0f00000000;
	mov.b32 	%r669, 0;
	mov.u64 	%rd527, %rd539;
$L__BB0_153:
	.pragma "nounroll";
	ld.local.v4.f32 	{%f2615, %f2616, %f2617, %f2618}, [%rd527];
	ld.global.nc.f32 	%f2619, [%rd528+-512];
	fma.rn.f32 	%f2620, %f2615, %f2619, %f3472;
	ld.global.nc.f32 	%f2621, [%rd528+-256];
	fma.rn.f32 	%f2622, %f2616, %f2621, %f2620;
	ld.global.nc.f32 	%f2623, [%rd528];
	fma.rn.f32 	%f2624, %f2617, %f2623, %f2622;
	ld.global.nc.f32 	%f2625, [%rd528+256];
	fma.rn.f32 	%f3472, %f2618, %f2625, %f2624;
	add.s32 	%r669, %r669, 4;
	add.s64 	%rd528, %rd528, 1024;
	add.s64 	%rd527, %rd527, 16;
	setp.ne.s32 	%p93, %r669, 256;
	@%p93 bra 	$L__BB0_153;
	ld.param.u64 	%rd404, [_Z28waller_fused_symphony_kernelPKaS0_PKfS2_S2_S2_S2_Pfi10TuningFork_param_3];
	cvta.to.global.u64 	%rd368, %rd404;
	add.s64 	%rd530, %rd368, 744;
	mov.f32 	%f3473, 0f00000000;
	mov.b32 	%r670, 0;
	mov.u64 	%rd529, %rd539;
$L__BB0_155:
	.pragma "nounroll";
	ld.local.v4.f32 	{%f2627, %f2628, %f2629, %f2630}, [%rd529];
	ld.global.nc.f32 	%f2631, [%rd530+-512];
	fma.rn.f32 	%f2632, %f2627, %f2631, %f3473;
	ld.global.nc.f32 	%f2633, [%rd530+-256];
	fma.rn.f32 	%f2634, %f2628, %f2633, %f2632;
	ld.global.nc.f32 	%f2635, [%rd530];
	fma.rn.f32 	%f2636, %f2629, %f2635, %f2634;
	ld.global.nc.f32 	%f2637, [%rd530+256];
	fma.rn.f32 	%f3473, %f2630, %f2637, %f2636;
	add.s32 	%r670, %r670, 4;
	add.s64 	%rd530, %rd530, 1024;
	add.s64 	%rd529, %rd529, 16;
	setp.ne.s32 	%p94, %r670, 256;
	@%p94 bra 	$L__BB0_155;
	ld.param.u64 	%rd405, [_Z28waller_fused_symphony_kernelPKaS0_PKfS2_S2_S2_S2_Pfi10TuningFork_param_3];
	cvta.to.global.u64 	%rd369, %rd405;
	add.s64 	%rd532, %rd369, 748;
	mov.f32 	%f3474, 0f00000000;
	mov.b32 	%r671, 0;
	mov.u64 	%rd531, %rd539;
$L__BB0_157:
	.pragma "nounroll";
	ld.local.v4.f32 	{%f2639, %f2640, %f2641, %f2642}, [%rd531];
	ld.global.nc.f32 	%f2643, [%rd532+-512];
	fma.rn.f32 	%f2644, %f2639, %f2643, %f3474;
	ld.global.nc.f32 	%f2645, [%rd532+-256];
	fma.rn.f32 	%f2646, %f2640, %f2645, %f2644;
	ld.global.nc.f32 	%f2647, [%rd532];
	fma.rn.f32 	%f2648, %f2641, %f2647, %f2646;
	ld.global.nc.f32 	%f2649, [%rd532+256];
	fma.rn.f32 	%f3474, %f2642, %f2649, %f2648;
	add.s32 	%r671, %r671, 4;
	add.s64 	%rd532, %rd532, 1024;
	add.s64 	%rd531, %rd531, 16;
	setp.ne.s32 	%p95, %r671, 256;
	@%p95 bra 	$L__BB0_157;
	ld.param.u64 	%rd406, [_Z28waller_fused_symphony_kernelPKaS0_PKfS2_S2_S2_S2_Pfi10TuningFork_param_3];
	cvta.to.global.u64 	%rd370, %rd406;
	add.s64 	%rd534, %rd370, 752;
	mov.f32 	%f3475, 0f00000000;
	mov.b32 	%r672, 0;
	mov.u64 	%rd533, %rd539;
$L__BB0_159:
	.pragma "nounroll";
	ld.local.v4.f32 	{%f2651, %f2652, %f2653, %f2654}, [%rd533];
	ld.global.nc.f32 	%f2655, [%rd534+-512];
	fma.rn.f32 	%f2656, %f2651, %f2655, %f3475;
	ld.global.nc.f32 	%f2657, [%rd534+-256];
	fma.rn.f32 	%f2658, %f2652, %f2657, %f2656;
	ld.global.nc.f32 	%f2659, [%rd534];
	fma.rn.f32 	%f2660, %f2653, %f2659, %f2658;
	ld.global.nc.f32 	%f2661, [%rd534+256];
	fma.rn.f32 	%f3475, %f2654, %f2661, %f2660;
	add.s32 	%r672, %r672, 4;
	add.s64 	%rd534, %rd534, 1024;
	add.s64 	%rd533, %rd533, 16;
	setp.ne.s32 	%p96, %r672, 256;
	@%p96 bra 	$L__BB0_159;
	ld.param.u64 	%rd407, [_Z28waller_fused_symphony_kernelPKaS0_PKfS2_S2_S2_S2_Pfi10TuningFork_param_3];
	cvta.to.global.u64 	%rd371, %rd407;
	add.s64 	%rd536, %rd371, 756;
	mov.f32 	%f3476, 0f00000000;
	mov.b32 	%r673, 0;
	mov.u64 	%rd535, %rd539;
$L__BB0_161:
	.pragma "nounroll";
	ld.local.v4.f32 	{%f2663, %f2664, %f2665, %f2666}, [%rd535];
	ld.global.nc.f32 	%f2667, [%rd536+-512];
	fma.rn.f32 	%f2668, %f2663, %f2667, %f3476;
	ld.global.nc.f32 	%f2669, [%rd536+-256];
	fma.rn.f32 	%f2670, %f2664, %f2669, %f2668;
	ld.global.nc.f32 	%f2671, [%rd536];
	fma.rn.f32 	%f2672, %f2665, %f2671, %f2670;
	ld.global.nc.f32 	%f2673, [%rd536+256];
	fma.rn.f32 	%f3476, %f2666, %f2673, %f2672;
	add.s32 	%r673, %r673, 4;
	add.s64 	%rd536, %rd536, 1024;
	add.s64 	%rd535, %rd535, 16;
	setp.ne.s32 	%p97, %r673, 256;
	@%p97 bra 	$L__BB0_161;
	ld.param.u64 	%rd408, [_Z28waller_fused_symphony_kernelPKaS0_PKfS2_S2_S2_S2_Pfi10TuningFork_param_3];
	cvta.to.global.u64 	%rd372, %rd408;
	add.s64 	%rd538, %rd372, 760;
	mov.f32 	%f3477, 0f00000000;
	mov.b32 	%r674, 0;
	mov.u64 	%rd537, %rd539;
$L__BB0_163:
	.pragma "nounroll";
	ld.local.v4.f32 	{%f2675, %f2676, %f2677, %f2678}, [%rd537];
	ld.global.nc.f32 	%f2679, [%rd538+-512];
	fma.rn.f32 	%f2680, %f2675, %f2679, %f3477;
	ld.global.nc.f32 	%f2681, [%rd538+-256];
	fma.rn.f32 	%f2682, %f2676, %f2681, %f2680;
	ld.global.nc.f32 	%f2683, [%rd538];
	fma.rn.f32 	%f2684, %f2677, %f2683, %f2682;
	ld.global.nc.f32 	%f2685, [%rd538+256];
	fma.rn.f32 	%f3477, %f2678, %f2685, %f2684;
	add.s32 	%r674, %r674, 4;
	add.s64 	%rd538, %rd538, 1024;
	add.s64 	%rd537, %rd537, 16;
	setp.ne.s32 	%p98, %r674, 256;
	@%p98 bra 	$L__BB0_163;
	ld.param.u64 	%rd409, [_Z28waller_fused_symphony_kernelPKaS0_PKfS2_S2_S2_S2_Pfi10TuningFork_param_3];
	cvta.to.global.u64 	%rd373, %rd409;
	add.s64 	%rd540, %rd373, 764;
	mov.f32 	%f3478, 0f00000000;
	mov.b32 	%r675, 0;
$L__BB0_165:
	.pragma "nounroll";
	ld.local.v4.f32 	{%f2687, %f2688, %f2689, %f2690}, [%rd539];
	ld.global.nc.f32 	%f2691, [%rd540+-512];
	fma.rn.f32 	%f2692, %f2687, %f2691, %f3478;
	ld.global.nc.f32 	%f2693, [%rd540+-256];
	fma.rn.f32 	%f2694, %f2688, %f2693, %f2692;
	ld.global.nc.f32 	%f2695, [%rd540];
	fma.rn.f32 	%f2696, %f2689, %f2695, %f2694;
	ld.global.nc.f32 	%f2697, [%rd540+256];
	fma.rn.f32 	%f3478, %f2690, %f2697, %f2696;
	add.s32 	%r675, %r675, 4;
	add.s64 	%rd540, %rd540, 1024;
	add.s64 	%rd539, %rd539, 16;
	setp.ne.s32 	%p99, %r675, 256;
	@%p99 bra 	$L__BB0_165;
	ld.param.u64 	%rd412, [_Z28waller_fused_symphony_kernelPKaS0_PKfS2_S2_S2_S2_Pfi10TuningFork_param_7];
	ld.param.u64 	%rd411, [_Z28waller_fused_symphony_kernelPKaS0_PKfS2_S2_S2_S2_Pfi10TuningFork_param_5];
	cvta.to.global.u64 	%rd374, %rd411;
	mov.u32 	%r599, %ctaid.x;
	mov.u32 	%r600, %ntid.x;
	mov.u32 	%r601, %tid.x;
	mad.lo.s32 	%r602, %r599, %r600, %r601;
	shl.b32 	%r603, %r602, 6;
	mul.f32 	%f2698, %f611, %f3478;
	mul.f32 	%f2699, %f611, %f3415;
	fma.rn.f32 	%f2700, %f609, %f394, %f2699;
	mul.f32 	%f2701, %f611, %f3416;
	fma.rn.f32 	%f2702, %f609, %f395, %f2701;
	mul.f32 	%f2703, %f611, %f3417;
	fma.rn.f32 	%f2704, %f609, %f396, %f2703;
	mul.f32 	%f2705, %f611, %f3418;
	fma.rn.f32 	%f2706, %f609, %f397, %f2705;
	mul.f32 	%f2707, %f611, %f3419;
	fma.rn.f32 	%f2708, %f609, %f398, %f2707;
	mul.f32 	%f2709, %f611, %f3420;
	fma.rn.f32 	%f2710, %f609, %f399, %f2709;
	mul.f32 	%f2711, %f611, %f3421;
	fma.rn.f32 	%f2712, %f609, %f400, %f2711;
	mul.f32 	%f2713, %f611, %f3422;
	fma.rn.f32 	%f2714, %f609, %f401, %f2713;
	mul.f32 	%f2715, %f611, %f3423;
	fma.rn.f32 	%f2716, %f609, %f402, %f2715;
	mul.f32 	%f2717, %f611, %f3424;
	fma.rn.f32 	%f2718, %f609, %f403, %f2717;
	mul.f32 	%f2719, %f611, %f3425;
	fma.rn.f32 	%f2720, %f609, %f404, %f2719;
	mul.f32 	%f2721, %f611, %f3426;
	fma.rn.f32 	%f2722, %f609, %f405, %f2721;
	mul.f32 	%f2723, %f611, %f3427;
	fma.rn.f32 	%f2724, %f609, %f406, %f2723;
	mul.f32 	%f2725, %f611, %f3428;
	fma.rn.f32 	%f2726, %f609, %f407, %f2725;
	mul.f32 	%f2727, %f611, %f3429;
	fma.rn.f32 	%f2728, %f609, %f408, %f2727;
	mul.f32 	%f2729, %f611, %f3430;
	fma.rn.f32 	%f2730, %f609, %f409, %f2729;
	mul.f32 	%f2731, %f611, %f3431;
	fma.rn.f32 	%f2732, %f609, %f410, %f2731;
	mul.f32 	%f2733, %f611, %f3432;
	fma.rn.f32 	%f2734, %f609, %f411, %f2733;
	mul.f32 	%f2735, %f611, %f3433;
	fma.rn.f32 	%f2736, %f609, %f412, %f2735;
	mul.f32 	%f2737, %f611, %f3434;
	fma.rn.f32 	%f2738, %f609, %f413, %f2737;
	mul.f32 	%f2739, %f611, %f3435;
	fma.rn.f32 	%f2740, %f609, %f414, %f2739;
	mul.f32 	%f2741, %f611, %f3436;
	fma.rn.f32 	%f2742, %f609, %f415, %f2741;
	mul.f32 	%f2743, %f611, %f3437;
	fma.rn.f32 	%f2744, %f609, %f416, %f2743;
	mul.f32 	%f2745, %f611, %f3438;
	fma.rn.f32 	%f2746, %f609, %f417, %f2745;
	mul.f32 	%f2747, %f611, %f3439;
	fma.rn.f32 	%f2748, %f609, %f418, %f2747;
	mul.f32 	%f2749, %f611, %f3440;
	fma.rn.f32 	%f2750, %f609, %f419, %f2749;
	mul.f32 	%f2751, %f611, %f3441;
	fma.rn.f32 	%f2752, %f609, %f420, %f2751;
	mul.f32 	%f2753, %f611, %f3442;
	fma.rn.f32 	%f2754, %f609, %f421, %f2753;
	mul.f32 	%f2755, %f611, %f3443;
	fma.rn.f32 	%f2756, %f609, %f422, %f2755;
	mul.f32 	%f2757, %f611, %f3444;
	fma.rn.f32 	%f2758, %f609, %f423, %f2757;
	mul.f32 	%f2759, %f611, %f3445;
	fma.rn.f32 	%f2760, %f609, %f424, %f2759;
	mul.f32 	%f2761, %f611, %f3446;
	fma.rn.f32 	%f2762, %f609, %f425, %f2761;
	mul.f32 	%f2763, %f611, %f3447;
	fma.rn.f32 	%f2764, %f609, %f426, %f2763;
	mul.f32 	%f2765, %f611, %f3448;
	fma.rn.f32 	%f2766, %f609, %f427, %f2765;
	mul.f32 	%f2767, %f611, %f3449;
	fma.rn.f32 	%f2768, %f609, %f428, %f2767;
	mul.f32 	%f2769, %f611, %f3450;
	fma.rn.f32 	%f2770, %f609, %f429, %f2769;
	mul.f32 	%f2771, %f611, %f3451;
	fma.rn.f32 	%f2772, %f609, %f430, %f2771;
	mul.f32 	%f2773, %f611, %f3452;
	fma.rn.f32 	%f2774, %f609, %f431, %f2773;
	mul.f32 	%f2775, %f611, %f3453;
	fma.rn.f32 	%f2776, %f609, %f432, %f2775;
	mul.f32 	%f2777, %f611, %f3454;
	fma.rn.f32 	%f2778, %f609, %f433, %f2777;
	mul.f32 	%f2779, %f611, %f3455;
	fma.rn.f32 	%f2780, %f609, %f434, %f2779;
	mul.f32 	%f2781, %f611, %f3456;
	fma.rn.f32 	%f2782, %f609, %f435, %f2781;
	mul.f32 	%f2783, %f611, %f3457;
	fma.rn.f32 	%f2784, %f609, %f436, %f2783;
	mul.f32 	%f2785, %f611, %f3458;
	fma.rn.f32 	%f2786, %f609, %f437, %f2785;
	mul.f32 	%f2787, %f611, %f3459;
	fma.rn.f32 	%f2788, %f609, %f438, %f2787;
	mul.f32 	%f2789, %f611, %f3460;
	fma.rn.f32 	%f2790, %f609, %f439, %f2789;
	mul.f32 	%f2791, %f611, %f3461;
	fma.rn.f32 	%f2792, %f609, %f440, %f2791;
	mul.f32 	%f2793, %f611, %f3462;
	fma.rn.f32 	%f2794, %f609, %f441, %f2793;
	mul.f32 	%f2795, %f611, %f3463;
	fma.rn.f32 	%f2796, %f609, %f442, %f2795;
	mul.f32 	%f2797, %f611, %f3464;
	fma.rn.f32 	%f2798, %f609, %f443, %f2797;
	mul.f32 	%f2799, %f611, %f3465;
	fma.rn.f32 	%f2800, %f609, %f444, %f2799;
	mul.f32 	%f2801, %f611, %f3466;
	fma.rn.f32 	%f2802, %f609, %f445, %f2801;
	mul.f32 	%f2803, %f611, %f3467;
	fma.rn.f32 	%f2804, %f609, %f446, %f2803;
	mul.f32 	%f2805, %f611, %f3468;
	fma.rn.f32 	%f2806, %f609, %f447, %f2805;
	mul.f32 	%f2807, %f611, %f3469;
	fma.rn.f32 	%f2808, %f609, %f448, %f2807;
	mul.f32 	%f2809, %f611, %f3470;
	fma.rn.f32 	%f2810, %f609, %f449, %f2809;
	mul.f32 	%f2811, %f611, %f3471;
	fma.rn.f32 	%f2812, %f609, %f450, %f2811;
	mul.f32 	%f2813, %f611, %f3472;
	fma.rn.f32 	%f2814, %f609, %f451, %f2813;
	mul.f32 	%f2815, %f611, %f3473;
	fma.rn.f32 	%f2816, %f609, %f452, %f2815;
	mul.f32 	%f2817, %f611, %f3474;
	fma.rn.f32 	%f2818, %f609, %f453, %f2817;
	mul.f32 	%f2819, %f611, %f3475;
	fma.rn.f32 	%f2820, %f609, %f454, %f2819;
	mul.f32 	%f2821, %f611, %f3476;
	fma.rn.f32 	%f2822, %f609, %f455, %f2821;
	mul.f32 	%f2823, %f611, %f3477;
	fma.rn.f32 	%f2824, %f609, %f456, %f2823;
	fma.rn.f32 	%f2825, %f609, %f457, %f2698;
	fma.rn.f32 	%f2826, %f2700, %f2700, 0f00000000;
	fma.rn.f32 	%f2827, %f2702, %f2702, %f2826;
	fma.rn.f32 	%f2828, %f2704, %f2704, %f2827;
	fma.rn.f32 	%f2829, %f2706, %f2706, %f2828;
	fma.rn.f32 	%f2830, %f2708, %f2708, %f2829;
	fma.rn.f32 	%f2831, %f2710, %f2710, %f2830;
	fma.rn.f32 	%f2832, %f2712, %f2712, %f2831;
	fma.rn.f32 	%f2833, %f2714, %f2714, %f2832;
	fma.rn.f32 	%f2834, %f2716, %f2716, %f2833;
	fma.rn.f32 	%f2835, %f2718, %f2718, %f2834;
	fma.rn.f32 	%f2836, %f2720, %f2720, %f2835;
	fma.rn.f32 	%f2837, %f2722, %f2722, %f2836;
	fma.rn.f32 	%f2838, %f2724, %f2724, %f2837;
	fma.rn.f32 	%f2839, %f2726, %f2726, %f2838;
	fma.rn.f32 	%f2840, %f2728, %f2728, %f2839;
	fma.rn.f32 	%f2841, %f2730, %f2730, %f2840;
	fma.rn.f32 	%f2842, %f2732, %f2732, %f2841;
	fma.rn.f32 	%f2843, %f2734, %f2734, %f2842;
	fma.rn.f32 	%f2844, %f2736, %f2736, %f2843;
	fma.rn.f32 	%f2845, %f2738, %f2738, %f2844;
	fma.rn.f32 	%f2846, %f2740, %f2740, %f2845;
	fma.rn.f32 	%f2847, %f2742, %f2742, %f2846;
	fma.rn.f32 	%f2848, %f2744, %f2744, %f2847;
	fma.rn.f32 	%f2849, %f2746, %f2746, %f2848;
	fma.rn.f32 	%f2850, %f2748, %f2748, %f2849;
	fma.rn.f32 	%f2851, %f2750, %f2750, %f2850;
	fma.rn.f32 	%f2852, %f2752, %f2752, %f2851;
	fma.rn.f32 	%f2853, %f2754, %f2754, %f2852;
	fma.rn.f32 	%f2854, %f2756, %f2756, %f2853;
	fma.rn.f32 	%f2855, %f2758, %f2758, %f2854;
	fma.rn.f32 	%f2856, %f2760, %f2760, %f2855;
	fma.rn.f32 	%f2857, %f2762, %f2762, %f2856;
	fma.rn.f32 	%f2858, %f2764, %f2764, %f2857;
	fma.rn.f32 	%f2859, %f2766, %f2766, %f2858;
	fma.rn.f32 	%f2860, %f2768, %f2768, %f2859;
	fma.rn.f32 	%f2861, %f2770, %f2770, %f2860;
	fma.rn.f32 	%f2862, %f2772, %f2772, %f2861;
	fma.rn.f32 	%f2863, %f2774, %f2774, %f2862;
	fma.rn.f32 	%f2864, %f2776, %f2776, %f2863;
	fma.rn.f32 	%f2865, %f2778, %f2778, %f2864;
	fma.rn.f32 	%f2866, %f2780, %f2780, %f2865;
	fma.rn.f32 	%f2867, %f2782, %f2782, %f2866;
	fma.rn.f32 	%f2868, %f2784, %f2784, %f2867;
	fma.rn.f32 	%f2869, %f2786, %f2786, %f2868;
	fma.rn.f32 	%f2870, %f2788, %f2788, %f2869;
	fma.rn.f32 	%f2871, %f2790, %f2790, %f2870;
	fma.rn.f32 	%f2872, %f2792, %f2792, %f2871;
	fma.rn.f32 	%f2873, %f2794, %f2794, %f2872;
	fma.rn.f32 	%f2874, %f2796, %f2796, %f2873;
	fma.rn.f32 	%f2875, %f2798, %f2798, %f2874;
	fma.rn.f32 	%f2876, %f2800, %f2800, %f2875;
	fma.rn.f32 	%f2877, %f2802, %f2802, %f2876;
	fma.rn.f32 	%f2878, %f2804, %f2804, %f2877;
	fma.rn.f32 	%f2879, %f2806, %f2806, %f2878;
	fma.rn.f32 	%f2880, %f2808, %f2808, %f2879;
	fma.rn.f32 	%f2881, %f2810, %f2810, %f2880;
	fma.rn.f32 	%f2882, %f2812, %f2812, %f2881;
	fma.rn.f32 	%f2883, %f2814, %f2814, %f2882;
	fma.rn.f32 	%f2884, %f2816, %f2816, %f2883;
	fma.rn.f32 	%f2885, %f2818, %f2818, %f2884;
	fma.rn.f32 	%f2886, %f2820, %f2820, %f2885;
	fma.rn.f32 	%f2887, %f2822, %f2822, %f2886;
	fma.rn.f32 	%f2888, %f2824, %f2824, %f2887;
	fma.rn.f32 	%f2889, %f2825, %f2825, %f2888;
	fma.rn.f32 	%f2890, %f2889, 0f3C800000, %f610;
	rsqrt.approx.f32 	%f2891, %f2890;
	mul.f32 	%f2892, %f2891, %f2700;
	ld.global.nc.f32 	%f2893, [%rd374];
	mul.f32 	%f2894, %f2892, %f2893;
	mul.f32 	%f2895, %f2891, %f2702;
	ld.global.nc.f32 	%f2896, [%rd374+4];
	mul.f32 	%f2897, %f2895, %f2896;
	mul.f32 	%f2898, %f2891, %f2704;
	ld.global.nc.f32 	%f2899, [%rd374+8];
	mul.f32 	%f2900, %f2898, %f2899;
	mul.f32 	%f2901, %f2891, %f2706;
	ld.global.nc.f32 	%f2902, [%rd374+12];
	mul.f32 	%f2903, %f2901, %f2902;
	mul.f32 	%f2904, %f2891, %f2708;
	ld.global.nc.f32 	%f2905, [%rd374+16];
	mul.f32 	%f2906, %f2904, %f2905;
	mul.f32 	%f2907, %f2891, %f2710;
	ld.global.nc.f32 	%f2908, [%rd374+20];
	mul.f32 	%f2909, %f2907, %f2908;
	mul.f32 	%f2910, %f2891, %f2712;
	ld.global.nc.f32 	%f2911, [%rd374+24];
	mul.f32 	%f2912, %f2910, %f2911;
	mul.f32 	%f2913, %f2891, %f2714;
	ld.global.nc.f32 	%f2914, [%rd374+28];
	mul.f32 	%f2915, %f2913, %f2914;
	mul.f32 	%f2916, %f2891, %f2716;
	ld.global.nc.f32 	%f2917, [%rd374+32];
	mul.f32 	%f2918, %f2916, %f2917;
	mul.f32 	%f2919, %f2891, %f2718;
	ld.global.nc.f32 	%f2920, [%rd374+36];
	mul.f32 	%f2921, %f2919, %f2920;
	mul.f32 	%f2922, %f2891, %f2720;
	ld.global.nc.f32 	%f2923, [%rd374+40];
	mul.f32 	%f2924, %f2922, %f2923;
	mul.f32 	%f2925, %f2891, %f2722;
	ld.global.nc.f32 	%f2926, [%rd374+44];
	mul.f32 	%f2927, %f2925, %f2926;
	mul.f32 	%f2928, %f2891, %f2724;
	ld.global.nc.f32 	%f2929, [%rd374+48];
	mul.f32 	%f2930, %f2928, %f2929;
	mul.f32 	%f2931, %f2891, %f2726;
	ld.global.nc.f32 	%f2932, [%rd374+52];
	mul.f32 	%f2933, %f2931, %f2932;
	mul.f32 	%f2934, %f2891, %f2728;
	ld.global.nc.f32 	%f2935, [%rd374+56];
	mul.f32 	%f2936, %f2934, %f2935;
	mul.f32 	%f2937, %f2891, %f2730;
	ld.global.nc.f32 	%f2938, [%rd374+60];
	mul.f32 	%f2939, %f2937, %f2938;
	mul.f32 	%f2940, %f2891, %f2732;
	ld.global.nc.f32 	%f2941, [%rd374+64];
	mul.f32 	%f2942, %f2940, %f2941;
	mul.f32 	%f2943, %f2891, %f2734;
	ld.global.nc.f32 	%f2944, [%rd374+68];
	mul.f32 	%f2945, %f2943, %f2944;
	mul.f32 	%f2946, %f2891, %f2736;
	ld.global.nc.f32 	%f2947, [%rd374+72];
	mul.f32 	%f2948, %f2946, %f2947;
	mul.f32 	%f2949, %f2891, %f2738;
	ld.global.nc.f32 	%f2950, [%rd374+76];
	mul.f32 	%f2951, %f2949, %f2950;
	mul.f32 	%f2952, %f2891, %f2740;
	ld.global.nc.f32 	%f2953, [%rd374+80];
	mul.f32 	%f2954, %f2952, %f2953;
	mul.f32 	%f2955, %f2891, %f2742;
	ld.global.nc.f32 	%f2956, [%rd374+84];
	mul.f32 	%f2957, %f2955, %f2956;
	mul.f32 	%f2958, %f2891, %f2744;
	ld.global.nc.f32 	%f2959, [%rd374+88];
	mul.f32 	%f2960, %f2958, %f2959;
	mul.f32 	%f2961, %f2891, %f2746;
	ld.global.nc.f32 	%f2962, [%rd374+92];
	mul.f32 	%f2963, %f2961, %f2962;
	mul.f32 	%f2964, %f2891, %f2748;
	ld.global.nc.f32 	%f2965, [%rd374+96];
	mul.f32 	%f2966, %f2964, %f2965;
	mul.f32 	%f2967, %f2891, %f2750;
	ld.global.nc.f32 	%f2968, [%rd374+100];
	mul.f32 	%f2969, %f2967, %f2968;
	mul.f32 	%f2970, %f2891, %f2752;
	ld.global.nc.f32 	%f2971, [%rd374+104];
	mul.f32 	%f2972, %f2970, %f2971;
	mul.f32 	%f2973, %f2891, %f2754;
	ld.global.nc.f32 	%f2974, [%rd374+108];
	mul.f32 	%f2975, %f2973, %f2974;
	mul.f32 	%f2976, %f2891, %f2756;
	ld.global.nc.f32 	%f2977, [%rd374+112];
	mul.f32 	%f2978, %f2976, %f2977;
	mul.f32 	%f2979, %f2891, %f2758;
	ld.global.nc.f32 	%f2980, [%rd374+116];
	mul.f32 	%f2981, %f2979, %f2980;
	mul.f32 	%f2982, %f2891, %f2760;
	ld.global.nc.f32 	%f2983, [%rd374+120];
	mul.f32 	%f2984, %f2982, %f2983;
	mul.f32 	%f2985, %f2891, %f2762;
	ld.global.nc.f32 	%f2986, [%rd374+124];
	mul.f32 	%f2987, %f2985, %f2986;
	mul.f32 	%f2988, %f2891, %f2764;
	ld.global.nc.f32 	%f2989, [%rd374+128];
	mul.f32 	%f2990, %f2988, %f2989;
	mul.f32 	%f2991, %f2891, %f2766;
	ld.global.nc.f32 	%f2992, [%rd374+132];
	mul.f32 	%f2993, %f2991, %f2992;
	mul.f32 	%f2994, %f2891, %f2768;
	ld.global.nc.f32 	%f2995, [%rd374+136];
	mul.f32 	%f2996, %f2994, %f2995;
	mul.f32 	%f2997, %f2891, %f2770;
	ld.global.nc.f32 	%f2998, [%rd374+140];
	mul.f32 	%f2999, %f2997, %f2998;
	mul.f32 	%f3000, %f2891, %f2772;
	ld.global.nc.f32 	%f3001, [%rd374+144];
	mul.f32 	%f3002, %f3000, %f3001;
	mul.f32 	%f3003, %f2891, %f2774;
	ld.global.nc.f32 	%f3004, [%rd374+148];
	mul.f32 	%f3005, %f3003, %f3004;
	mul.f32 	%f3006, %f2891, %f2776;
	ld.global.nc.f32 	%f3007, [%rd374+152];
	mul.f32 	%f3008, %f3006, %f3007;
	mul.f32 	%f3009, %f2891, %f2778;
	ld.global.nc.f32 	%f3010, [%rd374+156];
	mul.f32 	%f3011, %f3009, %f3010;
	mul.f32 	%f3012, %f2891, %f2780;
	ld.global.nc.f32 	%f3013, [%rd374+160];
	mul.f32 	%f3014, %f3012, %f3013;
	mul.f32 	%f3015, %f2891, %f2782;
	ld.global.nc.f32 	%f3016, [%rd374+164];
	mul.f32 	%f3017, %f3015, %f3016;
	mul.f32 	%f3018, %f2891, %f2784;
	ld.global.nc.f32 	%f3019, [%rd374+168];
	mul.f32 	%f3020, %f3018, %f3019;
	mul.f32 	%f3021, %f2891, %f2786;
	ld.global.nc.f32 	%f3022, [%rd374+172];
	mul.f32 	%f3023, %f3021, %f3022;
	mul.f32 	%f3024, %f2891, %f2788;
	ld.global.nc.f32 	%f3025, [%rd374+176];
	mul.f32 	%f3026, %f3024, %f3025;
	mul.f32 	%f3027, %f2891, %f2790;
	ld.global.nc.f32 	%f3028, [%rd374+180];
	mul.f32 	%f3029, %f3027, %f3028;
	mul.f32 	%f3030, %f2891, %f2792;
	ld.global.nc.f32 	%f3031, [%rd374+184];
	mul.f32 	%f3032, %f3030, %f3031;
	mul.f32 	%f3033, %f2891, %f2794;
	ld.global.nc.f32 	%f3034, [%rd374+188];
	mul.f32 	%f3035, %f3033, %f3034;
	mul.f32 	%f3036, %f2891, %f2796;
	ld.global.nc.f32 	%f3037, [%rd374+192];
	mul.f32 	%f3038, %f3036, %f3037;
	mul.f32 	%f3039, %f2891, %f2798;
	ld.global.nc.f32 	%f3040, [%rd374+196];
	mul.f32 	%f3041, %f3039, %f3040;
	mul.f32 	%f3042, %f2891, %f2800;
	ld.global.nc.f32 	%f3043, [%rd374+200];
	mul.f32 	%f3044, %f3042, %f3043;
	mul.f32 	%f3045, %f2891, %f2802;
	ld.global.nc.f32 	%f3046, [%rd374+204];
	mul.f32 	%f3047, %f3045, %f3046;
	mul.f32 	%f3048, %f2891, %f2804;
	ld.global.nc.f32 	%f3049, [%rd374+208];
	mul.f32 	%f3050, %f3048, %f3049;
	mul.f32 	%f3051, %f2891, %f2806;
	ld.global.nc.f32 	%f3052, [%rd374+212];
	mul.f32 	%f3053, %f3051, %f3052;
	mul.f32 	%f3054, %f2891, %f2808;
	ld.global.nc.f32 	%f3055, [%rd374+216];
	mul.f32 	%f3056, %f3054, %f3055;
	mul.f32 	%f3057, %f2891, %f2810;
	ld.global.nc.f32 	%f3058, [%rd374+220];
	mul.f32 	%f3059, %f3057, %f3058;
	mul.f32 	%f3060, %f2891, %f2812;
	ld.global.nc.f32 	%f3061, [%rd374+224];
	mul.f32 	%f3062, %f3060, %f3061;
	mul.f32 	%f3063, %f2891, %f2814;
	ld.global.nc.f32 	%f3064, [%rd374+228];
	mul.f32 	%f3065, %f3063, %f3064;
	mul.f32 	%f3066, %f2891, %f2816;
	ld.global.nc.f32 	%f3067, [%rd374+232];
	mul.f32 	%f3068, %f3066, %f3067;
	mul.f32 	%f3069, %f2891, %f2818;
	ld.global.nc.f32 	%f3070, [%rd374+236];
	mul.f32 	%f3071, %f3069, %f3070;
	mul.f32 	%f3072, %f2891, %f2820;
	ld.global.nc.f32 	%f3073, [%rd374+240];
	mul.f32 	%f3074, %f3072, %f3073;
	mul.f32 	%f3075, %f2891, %f2822;
	ld.global.nc.f32 	%f3076, [%rd374+244];
	mul.f32 	%f3077, %f3075, %f3076;
	mul.f32 	%f3078, %f2891, %f2824;
	ld.global.nc.f32 	%f3079, [%rd374+248];
	mul.f32 	%f3080, %f3078, %f3079;
	mul.f32 	%f3081, %f2891, %f2825;
	ld.global.nc.f32 	%f3082, [%rd374+252];
	mul.f32 	%f3083, %f3081, %f3082;
	mul.f32 	%f3084, %f612, %f2894;
	cvta.to.global.u64 	%rd375, %rd412;
	mul.wide.s32 	%rd376, %r603, 4;
	add.s64 	%rd377, %rd375, %rd376;
	st.global.f32 	[%rd377], %f3084;
	mul.f32 	%f3085, %f612, %f2897;
	st.global.f32 	[%rd377+4], %f3085;
	mul.f32 	%f3086, %f612, %f2900;
	st.global.f32 	[%rd377+8], %f3086;
	mul.f32 	%f3087, %f612, %f2903;
	st.global.f32 	[%rd377+12], %f3087;
	mul.f32 	%f3088, %f612, %f2906;
	st.global.f32 	[%rd377+16], %f3088;
	mul.f32 	%f3089, %f612, %f2909;
	st.global.f32 	[%rd377+20], %f3089;
	mul.f32 	%f3090, %f612, %f2912;
	st.global.f32 	[%rd377+24], %f3090;
	mul.f32 	%f3091, %f612, %f2915;
	st.global.f32 	[%rd377+28], %f3091;
	mul.f32 	%f3092, %f612, %f2918;
	st.global.f32 	[%rd377+32], %f3092;
	mul.f32 	%f3093, %f612, %f2921;
	st.global.f32 	[%rd377+36], %f3093;
	mul.f32 	%f3094, %f612, %f2924;
	st.global.f32 	[%rd377+40], %f3094;
	mul.f32 	%f3095, %f612, %f2927;
	st.global.f32 	[%rd377+44], %f3095;
	mul.f32 	%f3096, %f612, %f2930;
	st.global.f32 	[%rd377+48], %f3096;
	mul.f32 	%f3097, %f612, %f2933;
	st.global.f32 	[%rd377+52], %f3097;
	mul.f32 	%f3098, %f612, %f2936;
	st.global.f32 	[%rd377+56], %f3098;
	mul.f32 	%f3099, %f612, %f2939;
	st.global.f32 	[%rd377+60], %f3099;
	mul.f32 	%f3100, %f612, %f2942;
	st.global.f32 	[%rd377+64], %f3100;
	mul.f32 	%f3101, %f612, %f2945;
	st.global.f32 	[%rd377+68], %f3101;
	mul.f32 	%f3102, %f612, %f2948;
	st.global.f32 	[%rd377+72], %f3102;
	mul.f32 	%f3103, %f612, %f2951;
	st.global.f32 	[%rd377+76], %f3103;
	mul.f32 	%f3104, %f612, %f2954;
	st.global.f32 	[%rd377+80], %f3104;
	mul.f32 	%f3105, %f612, %f2957;
	st.global.f32 	[%rd377+84], %f3105;
	mul.f32 	%f3106, %f612, %f2960;
	st.global.f32 	[%rd377+88], %f3106;
	mul.f32 	%f3107, %f612, %f2963;
	st.global.f32 	[%rd377+92], %f3107;
	mul.f32 	%f3108, %f612, %f2966;
	st.global.f32 	[%rd377+96], %f3108;
	mul.f32 	%f3109, %f612, %f2969;
	st.global.f32 	[%rd377+100], %f3109;
	mul.f32 	%f3110, %f612, %f2972;
	st.global.f32 	[%rd377+104], %f3110;
	mul.f32 	%f3111, %f612, %f2975;
	st.global.f32 	[%rd377+108], %f3111;
	mul.f32 	%f3112, %f612, %f2978;
	st.global.f32 	[%rd377+112], %f3112;
	mul.f32 	%f3113, %f612, %f2981;
	st.global.f32 	[%rd377+116], %f3113;
	mul.f32 	%f3114, %f612, %f2984;
	st.global.f32 	[%rd377+120], %f3114;
	mul.f32 	%f3115, %f612, %f2987;
	st.global.f32 	[%rd377+124], %f3115;
	mul.f32 	%f3116, %f612, %f2990;
	st.global.f32 	[%rd377+128], %f3116;
	mul.f32 	%f3117, %f612, %f2993;
	st.global.f32 	[%rd377+132], %f3117;
	mul.f32 	%f3118, %f612, %f2996;
	st.global.f32 	[%rd377+136], %f3118;
	mul.f32 	%f3119, %f612, %f2999;
	st.global.f32 	[%rd377+140], %f3119;
	mul.f32 	%f3120, %f612, %f3002;
	st.global.f32 	[%rd377+144], %f3120;
	mul.f32 	%f3121, %f612, %f3005;
	st.global.f32 	[%rd377+148], %f3121;
	mul.f32 	%f3122, %f612, %f3008;
	st.global.f32 	[%rd377+152], %f3122;
	mul.f32 	%f3123, %f612, %f3011;
	st.global.f32 	[%rd377+156], %f3123;
	mul.f32 	%f3124, %f612, %f3014;
	st.global.f32 	[%rd377+160], %f3124;
	mul.f32 	%f3125, %f612, %f3017;
	st.global.f32 	[%rd377+164], %f3125;
	mul.f32 	%f3126, %f612, %f3020;
	st.global.f32 	[%rd377+168], %f3126;
	mul.f32 	%f3127, %f612, %f3023;
	st.global.f32 	[%rd377+172], %f3127;
	mul.f32 	%f3128, %f612, %f3026;
	st.global.f32 	[%rd377+176], %f3128;
	mul.f32 	%f3129, %f612, %f3029;
	st.global.f32 	[%rd377+180], %f3129;
	mul.f32 	%f3130, %f612, %f3032;
	st.global.f32 	[%rd377+184], %f3130;
	mul.f32 	%f3131, %f612, %f3035;
	st.global.f32 	[%rd377+188], %f3131;
	mul.f32 	%f3132, %f612, %f3038;
	st.global.f32 	[%rd377+192], %f3132;
	mul.f32 	%f3133, %f612, %f3041;
	st.global.f32 	[%rd377+196], %f3133;
	mul.f32 	%f3134, %f612, %f3044;
	st.global.f32 	[%rd377+200], %f3134;
	mul.f32 	%f3135, %f612, %f3047;
	st.global.f32 	[%rd377+204], %f3135;
	mul.f32 	%f3136, %f612, %f3050;
	st.global.f32 	[%rd377+208], %f3136;
	mul.f32 	%f3137, %f612, %f3053;
	st.global.f32 	[%rd377+212], %f3137;
	mul.f32 	%f3138, %f612, %f3056;
	st.global.f32 	[%rd377+216], %f3138;
	mul.f32 	%f3139, %f612, %f3059;
	st.global.f32 	[%rd377+220], %f3139;
	mul.f32 	%f3140, %f612, %f3062;
	st.global.f32 	[%rd377+224], %f3140;
	mul.f32 	%f3141, %f612, %f3065;
	st.global.f32 	[%rd377+228], %f3141;
	mul.f32 	%f3142, %f612, %f3068;
	st.global.f32 	[%rd377+232], %f3142;
	mul.f32 	%f3143, %f612, %f3071;
	st.global.f32 	[%rd377+236], %f3143;
	mul.f32 	%f3144, %f612, %f3074;
	st.global.f32 	[%rd377+240], %f3144;
	mul.f32 	%f3145, %f612, %f3077;
	st.global.f32 	[%rd377+244], %f3145;
	mul.f32 	%f3146, %f612, %f3080;
	st.global.f32 	[%rd377+248], %f3146;
	mul.f32 	%f3147, %f612, %f3083;
	st.global.f32 	[%rd377+252], %f3147;
$L__BB0_167:
	ret;

}


// ===== COMPILED SASS (sm_100) =====

	.target	sm_100

	.elftype	@"ET_EXEC"


//--------------------- .note.nv.tkinfo           --------------------------
	.section	.note.nv.tkinfo,"",@"SHT_NOTE"
	.sectionflags	@"SHF_NOTE_NV_TKINFO"
	.tkinfo
        /*0018*/ 	.word	0x00000002
        /*0030*/ 	.string	""
        /*0030*/ 	.string	"ptxas"
        /*0030*/ 	.string	"Cuda compilation tools, release 13.0, V13.0.88"
        /*0030*/ 	.string	"Build cuda_13.0.r13.0/compiler.36424714_0"
        /*0030*/ 	.string	"-arch sm_100 -m 64 "



//--------------------- .note.nv.cuinfo           --------------------------
	.section	.note.nv.cuinfo,"",@"SHT_NOTE"
	.sectionflags	@"SHF_NOTE_NV_CUINFO"
        /*0018*/ 	.short	0x0002
        /*001a*/ 	.short	0x0064
        /*001c*/ 	.short	0x0082
	.zero		2


//--------------------- .nv.info                  --------------------------
	.section	.nv.info,"",@"SHT_CUDA_INFO"
	.align	4


	//----- nvinfo : EIATTR_REGCOUNT
	.align		4
        /*0000*/ 	.byte	0x04, 0x2f
        /*0002*/ 	.short	(.L_1 - .L_0)
	.align		4
.L_0:
        /*0004*/ 	.word	index@(_Z28waller_fused_symphony_kernelPKaS0_PKfS2_S2_S2_S2_Pfi10TuningFork)
        /*0008*/ 	.word	0x000000ca


	//----- nvinfo : EIATTR_FRAME_SIZE
	.align		4
.L_1:
        /*000c*/ 	.byte	0x04, 0x11
        /*000e*/ 	.short	(.L_3 - .L_2)
	.align		4
.L_2:
        /*0010*/ 	.word	index@($__internal_1_$__cuda_sm3x_div_rn_noftz_f32_slowpath)
        /*0014*/ 	.word	0x00000400


	//----- nvinfo : EIATTR_FRAME_SIZE
	.align		4
.L_3:
        /*0018*/ 	.byte	0x04, 0x11
        /*001a*/ 	.short	(.L_5 - .L_4)
	.align		4
.L_4:
        /*001c*/ 	.word	index@($__internal_0_$__cuda_sm20_rcp_rn_f32_slowpath)
        /*0020*/ 	.word	0x00000400


	//----- nvinfo : EIATTR_FRAME_SIZE
	.align		4
.L_5:
        /*0024*/ 	.byte	0x04, 0x11
        /*0026*/ 	.short	(.L_7 - .L_6)
	.align		4
.L_6:
        /*0028*/ 	.word	index@(_Z28waller_fused_symphony_kernelPKaS0_PKfS2_S2_S2_S2_Pfi10TuningFork)
        /*002c*/ 	.word	0x00000400


	//----- nvinfo : EIATTR_MIN_STACK_SIZE
	.align		4
.L_7:
        /*0030*/ 	.byte	0x04, 0x12
        /*0032*/ 	.short	(.L_9 - .L_8)
	.align		4
.L_8:
        /*0034*/ 	.word	index@(_Z28waller_fused_symphony_kernelPKaS0_PKfS2_S2_S2_S2_Pfi10TuningFork)
        /*0038*/ 	.word	0x00000400
.L_9:


//--------------------- .nv.compat                --------------------------
	.section	.nv.compat,"",@"SHT_CUDA_COMPAT_INFO"
	.align	4
        /*0000*/ 	.byte	0x02, 0x09, 0x00, 0x00, 0x02, 0x02, 0x01, 0x00, 0x02, 0x05, 0x05, 0x00, 0x03, 0x07, 0x01, 0x01
        /*0010*/ 	.byte	0x02, 0x03, 0x00, 0x00, 0x02, 0x06, 0x01, 0x00, 0x04, 0x0b, 0x08, 0x00, 0x01, 0x00, 0x00, 0x00
        /*0020*/ 	.byte	0x00, 0x00, 0x00, 0x00


//--------------------- .nv.info._Z28waller_fused_symphony_kernelPKaS0_PKfS2_S2_S2_S2_Pfi10TuningFork --------------------------
	.section	.nv.info._Z28waller_fused_symphony_kernelPKaS0_PKfS2_S2_S2_S2_Pfi10TuningFork,"",@"SHT_CUDA_INFO"
	.sectionflags	@""
	.align	4


	//----- nvinfo : EIATTR_CUDA_API_VERSION
	.align		4
        /*0000*/ 	.byte	0x04, 0x37
        /*0002*/ 	.short	(.L_11 - .L_10)
.L_10:
        /*0004*/ 	.word	0x00000082


	//----- nvinfo : EIATTR_KPARAM_INFO
	.align		4
.L_11:
        /*0008*/ 	.byte	0x04, 0x17
        /*000a*/ 	.short	(.L_13 - .L_12)
.L_12:
        /*000c*/ 	.word	0x00000000
        /*0010*/ 	.short	0x0009
        /*0012*/ 	.short	0x0060
        /*0014*/ 	.byte	0x00, 0xf0, 0x81, 0x00


	//----- nvinfo : EIATTR_KPARAM_INFO
	.align		4
.L_13:
        /*0018*/ 	.byte	0x04, 0x17
        /*001a*/ 	.short	(.L_15 - .L_14)
.L_14:
        /*001c*/ 	.word	0x00000000
        /*0020*/ 	.short	0x0008
        /*0022*/ 	.short	0x0040
        /*0024*/ 	.byte	0x00, 0xf0, 0x11, 0x00


	//----- nvinfo : EIATTR_KPARAM_INFO
	.align		4
.L_15:
        /*0028*/ 	.byte	0x04, 0x17
        /*002a*/ 	.short	(.L_17 - .L_16)
.L_16:
        /*002c*/ 	.word	0x00000000
        /*0030*/ 	.short	0x0007
        /*0032*/ 	.short	0x0038
        /*0034*/ 	.byte	0x00, 0xf5, 0x21, 0x00


	//----- nvinfo : EIATTR_KPARAM_INFO
	.align		4
.L_17:
        /*0038*/ 	.byte	0x04, 0x17
        /*003a*/ 	.short	(.L_19 - .L_18)
.L_18:
        /*003c*/ 	.word	0x00000000
        /*0040*/ 	.short	0x0006
        /*0042*/ 	.short	0x0030
        /*0044*/ 	.byte	0x00, 0xf5, 0x21, 0x00


	//----- nvinfo : EIATTR_KPARAM_INFO
	.align		4
.L_19:
        /*0048*/ 	.byte	0x04, 0x17
        /*004a*/ 	.short	(.L_21 - .L_20)
.L_20:
        /*004c*/ 	.word	0x00000000
        /*0050*/ 	.short	0x0005
        /*0052*/ 	.short	0x0028
        /*0054*/ 	.byte	0x00, 0xf5, 0x21, 0x00


	//----- nvinfo : EIATTR_KPARAM_INFO
	.align		4
.L_21:
        /*0058*/ 	.byte	0x04, 0x17
        /*005a*/ 	.short	(.L_23 - .L_22)
.L_22:
        /*005c*/ 	.word	0x00000000
        /*0060*/ 	.short	0x0004
        /*0062*/ 	.short	0x0020
        /*0064*/ 	.byte	0x00, 0xf5, 0x21, 0x00


	//----- nvinfo : EIATTR_KPARAM_INFO
	.align		4
.L_23:
        /*0068*/ 	.byte	0x04, 0x17
        /*006a*/ 	.short	(.L_25 - .L_24)
.L_24:
        /*006c*/ 	.word	0x00000000
        /*0070*/ 	.short	0x0003
        /*0072*/ 	.short	0x0018
        /*0074*/ 	.byte	0x00, 0xf5, 0x21, 0x00


	//----- nvinfo : EIATTR_KPARAM_INFO
	.align		4
.L_25:
        /*0078*/ 	.byte	0x04, 0x17
        /*007a*/ 	.short	(.L_27 - .L_26)
.L_26:
        /*007c*/ 	.word	0x00000000
        /*0080*/ 	.short	0x0002
        /*0082*/ 	.short	0x0010
        /*0084*/ 	.byte	0x00, 0xf5, 0x21, 0x00


	//----- nvinfo : EIATTR_KPARAM_INFO
	.align		4
.L_27:
        /*0088*/ 	.byte	0x04, 0x17
        /*008a*/ 	.short	(.L_29 - .L_28)
.L_28:
        /*008c*/ 	.word	0x00000000
        /*0090*/ 	.short	0x0001
        /*0092*/ 	.short	0x0008
        /*0094*/ 	.byte	0x00, 0xf5, 0x21, 0x00


	//----- nvinfo : EIATTR_KPARAM_INFO
	.align		4
.L_29:
        /*0098*/ 	.byte	0x04, 0x17
        /*009a*/ 	.short	(.L_31 - .L_30)
.L_30:
        /*009c*/ 	.word	0x00000000
        /*00a0*/ 	.short	0x0000
        /*00a2*/ 	.short	0x0000
        /*00a4*/ 	.byte	0x00, 0xf5, 0x21, 0x00


	//----- nvinfo : EIATTR_SPARSE_MMA_MASK
	.align		4
.L_31:
        /*00a8*/ 	.byte	0x03, 0x50
        /*00aa*/ 	.short	0x0000


	//----- nvinfo : EIATTR_MAXREG_COUNT
	.align		4
        /*00ac*/ 	.byte	0x03, 0x1b
        /*00ae*/ 	.short	0x00ff


	//----- nvinfo : EIATTR_NUM_BARRIERS
	.align		4
        /*00b0*/ 	.byte	0x02, 0x4c
        /*00b2*/ 	.byte	0x01
	.zero		1


	//----- nvinfo : EIATTR_MERCURY_ISA_VERSION
	.align		4
        /*00b4*/ 	.byte	0x03, 0x5f
        /*00b6*/ 	.short	0x0101


	//----- nvinfo : EIATTR_VRC_CTA_INIT_COUNT
	.align		4
        /*00b8*/ 	.byte	0x02, 0x4a
	.zero		1
	.zero		1


	//----- nvinfo : EIATTR_EXIT_INSTR_OFFSETS
	.align		4
        /*00bc*/ 	.byte	0x04, 0x1c
        /*00be*/ 	.short	(.L_33 - .L_32)


	//   ....[0]....
.L_32:
        /*00c0*/ 	.word	0x00000080


	//   ....[1]....
        /*00c4*/ 	.word	0x00010920


	//----- nvinfo : EIATTR_CRS_STACK_SIZE
	.align		4
.L_33:
        /*00c8*/ 	.byte	0x04, 0x1e
        /*00ca*/ 	.short	(.L_35 - .L_34)
.L_34:
        /*00cc*/ 	.word	0x00000000


	//----- nvinfo : EIATTR_CBANK_PARAM_SIZE
	.align		4
.L_35:
        /*00d0*/ 	.byte	0x03, 0x19
        /*00d2*/ 	.short	0x0080


	//----- nvinfo : EIATTR_PARAM_CBANK
	.align		4
        /*00d4*/ 	.byte	0x04, 0x0a
        /*00d6*/ 	.short	(.L_37 - .L_36)
	.align		4
.L_36:
        /*00d8*/ 	.word	index@(.nv.constant0._Z28waller_fused_symphony_kernelPKaS0_PKfS2_S2_S2_S2_Pfi10TuningFork)
        /*00dc*/ 	.short	0x0380
        /*00de*/ 	.short	0x0080


	//----- nvinfo : EIATTR_SW_WAR
	.align		4
.L_37:
        /*00e0*/ 	.byte	0x04, 0x36
        /*00e2*/ 	.short	(.L_39 - .L_38)
.L_38:
        /*00e4*/ 	.word	0x00000008
.L_39:


//--------------------- .nv.callgraph             --------------------------
	.section	.nv.callgraph,"",@"SHT_CUDA_CALLGRAPH"
	.align	4
	.sectionentsize	8
	.align		4
        /*0000*/ 	.word	0x00000000
	.align		4
        /*0004*/ 	.word	0xffffffff
	.align		4
        /*0008*/ 	.word	0x00000000
	.align		4
        /*000c*/ 	.word	0xfffffffe
	.align		4
        /*0010*/ 	.word	0x00000000
	.align		4
        /*0014*/ 	.word	0xfffffffd
	.align		4
        /*0018*/ 	.word	0x00000000
	.align		4
        /*001c*/ 	.word	0xfffffffc


//--------------------- .text._Z28waller_fused_symphony_kernelPKaS0_PKfS2_S2_S2_S2_Pfi10TuningFork --------------------------
	.section	.text._Z28waller_fused_symphony_kernelPKaS0_PKfS2_S2_S2_S2_Pfi10TuningFork,"ax",@progbits
	.align	128
        .global         _Z28waller_fused_symphony_kernelPKaS0_PKfS2_S2_S2_S2_Pfi10TuningFork
        .type           _Z28waller_fused_symphony_kernelPKaS0_PKfS2_S2_S2_S2_Pfi10TuningFork,@function
        .size           _Z28waller_fused_symphony_kernelPKaS0_PKfS2_S2_S2_S2_Pfi10TuningFork,(.L_x_182 - _Z28waller_fused_symphony_kernelPKaS0_PKfS2_S2_S2_S2_Pfi10TuningFork)
        .other          _Z28waller_fused_symphony_kernelPKaS0_PKfS2_S2_S2_S2_Pfi10TuningFork,@"STO_CUDA_ENTRY STV_DEFAULT"
_Z28waller_fused_symphony_kernelPKaS0_PKfS2_S2_S2_S2_Pfi10TuningFork:
.text._Z28waller_fused_symphony_kernelPKaS0_PKfS2_S2_S2_S2_Pfi10TuningFork:
[----:B------:R-:W0:Y:S01]  /*0000*/  LDC R1, c[0x0][0x37c] ;  /* 0x0000df00ff017b82 */ /* 0x000e220000000800 */
[----:B------:R-:W1:Y:S07]  /*0010*/  S2R R0, SR_TID.X ;  /* 0x0000000000007919 */ /* 0x000e6e0000002100 */
[----:B------:R-:W1:Y:S01]  /*0020*/  S2UR UR4, SR_CTAID.X ;  /* 0x00000000000479c3 */ /* 0x000e620000002500 */
[----:B------:R-:W2:Y:S01]  /*0030*/  LDCU UR5, c[0x0][0x3c0] ;  /* 0x00007800ff0577ac */ /* 0x000ea20008000800 */
[----:B0-----:R-:W-:-:S06]  /*0040*/  IADD3 R1, PT, PT, R1, -0x400, RZ ;  /* 0xfffffc0001017810 */ /* 0x001fcc0007ffe0ff */
[----:B------:R-:W1:Y:S02]  /*0050*/  LDC R11, c[0x0][0x360] ;  /* 0x0000d800ff0b7b82 */ /* 0x000e640000000800 */
[----:B-1----:R-:W-:-:S05]  /*0060*/  IMAD R11, R11, UR4, R0 ;  /* 0x000000040b0b7c24 */ /* 0x002fca000f8e0200 */
[----:B--2---:R-:W-:-:S13]  /*0070*/  ISETP.GE.AND P0, PT, R11, UR5, PT ;  /* 0x000000050b007c0c */ /* 0x004fda000bf06270 */
[----:B------:R-:W-:Y:S05]  /*0080*/  @P0 EXIT ;  /* 0x000000000000094d */ /* 0x000fea0003800000 */
[----:B------:R-:W0:Y:S01]  /*0090*/  LDC.64 R18, c[0x0][0x3b0] ;  /* 0x0000ec00ff127b82 */ /* 0x000e220000000a00 */
[----:B------:R-:W1:Y:S01]  /*00a0*/  LDCU.64 UR12, c[0x0][0x358] ;  /* 0x00006b00ff0c77ac */ /* 0x000e620008000a00 */
[C---:B------:R-:W-:Y:S02]  /*00b0*/  ISETP.GE.AND P0, PT, R11.reuse, RZ, PT ;  /* 0x000000ff0b00720c */ /* 0x040fe40003f06270 */
[----:B------:R-:W-:Y:S01]  /*00c0*/  SHF.L.U32 R3, R11, 0x6, RZ ;  /* 0x000000060b037819 */ /* 0x000fe200000006ff */
[----:B------:R-:W2:Y:S01]  /*00d0*/  LDCU UR14, c[0x0][0x3c0] ;  /* 0x00007800ff0e77ac */ /* 0x000ea20008000800 */
[----:B------:R-:W-:Y:S02]  /*00e0*/  HFMA2 R11, -RZ, RZ, 0, 0 ;  /* 0x00000000ff0b7431 */ /* 0x000fe400000001ff */
[----:B------:R-:W-:Y:S01]  /*00f0*/  HFMA2 R75, -RZ, RZ, 0, 0 ;  /* 0x00000000ff4b7431 */ /* 0x000fe200000001ff */
[----:B------:R-:W3:Y:S01]  /*0100*/  LDCU UR7, c[0x0][0x3f4] ;  /* 0x00007e80ff0777ac */ /* 0x000ee20008000800 */
[----:B------:R-:W-:Y:S01]  /*0110*/  HFMA2 R139, -RZ, RZ, 0, 0 ;  /* 0x00000000ff8b7431 */ /* 0x000fe200000001ff */
[----:B------:R-:W4:Y:S01]  /*0120*/  LDCU.128 UR8, c[0x0][0x380] ;  /* 0x00007000ff0877ac */ /* 0x000f220008000c00 */
[----:B------:R-:W-:-:S02]  /*0130*/  CS2R R12, SRZ ;  /* 0x00000000000c7805 */ /* 0x000fc4000001ff00 */
[----:B------:R-:W-:Y:S02]  /*0140*/  CS2R R14, SRZ ;  /* 0x00000000000e7805 */ /* 0x000fe4000001ff00 */
[----:B------:R-:W-:Y:S02]  /*0150*/  CS2R R16, SRZ ;  /* 0x0000000000107805 */ /* 0x000fe4000001ff00 */
[----:B------:R-:W-:Y:S02]  /*0160*/  CS2R R20, SRZ ;  /* 0x0000000000147805 */ /* 0x000fe4000001ff00 */
[----:B------:R-:W-:Y:S01]  /*0170*/  CS2R R22, SRZ ;  /* 0x0000000000167805 */ /* 0x000fe2000001ff00 */
[----:B0-----:R-:W-:Y:S01]  /*0180*/  IMAD.WIDE R18, R3, 0x4, R18 ;  /* 0x0000000403127825 */ /* 0x001fe200078e0212 */
[----:B------:R-:W-:Y:S02]  /*0190*/  CS2R R24, SRZ ;  /* 0x0000000000187805 */ /* 0x000fe4000001ff00 */
[----:B------:R-:W-:-:S02]  /*01a0*/  CS2R R26, SRZ ;  /* 0x00000000001a7805 */ /* 0x000fc4000001ff00 */
[----:B------:R-:W-:Y:S02]  /*01b0*/  CS2R R28, SRZ ;  /* 0x00000000001c7805 */ /* 0x000fe4000001ff00 */
[----:B------:R-:W-:Y:S01]  /*01c0*/  CS2R R30, SRZ ;  /* 0x00000000001e7805 */ /* 0x000fe2000001ff00 */
[----:B-1----:R-:W5:Y:S01]  /*01d0*/  LDG.E.CONSTANT R176, desc[UR12][R18.64] ;  /* 0x0000000c12b07981 */ /* 0x002f62000c1e9900 */
[----:B------:R-:W-:Y:S02]  /*01e0*/  CS2R R32, SRZ ;  /* 0x0000000000207805 */ /* 0x000fe4000001ff00 */
[----:B------:R-:W-:Y:S02]  /*01f0*/  CS2R R34, SRZ ;  /* 0x0000000000227805 */ /* 0x000fe4000001ff00 */
[----:B------:R-:W-:Y:S01]  /*0200*/  CS2R R36, SRZ ;  /* 0x0000000000247805 */ /* 0x000fe2000001ff00 */
[----:B------:R-:W5:Y:S01]  /*0210*/  LDG.E.CONSTANT R175, desc[UR12][R18.64+0x4] ;  /* 0x0000040c12af7981 */ /* 0x000f62000c1e9900 */
[----:B------:R-:W-:-:S02]  /*0220*/  CS2R R38, SRZ ;  /* 0x0000000000267805 */ /* 0x000fc4000001ff00 */
[----:B------:R-:W-:Y:S02]  /*0230*/  CS2R R64, SRZ ;  /* 0x0000000000407805 */ /* 0x000fe4000001ff00 */
[----:B------:R-:W-:Y:S01]  /*0240*/  CS2R R66, SRZ ;  /* 0x0000000000427805 */ /* 0x000fe2000001ff00 */
[----:B------:R-:W5:Y:S01]  /*0250*/  LDG.E.CONSTANT R174, desc[UR12][R18.64+0x8] ;  /* 0x0000080c12ae7981 */ /* 0x000f62000c1e9900 */
[----:B------:R-:W-:Y:S02]  /*0260*/  CS2R R68, SRZ ;  /* 0x0000000000447805 */ /* 0x000fe4000001ff00 */
[----:B------:R-:W-:Y:S02]  /*0270*/  CS2R R70, SRZ ;  /* 0x0000000000467805 */ /* 0x000fe4000001ff00 */
[----:B------:R-:W-:Y:S01]  /*0280*/  MOV R72, RZ ;  /* 0x000000ff00487202 */ /* 0x000fe20000000f00 */
[----:B------:R-:W5:Y:S01]  /*0290*/  LDG.E.CONSTANT R173, desc[UR12][R18.64+0xc] ;  /* 0x00000c0c12ad7981 */ /* 0x000f62000c1e9900 */
[----:B------:R-:W-:-:S02]  /*02a0*/  CS2R R76, SRZ ;  /* 0x00000000004c7805 */ /* 0x000fc4000001ff00 */
[----:B------:R-:W-:Y:S02]  /*02b0*/  CS2R R78, SRZ ;  /* 0x00000000004e7805 */ /* 0x000fe4000001ff00 */
[----:B------:R-:W-:Y:S01]  /*02c0*/  CS2R R80, SRZ ;  /* 0x0000000000507805 */ /* 0x000fe2000001ff00 */
[----:B------:R-:W5:Y:S01]  /*02d0*/  LDG.E.CONSTANT R172, desc[UR12][R18.64+0x10] ;  /* 0x0000100c12ac7981 */ /* 0x000f62000c1e9900 */
        /* <DEDUP_REMOVED lines=13> */
[----:B------:R-:W-:Y:S01]  /*03b0*/  MOV R138, R1 ;  /* 0x00000001008a7202 */ /* 0x000fe20000000f00 */
[----:B------:R-:W5:Y:S04]  /*03c0*/  LDG.E.CONSTANT R168, desc[UR12][R18.64+0x20] ;  /* 0x0000200c12a87981 */ /* 0x000f68000c1e9900 */
        /* <DEDUP_REMOVED lines=54> */
[----:B------:R0:W5:Y:S02]  /*0730*/  LDG.E.CONSTANT R10, desc[UR12][R18.64+0xfc] ;  /* 0x0000fc0c120a7981 */ /* 0x000164000c1e9900 */
[----:B0-----:R-:W-:Y:S01]  /*0740*/  CS2R R18, SRZ ;  /* 0x0000000000127805 */ /* 0x001fe2000001ff00 */
[----:B--234-:R-:W-:Y:S06]  /*0750*/  @!P0 BRA `(.L_x_0) ;  /* 0x0000003400e08947 */ /* 0x01cfec0003800000 */
[----:B-----5:R-:W-:Y:S01]  /*0760*/  FMUL R11, R173, 127 ;  /* 0x42fe0000ad0b7820 */ /* 0x020fe20000400000 */
[----:B------:R-:W-:Y:S01]  /*0770*/  FMUL R40, R174, 127 ;  /* 0x42fe0000ae287820 */ /* 0x000fe20000400000 */
[----:B------:R-:W-:Y:S01]  /*0780*/  FMUL R41, R175, 127 ;  /* 0x42fe0000af297820 */ /* 0x000fe20000400000 */
[----:B------:R-:W-:Y:S01]  /*0790*/  FMUL R42, R171, 127 ;  /* 0x42fe0000ab2a7820 */ /* 0x000fe20000400000 */
[----:B------:R-:W-:Y:S01]  /*07a0*/  FMUL R43, R166, 127 ;  /* 0x42fe0000a62b7820 */ /* 0x000fe20000400000 */
[----:B------:R-:W-:Y:S01]  /*07b0*/  FMNMX R11, R11, 127, PT ;  /* 0x42fe00000b0b7809 */ /* 0x000fe20003800000 */
[----:B------:R-:W-:Y:S01]  /*07c0*/  FMUL R44, R168, 127 ;  /* 0x42fe0000a82c7820 */ /* 0x000fe20000400000 */
[----:B------:R-:W-:Y:S01]  /*07d0*/  FMNMX R40, R40, 127, PT ;  /* 0x42fe000028287809 */ /* 0x000fe20003800000 */
[----:B------:R-:W-:Y:S01]  /*07e0*/  FMUL R56, R158, 127 ;  /* 0x42fe00009e387820 */ /* 0x000fe20000400000 */
[----:B------:R-:W-:Y:S01]  /*07f0*/  FMNMX R47, R11, -127, !PT ;  /* 0xc2fe00000b2f7809 */ /* 0x000fe20007800000 */
[----:B------:R-:W-:Y:S01]  /*0800*/  FMUL R57, R159, 127 ;  /* 0x42fe00009f397820 */ /* 0x000fe20000400000 */
[----:B------:R-:W-:Y:S01]  /*0810*/  FMNMX R11, R40, -127, !PT ;  /* 0xc2fe0000280b7809 */ /* 0x000fe20007800000 */
[----:B------:R-:W-:Y:S01]  /*0820*/  FMUL R40, R176, 127 ;  /* 0x42fe0000b0287820 */ /* 0x000fe20000400000 */
[----:B------:R-:W-:-:S02]  /*0830*/  FMNMX R41, R41, 127, PT ;  /* 0x42fe000029297809 */ /* 0x000fc40003800000 */
[----:B------:R-:W-:Y:S01]  /*0840*/  FMNMX R42, R42, 127, PT ;  /* 0x42fe00002a2a7809 */ /* 0x000fe20003800000 */
[----:B------:R-:W0:Y:S01]  /*0850*/  F2I.TRUNC.NTZ R47, R47 ;  /* 0x0000002f002f7305 */ /* 0x000e22000020f100 */
[----:B------:R-:W-:Y:S02]  /*0860*/  FMNMX R55, R41, -127, !PT ;  /* 0xc2fe000029377809 */ /* 0x000fe40007800000 */
[----:B------:R-:W-:Y:S01]  /*0870*/  FMNMX R41, R40, 127, PT ;  /* 0x42fe000028297809 */ /* 0x000fe20003800000 */
[----:B------:R-:W-:Y:S01]  /*0880*/  FMUL R40, R169, 127 ;  /* 0x42fe0000a9287820 */ /* 0x000fe20000400000 */
[----:B------:R-:W-:Y:S02]  /*0890*/  FMNMX R54, R42, -127, !PT ;  /* 0xc2fe00002a367809 */ /* 0x000fe40007800000 */
[----:B------:R-:W-:Y:S01]  /*08a0*/  FMNMX R49, R41, -127, !PT ;  /* 0xc2fe000029317809 */ /* 0x000fe20007800000 */
[----:B------:R-:W-:Y:S01]  /*08b0*/  FMUL R41, R170, 127 ;  /* 0x42fe0000aa297820 */ /* 0x000fe20000400000 */
[----:B------:R-:W-:Y:S01]  /*08c0*/  FMNMX R40, R40, 127, PT ;  /* 0x42fe000028287809 */ /* 0x000fe20003800000 */
[----:B------:R-:W1:Y:S01]  /*08d0*/  F2I.TRUNC.NTZ R11, R11 ;  /* 0x0000000b000b7305 */ /* 0x000e62000020f100 */
[----:B------:R-:W-:-:S02]  /*08e0*/  FMNMX R43, R43, 127, PT ;  /* 0x42fe00002b2b7809 */ /* 0x000fc40003800000 */
[----:B------:R-:W-:Y:S02]  /*08f0*/  FMNMX R41, R41, 127, PT ;  /* 0x42fe000029297809 */ /* 0x000fe40003800000 */
[----:B------:R-:W-:Y:S02]  /*0900*/  FMNMX R48, R40, -127, !PT ;  /* 0xc2fe000028307809 */ /* 0x000fe40007800000 */
[----:B------:R-:W-:Y:S01]  /*0910*/  FMNMX R40, R41, -127, !PT ;  /* 0xc2fe000029287809 */ /* 0x000fe20007800000 */
[----:B------:R-:W-:Y:S01]  /*0920*/  FMUL R41, R172, 127 ;  /* 0x42fe0000ac297820 */ /* 0x000fe20000400000 */
[----:B------:R-:W-:Y:S01]  /*0930*/  FMNMX R53, R43, -127, !PT ;  /* 0xc2fe00002b357809 */ /* 0x000fe20007800000 */
[----:B------:R-:W2:Y:S01]  /*0940*/  F2I.TRUNC.NTZ R55, R55 ;  /* 0x0000003700377305 */ /* 0x000ea2000020f100 */
[----:B------:R-:W-:Y:S02]  /*0950*/  FMNMX R44, R44, 127, PT ;  /* 0x42fe00002c2c7809 */ /* 0x000fe40003800000 */
[----:B------:R-:W-:Y:S01]  /*0960*/  FMNMX R42, R41, 127, PT ;  /* 0x42fe0000292a7809 */ /* 0x000fe20003800000 */
[----:B------:R-:W-:Y:S01]  /*0970*/  FMUL R41, R165, 127 ;  /* 0x42fe0000a5297820 */ /* 0x000fe20000400000 */
[----:B------:R-:W-:Y:S01]  /*0980*/  FMNMX R51, R44, -127, !PT ;  /* 0xc2fe00002c337809 */ /* 0x000fe20007800000 */
[----:B------:R-:W-:Y:S01]  /*0990*/  FMUL R44, R162, 127 ;  /* 0x42fe0000a22c7820 */ /* 0x000fe20000400000 */
[----:B------:R-:W-:Y:S01]  /*09a0*/  FMNMX R42, R42, -127, !PT ;  /* 0xc2fe00002a2a7809 */ /* 0x000fe20007800000 */
[----:B------:R-:W3:Y:S01]  /*09b0*/  F2I.TRUNC.NTZ R49, R49 ;  /* 0x0000003100317305 */ /* 0x000ee2000020f100 */
[----:B------:R-:W-:-:S02]  /*09c0*/  FMNMX R41, R41, 127, PT ;  /* 0x42fe000029297809 */ /* 0x000fc40003800000 */
[----:B0-----:R-:W-:Y:S02]  /*09d0*/  PRMT R47, R47, 0x8880, RZ ;  /* 0x000088802f2f7816 */ /* 0x001fe400000000ff */
[----:B------:R-:W-:Y:S01]  /*09e0*/  FMNMX R45, R41, -127, !PT ;  /* 0xc2fe0000292d7809 */ /* 0x000fe20007800000 */
[----:B------:R-:W-:Y:S01]  /*09f0*/  FMUL R41, R167, 127 ;  /* 0x42fe0000a7297820 */ /* 0x000fe20000400000 */
[----:B------:R-:W-:Y:S01]  /*0a00*/  FMNMX R44, R44, 127, PT ;  /* 0x42fe00002c2c7809 */ /* 0x000fe20003800000 */
[----:B------:R-:W0:Y:S01]  /*0a10*/  F2I.TRUNC.NTZ R53, R53 ;  /* 0x0000003500357305 */ /* 0x000e22000020f100 */
[----:B------:R-:W-:Y:S02]  /*0a20*/  FMNMX R56, R56, 127, PT ;  /* 0x42fe000038387809 */ /* 0x000fe40003800000 */
[----:B------:R-:W-:Y:S02]  /*0a30*/  FMNMX R41, R41, 127, PT ;  /* 0x42fe000029297809 */ /* 0x000fe40003800000 */
[----:B-1----:R-:W-:-:S02]  /*0a40*/  PRMT R102, R11, 0x8880, RZ ;  /* 0x000088800b667816 */ /* 0x002fc400000000ff */
[----:B------:R-:W-:Y:S01]  /*0a50*/  FMNMX R43, R41, -127, !PT ;  /* 0xc2fe0000292b7809 */ /* 0x000fe20007800000 */
[----:B------:R-:W1:Y:S01]  /*0a60*/  F2I.TRUNC.NTZ R45, R45 ;  /* 0x0000002d002d7305 */ /* 0x000e62000020f100 */
[----:B------:R-:W-:Y:S01]  /*0a70*/  FMUL R41, R161, 127 ;  /* 0x42fe0000a1297820 */ /* 0x000fe20000400000 */
[----:B--2---:R-:W-:Y:S02]  /*0a80*/  PRMT R55, R55, 0x8880, RZ ;  /* 0x0000888037377816 */ /* 0x004fe400000000ff */
[----:B---3--:R-:W-:Y:S02]  /*0a90*/  PRMT R11, R49, 0x8880, RZ ;  /* 0x00008880310b7816 */ /* 0x008fe400000000ff */
[----:B------:R-:W-:Y:S02]  /*0aa0*/  FMNMX R41, R41, 127, PT ;  /* 0x42fe000029297809 */ /* 0x000fe40003800000 */
[----:B------:R-:W2:Y:S01]  /*0ab0*/  F2I.TRUNC.NTZ R42, R42 ;  /* 0x0000002a002a7305 */ /* 0x000ea2000020f100 */
[----:B------:R-:W-:-:S02]  /*0ac0*/  MOV R49, R47 ;  /* 0x0000002f00317202 */ /* 0x000fc40000000f00 */
[----:B------:R-:W-:Y:S01]  /*0ad0*/  FMNMX R50, R41, -127, !PT ;  /* 0xc2fe000029327809 */ /* 0x000fe20007800000 */
[----:B------:R-:W-:Y:S01]  /*0ae0*/  FMUL R41, R163, 127 ;  /* 0x42fe0000a3297820 */ /* 0x000fe20000400000 */
[----:B------:R-:W-:Y:S01]  /*0af0*/  FMNMX R52, R44, -127, !PT ;  /* 0xc2fe00002c347809 */ /* 0x000fe20007800000 */
[----:B------:R-:W-:Y:S01]  /*0b00*/  FMUL R44, R164, 127 ;  /* 0x42fe0000a42c7820 */ /* 0x000fe20000400000 */
[----:B------:R-:W-:Y:S01]  /*0b10*/  FMNMX R47, R56, -127, !PT ;  /* 0xc2fe0000382f7809 */ /* 0x000fe20007800000 */
[----:B------:R-:W3:Y:S01]  /*0b20*/  F2I.TRUNC.NTZ R54, R54 ;  /* 0x0000003600367305 */ /* 0x000ee2000020f100 */
[----:B------:R-:W-:Y:S01]  /*0b30*/  MOV R56, R55 ;  /* 0x0000003700387202 */ /* 0x000fe20000000f00 */
[----:B------:R-:W-:Y:S01]  /*0b40*/  FMUL R55, R160, 127 ;  /* 0x42fe0000a0377820 */ /* 0x000fe20000400000 */
[----:B0-----:R-:W-:Y:S02]  /*0b50*/  PRMT R104, R53, 0x8880, RZ ;  /* 0x0000888035687816 */ /* 0x001fe400000000ff */
[----:B------:R-:W-:-:S02]  /*0b60*/  FMNMX R41, R41, 127, PT ;  /* 0x42fe000029297809 */ /* 0x000fc40003800000 */
[----:B-1----:R-:W-:Y:S01]  /*0b70*/  PRMT R53, R45, 0x8880, RZ ;  /* 0x000088802d357816 */ /* 0x002fe200000000ff */
[----:B------:R-:W0:Y:S01]  /*0b80*/  F2I.TRUNC.NTZ R43, R43 ;  /* 0x0000002b002b7305 */ /* 0x000e22000020f100 */
[----:B------:R-:W-:Y:S01]  /*0b90*/  FMNMX R46, R41, -127, !PT ;  /* 0xc2fe0000292e7809 */ /* 0x000fe20007800000 */
[----:B------:R-:W-:Y:S01]  /*0ba0*/  FMUL R41, R157, 127 ;  /* 0x42fe00009d297820 */ /* 0x000fe20000400000 */
[----:B------:R-:W-:Y:S01]  /*0bb0*/  FMNMX R44, R44, 127, PT ;  /* 0x42fe00002c2c7809 */ /* 0x000fe20003800000 */
[----:B------:R-:W-:Y:S01]  /*0bc0*/  FMUL R45, R154, 127 ;  /* 0x42fe00009a2d7820 */ /* 0x000fe20000400000 */
[----:B------:R-:W-:Y:S01]  /*0bd0*/  PRMT R102, R102, 0x3340, R49 ;  /* 0x0000334066667816 */ /* 0x000fe20000000031 */
[----:B------:R-:W-:Y:S01]  /*0be0*/  FMUL R49, R153, 127 ;  /* 0x42fe000099317820 */ /* 0x000fe20000400000 */
[----:B------:R-:W-:Y:S01]  /*0bf0*/  PRMT R104, R104, 0x3340, R53 ;  /* 0x0000334068687816 */ /* 0x000fe20000000035 */
[----:B------:R-:W1:Y:S01]  /*0c00*/  F2I.TRUNC.NTZ R50, R50 ;  /* 0x0000003200327305 */ /* 0x000e62000020f100 */
[----:B------:R-:W-:Y:S01]  /*0c10*/  FMNMX R55, R55, 127, PT ;  /* 0x42fe000037377809 */ /* 0x000fe20003800000 */
[----:B------:R-:W-:Y:S01]  /*0c20*/  FMUL R53, R155, 127 ;  /* 0x42fe00009b357820 */ /* 0x000fe20000400000 */
[----:B------:R-:W-:-:S02]  /*0c30*/  FMNMX R44, R44, -127, !PT ;  /* 0xc2fe00002c2c7809 */ /* 0x000fc40007800000 */
[----:B------:R-:W-:Y:S02]  /*0c40*/  PRMT R11, R11, 0x3340, R56 ;  /* 0x000033400b0b7816 */ /* 0x000fe40000000038 */
[----:B--2---:R-:W-:Y:S01]  /*0c50*/  PRMT R103, R42, 0x8880, RZ ;  /* 0x000088802a677816 */ /* 0x004fe200000000ff */
[----:B------:R-:W2:Y:S01]  /*0c60*/  F2I.TRUNC.NTZ R51, R51 ;  /* 0x0000003300337305 */ /* 0x000ea2000020f100 */
[----:B------:R-:W-:Y:S02]  /*0c70*/  FMNMX R56, R55, -127, !PT ;  /* 0xc2fe000037387809 */ /* 0x000fe40007800000 */
[----:B---3--:R-:W-:Y:S01]  /*0c80*/  PRMT R42, R54, 0x8880, RZ ;  /* 0x00008880362a7816 */ /* 0x008fe200000000ff */
[----:B------:R-:W-:Y:S01]  /*0c90*/  FMUL R54, R156, 127 ;  /* 0x42fe00009c367820 */ /* 0x000fe20000400000 */
[----:B------:R-:W-:Y:S02]  /*0ca0*/  FMNMX R41, R41, 127, PT ;  /* 0x42fe000029297809 */ /* 0x000fe40003800000 */
[----:B------:R-:W-:Y:S01]  /*0cb0*/  FMNMX R55, R49, 127, PT ;  /* 0x42fe000031377809 */ /* 0x000fe20003800000 */
[----:B------:R-:W3:Y:S01]  /*0cc0*/  F2I.TRUNC.NTZ R48, R48 ;  /* 0x0000003000307305 */ /* 0x000ee2000020f100 */
[----:B------:R-:W-:-:S02]  /*0cd0*/  FMNMX R53, R53, 127, PT ;  /* 0x42fe000035357809 */ /* 0x000fc40003800000 */
[----:B0-----:R-:W-:Y:S02]  /*0ce0*/  PRMT R43, R43, 0x8880, RZ ;  /* 0x000088802b2b7816 */ /* 0x001fe400000000ff */
[----:B------:R-:W-:Y:S02]  /*0cf0*/  PRMT R103, R103, 0x3340, R42 ;  /* 0x0000334067677816 */ /* 0x000fe4000000002a */
[----:B------:R-:W-:Y:S01]  /*0d00*/  FMNMX R41, R41, -127, !PT ;  /* 0xc2fe000029297809 */ /* 0x000fe20007800000 */
[----:B------:R-:W0:Y:S01]  /*0d10*/  F2I.TRUNC.NTZ R47, R47 ;  /* 0x0000002f002f7305 */ /* 0x000e22000020f100 */
[----:B------:R-:W-:Y:S02]  /*0d20*/  FMNMX R42, R55, -127, !PT ;  /* 0xc2fe0000372a7809 */ /* 0x000fe40007800000 */
[----:B------:R-:W-:Y:S02]  /*0d30*/  FMNMX R53, R53, -127, !PT ;  /* 0xc2fe000035357809 */ /* 0x000fe40007800000 */
[----:B-1----:R-:W-:-:S02]  /*0d40*/  PRMT R55, R50, 0x8880, RZ ;  /* 0x0000888032377816 */ /* 0x002fc400000000ff */
[----:B------:R-:W-:Y:S01]  /*0d50*/  FMNMX R45, R45, 127, PT ;  /* 0x42fe00002d2d7809 */ /* 0x000fe20003800000 */
[----:B------:R-:W1:Y:S01]  /*0d60*/  F2I.TRUNC.NTZ R44, R44 ;  /* 0x0000002c002c7305 */ /* 0x000e62000020f100 */
[----:B--2---:R-:W-:Y:S02]  /*0d70*/  PRMT R51, R51, 0x8880, RZ ;  /* 0x0000888033337816 */ /* 0x004fe400000000ff */
[----:B------:R-:W-:Y:S02]  /*0d80*/  MOV R50, R43 ;  /* 0x0000002b00327202 */ /* 0x000fe40000000f00 */
[----:B------:R-:W-:Y:S02]  /*0d90*/  FMNMX R57, R57, 127, PT ;  /* 0x42fe000039397809 */ /* 0x000fe40003800000 */
[----:B------:R-:W-:Y:S01]  /*0da0*/  FMNMX R45, R45, -127, !PT ;  /* 0xc2fe00002d2d7809 */ /* 0x000fe20007800000 */
[----:B------:R-:W-:Y:S01]  /*0db0*/  F2I.TRUNC.NTZ R46, R46 ;  /* 0x0000002e002e7305 */ /* 0x000fe2000020f100 */
[----:B------:R-:W-:Y:S01]  /*0dc0*/  PRMT R51, R51, 0x3340, R50 ;  /* 0x0000334033337816 */ /* 0x000fe20000000032 */
[----:B------:R-:W-:Y:S01]  /*0dd0*/  FMUL R50, R149, 127 ;  /* 0x42fe000095327820 */ /* 0x000fe20000400000 */
[----:B------:R-:W-:-:S02]  /*0de0*/  FMNMX R57, R57, -127, !PT ;  /* 0xc2fe000039397809 */ /* 0x000fc40007800000 */
[----:B------:R-:W-:Y:S02]  /*0df0*/  FMNMX R54, R54, 127, PT ;  /* 0x42fe000036367809 */ /* 0x000fe40003800000 */
[----:B---3--:R-:W-:Y:S01]  /*0e00*/  PRMT R59, R48, 0x8880, RZ ;  /* 0x00008880303b7816 */ /* 0x008fe200000000ff */
[----:B------:R2:W-:Y:S01]  /*0e10*/  F2I.TRUNC.NTZ R43, R53 ;  /* 0x00000035002b7305 */ /* 0x0005e2000020f100 */
[----:B------:R-:W-:Y:S02]  /*0e20*/  FMNMX R50, R50, 127, PT ;  /* 0x42fe000032327809 */ /* 0x000fe40003800000 */
[----:B------:R-:W-:Y:S02]  /*0e30*/  FMNMX R54, R54, -127, !PT ;  /* 0xc2fe000036367809 */ /* 0x000fe40007800000 */
[----:B0-----:R-:W-:Y:S02]  /*0e40*/  PRMT R106, R47, 0x8880, RZ ;  /* 0x000088802f6a7816 */ /* 0x001fe400000000ff */
[----:B-1----:R-:W-:Y:S01]  /*0e50*/  PRMT R105, R44, 0x8880, RZ ;  /* 0x000088802c697816 */ /* 0x002fe200000000ff */
[----:B------:R-:W0:Y:S01]  /*0e60*/  F2I.TRUNC.NTZ R41, R41 ;  /* 0x0000002900297305 */ /* 0x000e22000020f100 */
[----:B--2---:R-:W-:Y:S01]  /*0e70*/  FMUL R53, R150, 127 ;  /* 0x42fe000096357820 */ /* 0x004fe20000400000 */
[----:B------:R-:W-:Y:S01]  /*0e80*/  FMNMX R44, R50, -127, !PT ;  /* 0xc2fe0000322c7809 */ /* 0x000fe20007800000 */
[----:B------:R-:W-:Y:S01]  /*0e90*/  FMUL R50, R151, 127 ;  /* 0x42fe000097327820 */ /* 0x000fe20000400000 */
[----:B------:R-:W-:Y:S01]  /*0ea0*/  PRMT R102, R11, 0x5410, R102 ;  /* 0x000054100b667816 */ /* 0x000fe20000000066 */
[----:B------:R-:W-:Y:S01]  /*0eb0*/  FMUL R11, R3, 127 ;  /* 0x42fe0000030b7820 */ /* 0x000fe20000400000 */
[----:B------:R-:W-:-:S02]  /*0ec0*/  FMNMX R53, R53, 127, PT ;  /* 0x42fe000035357809 */ /* 0x000fc40003800000 */
[----:B------:R-:W1:Y:S01]  /*0ed0*/  F2I.TRUNC.NTZ R48, R57 ;  /* 0x0000003900307305 */ /* 0x000e62000020f100 */
[----:B------:R-:W-:Y:S02]  /*0ee0*/  FMNMX R50, R50, 127, PT ;  /* 0x42fe000032327809 */ /* 0x000fe40003800000 */
[----:B------:R-:W-:Y:S01]  /*0ef0*/  FMNMX R47, R53, -127, !PT ;  /* 0xc2fe0000352f7809 */ /* 0x000fe20007800000 */
[----:B------:R-:W-:Y:S01]  /*0f00*/  FMUL R53, R152, 127 ;  /* 0x42fe000098357820 */ /* 0x000fe20000400000 */
[----:B------:R-:W-:Y:S01]  /*0f10*/  PRMT R104, R51, 0x5410, R104 ;  /* 0x0000541033687816 */ /* 0x000fe20000000068 */
[----:B------:R-:W-:Y:S01]  /*0f20*/  FMUL R51, R7, 127 ;  /* 0x42fe000007337820 */ /* 0x000fe20000400000 */
[----:B0-----:R-:W-:Y:S01]  /*0f30*/  PRMT R41, R41, 0x8880, RZ ;  /* 0x0000888029297816 */ /* 0x001fe200000000ff */
[----:B------:R0:W2:Y:S01]  /*0f40*/  F2I.TRUNC.NTZ R49, R56 ;  /* 0x0000003800317305 */ /* 0x0000a2000020f100 */
[----:B------:R-:W-:Y:S02]  /*0f50*/  FMNMX R53, R53, 127, PT ;  /* 0x42fe000035357809 */ /* 0x000fe40003800000 */
[----:B------:R-:W-:-:S02]  /*0f60*/  PRMT R106, R106, 0x3340, R41 ;  /* 0x000033406a6a7816 */ /* 0x000fc40000000029 */
[----:B------:R-:W-:Y:S02]  /*0f70*/  FMNMX R41, R50, -127, !PT ;  /* 0xc2fe000032297809 */ /* 0x000fe40007800000 */
[----:B-1----:R-:W-:Y:S01]  /*0f80*/  PRMT R48, R48, 0x8880, RZ ;  /* 0x0000888030307816 */ /* 0x002fe200000000ff */
[----:B------:R-:W1:Y:S01]  /*0f90*/  F2I.TRUNC.NTZ R42, R42 ;  /* 0x0000002a002a7305 */ /* 0x000e62000020f100 */
[----:B0-----:R-:W-:Y:S02]  /*0fa0*/  PRMT R56, R46, 0x8880, RZ ;  /* 0x000088802e387816 */ /* 0x001fe400000000ff */
[----:B------:R-:W-:Y:S02]  /*0fb0*/  MOV R118, RZ ;  /* 0x000000ff00767202 */ /* 0x000fe40000000f00 */
[----:B------:R-:W-:Y:S01]  /*0fc0*/  PRMT R105, R105, 0x3340, R56 ;  /* 0x0000334069697816 */ /* 0x000fe20000000038 */
[----:B------:R-:W-:Y:S01]  /*0fd0*/  FMUL R56, R134, 127 ;  /* 0x42fe000086387820 */ /* 0x000fe20000400000 */
[----:B--2---:R-:W-:Y:S01]  /*0fe0*/  PRMT R49, R49, 0x8880, RZ ;  /* 0x0000888031317816 */ /* 0x004fe200000000ff */
[----:B------:R-:W0:Y:S01]  /*0ff0*/  F2I.TRUNC.NTZ R45, R45 ;  /* 0x0000002d002d7305 */ /* 0x000e22000020f100 */
[----:B------:R-:W-:-:S02]  /*1000*/  MOV R179, 0xff800000 ;  /* 0xff80000000b37802 */ /* 0x000fc40000000f00 */
[----:B------:R-:W-:Y:S01]  /*1010*/  PRMT R49, R49, 0x3340, R48 ;  /* 0x0000334031317816 */ /* 0x000fe20000000030 */
[----:B------:R-:W-:Y:S01]  /*1020*/  FMUL R48, R145, 127 ;  /* 0x42fe000091307820 */ /* 0x000fe20000400000 */
[----:B------:R-:W-:Y:S02]  /*1030*/  FMNMX R56, R56, 127, PT ;  /* 0x42fe000038387809 */ /* 0x000fe40003800000 */
[----:B-1----:R-:W-:Y:S01]  /*1040*/  PRMT R50, R42, 0x8880, RZ ;  /* 0x000088802a327816 */ /* 0x002fe200000000ff */
[----:B------:R1:W2:Y:S01]  /*1050*/  F2I.TRUNC.NTZ R46, R54 ;  /* 0x00000036002e7305 */ /* 0x0002a2000020f100 */
[----:B------:R-:W-:Y:S02]  /*1060*/  FMNMX R42, R53, -127, !PT ;  /* 0xc2fe0000352a7809 */ /* 0x000fe40007800000 */
[----:B------:R-:W-:Y:S02]  /*1070*/  PRMT R53, R43, 0x8880, RZ ;  /* 0x000088802b357816 */ /* 0x000fe400000000ff */
[----:B------:R-:W-:-:S02]  /*1080*/  FMNMX R48, R48, 127, PT ;  /* 0x42fe000030307809 */ /* 0x000fc40003800000 */
[----:B0-----:R-:W-:Y:S01]  /*1090*/  PRMT R107, R45, 0x8880, RZ ;  /* 0x000088802d6b7816 */ /* 0x001fe200000000ff */
[----:B------:R-:W0:Y:S01]  /*10a0*/  F2I.TRUNC.NTZ R47, R47 ;  /* 0x0000002f002f7305 */ /* 0x000e22000020f100 */
[----:B------:R-:W-:Y:S01]  /*10b0*/  FMUL R45, R146, 127 ;  /* 0x42fe0000922d7820 */ /* 0x000fe20000400000 */
[----:B------:R-:W-:Y:S01]  /*10c0*/  FMNMX R43, R48, -127, !PT ;  /* 0xc2fe0000302b7809 */ /* 0x000fe20007800000 */
[----:B-1----:R-:W-:Y:S01]  /*10d0*/  FMUL R54, R132, 127 ;  /* 0x42fe000084367820 */ /* 0x002fe20000400000 */
[----:B------:R-:W-:Y:S02]  /*10e0*/  PRMT R107, R107, 0x3340, R50 ;  /* 0x000033406b6b7816 */ /* 0x000fe40000000032 */
[----:B------:R-:W-:Y:S02]  /*10f0*/  FMNMX R45, R45, 127, PT ;  /* 0x42fe00002d2d7809 */ /* 0x000fe40003800000 */
[----:B------:R-:W1:Y:S01]  /*1100*/  F2I.TRUNC.NTZ R44, R44 ;  /* 0x0000002c002c7305 */ /* 0x000e62000020f100 */
[----:B--2---:R-:W-:Y:S01]  /*1110*/  PRMT R50, R46, 0x8880, RZ ;  /* 0x000088802e327816 */ /* 0x004fe200000000ff */
[----:B------:R-:W-:Y:S01]  /*1120*/  FMUL R46, R147, 127 ;  /* 0x42fe0000932e7820 */ /* 0x000fe20000400000 */
[----:B------:R-:W-:-:S02]  /*1130*/  FMNMX R48, R45, -127, !PT ;  /* 0xc2fe00002d307809 */ /* 0x000fc40007800000 */
[----:B------:R-:W-:Y:S02]  /*1140*/  PRMT R50, R50, 0x3340, R53 ;  /* 0x0000334032327816 */ /* 0x000fe40000000035 */
[----:B0-----:R-:W-:Y:S01]  /*1150*/  PRMT R108, R47, 0x8880, RZ ;  /* 0x000088802f6c7816 */ /* 0x001fe200000000ff */
[----:B------:R-:W0:Y:S01]  /*1160*/  F2I.TRUNC.NTZ R52, R52 ;  /* 0x0000003400347305 */ /* 0x000e22000020f100 */
[----:B------:R-:W-:Y:S01]  /*1170*/  FMUL R47, R148, 127 ;  /* 0x42fe0000942f7820 */ /* 0x000fe20000400000 */
[----:B------:R-:W-:Y:S02]  /*1180*/  FMNMX R46, R46, 127, PT ;  /* 0x42fe00002e2e7809 */ /* 0x000fe40003800000 */
[----:B------:R-:W-:Y:S02]  /*1190*/  FMNMX R54, R54, 127, PT ;  /* 0x42fe000036367809 */ /* 0x000fe40003800000 */
[----:B------:R-:W-:Y:S02]  /*11a0*/  FMNMX R47, R47, 127, PT ;  /* 0x42fe00002f2f7809 */ /* 0x000fe40003800000 */
[----:B------:R-:W-:Y:S01]  /*11b0*/  F2I.TRUNC.NTZ R42, R42 ;  /* 0x0000002a002a7305 */ /* 0x000fe2000020f100 */
[----:B-1----:R-:W-:-:S02]  /*11c0*/  PRMT R53, R44, 0x8880, RZ ;  /* 0x000088802c357816 */ /* 0x002fc400000000ff */
[----:B------:R-:W-:Y:S01]  /*11d0*/  FMNMX R45, R46, -127, !PT ;  /* 0xc2fe00002e2d7809 */ /* 0x000fe20007800000 */
[----:B------:R-:W-:Y:S01]  /*11e0*/  FMUL R46, R141, 127 ;  /* 0x42fe00008d2e7820 */ /* 0x000fe20000400000 */
[----:B------:R-:W-:Y:S02]  /*11f0*/  PRMT R108, R108, 0x3340, R53 ;  /* 0x000033406c6c7816 */ /* 0x000fe40000000035 */
[----:B------:R-:W-:Y:S01]  /*1200*/  FMNMX R53, R47, -127, !PT ;  /* 0xc2fe00002f357809 */ /* 0x000fe20007800000 */
[----:B------:R-:W1:Y:S01]  /*1210*/  F2I.TRUNC.NTZ R41, R41 ;  /* 0x0000002900297305 */ /* 0x000e62000020f100 */
[----:B------:R-:W-:Y:S01]  /*1220*/  FMUL R47, R142, 127 ;  /* 0x42fe00008e2f7820 */ /* 0x000fe20000400000 */
[----:B------:R-:W-:Y:S02]  /*1230*/  FMNMX R46, R46, 127, PT ;  /* 0x42fe00002e2e7809 */ /* 0x000fe40003800000 */
[----:B0-----:R-:W-:Y:S02]  /*1240*/  PRMT R52, R52, 0x8880, RZ ;  /* 0x0000888034347816 */ /* 0x001fe400000000ff */
[----:B------:R-:W-:-:S02]  /*1250*/  FMNMX R47, R47, 127, PT ;  /* 0x42fe00002f2f7809 */ /* 0x000fc40003800000 */
[----:B------:R-:W-:Y:S01]  /*1260*/  FMNMX R46, R46, -127, !PT ;  /* 0xc2fe00002e2e7809 */ /* 0x000fe20007800000 */
[----:B------:R0:W2:Y:S01]  /*1270*/  F2I.TRUNC.NTZ R44, R48 ;  /* 0x00000030002c7305 */ /* 0x0000a2000020f100 */
[----:B------:R-:W-:Y:S02]  /*1280*/  PRMT R52, R52, 0x3340, R55 ;  /* 0x0000334034347816 */ /* 0x000fe40000000037 */
[----:B------:R-:W-:Y:S02]  /*1290*/  FMNMX R54, R54, -127, !PT ;  /* 0xc2fe000036367809 */ /* 0x000fe40007800000 */
[----:B------:R-:W-:Y:S02]  /*12a0*/  FMNMX R56, R56, -127, !PT ;  /* 0xc2fe000038387809 */ /* 0x000fe40007800000 */
[----:B-1----:R-:W-:Y:S01]  /*12b0*/  PRMT R55, R41, 0x8880, RZ ;  /* 0x0000888029377816 */ /* 0x002fe200000000ff */
[----:B------:R-:W1:Y:S01]  /*12c0*/  F2I.TRUNC.NTZ R53, R53 ;  /* 0x0000003500357305 */ /* 0x000e62000020f100 */
[----:B0-----:R-:W-:-:S02]  /*12d0*/  PRMT R48, R42, 0x8880, RZ ;  /* 0x000088802a307816 */ /* 0x001fc400000000ff */
[----:B------:R-:W-:Y:S02]  /*12e0*/  FMNMX R42, R47, -127, !PT ;  /* 0xc2fe00002f2a7809 */ /* 0x000fe40007800000 */
[----:B------:R-:W-:Y:S01]  /*12f0*/  PRMT R47, R48, 0x3340, R55 ;  /* 0x00003340302f7816 */ /* 0x000fe20000000037 */
[----:B------:R-:W-:Y:S01]  /*1300*/  FMUL R55, R133, 127 ;  /* 0x42fe000085377820 */ /* 0x000fe20000400000 */
[----:B--2---:R-:W-:Y:S01]  /*1310*/  PRMT R109, R44, 0x8880, RZ ;  /* 0x000088802c6d7816 */ /* 0x004fe200000000ff */
[----:B------:R-:W0:Y:S01]  /*1320*/  F2I.TRUNC.NTZ R43, R43 ;  /* 0x0000002b002b7305 */ /* 0x000e22000020f100 */
[----:B------:R-:W-:Y:S02]  /*1330*/  PRMT R105, R105, 0x5410, R52 ;  /* 0x0000541069697816 */ /* 0x000fe40000000034 */
[----:B------:R-:W-:Y:S02]  /*1340*/  FMNMX R55, R55, 127, PT ;  /* 0x42fe000037377809 */ /* 0x000fe40003800000 */
[----:B------:R-:W-:-:S02]  /*1350*/  PRMT R106, R49, 0x5410, R106 ;  /* 0x00005410316a7816 */ /* 0x000fc4000000006a */
[----:B-1----:R-:W-:Y:S01]  /*1360*/  PRMT R48, R53, 0x8880, RZ ;  /* 0x0000888035307816 */ /* 0x002fe200000000ff */
[----:B------:R-:W1:Y:S01]  /*1370*/  F2I.TRUNC.NTZ R41, R46 ;  /* 0x0000002e00297305 */ /* 0x000e62000020f100 */
[----:B------:R-:W-:Y:S02]  /*1380*/  FMNMX R55, R55, -127, !PT ;  /* 0xc2fe000037377809 */ /* 0x000fe40007800000 */
[----:B------:R-:W-:Y:S02]  /*1390*/  PRMT R107, R50, 0x5410, R107 ;  /* 0x00005410326b7816 */ /* 0x000fe4000000006b */
[----:B------:R-:W-:Y:S02]  /*13a0*/  PRMT R108, R47, 0x5410, R108 ;  /* 0x000054102f6c7816 */ /* 0x000fe4000000006c */
[----:B0-----:R-:W-:Y:S01]  /*13b0*/  PRMT R44, R43, 0x8880, RZ ;  /* 0x000088802b2c7816 */ /* 0x001fe200000000ff */
[----:B------:R-:W0:Y:S03]  /*13c0*/  F2I.TRUNC.NTZ R45, R45 ;  /* 0x0000002d002d7305 */ /* 0x000e26000020f100 */
[----:B------:R-:W-:Y:S01]  /*13d0*/  PRMT R109, R109, 0x3340, R44 ;  /* 0x000033406d6d7816 */ /* 0x000fe2000000002c */
[----:B------:R-:W-:Y:S01]  /*13e0*/  FMUL R44, R140, 127 ;  /* 0x42fe00008c2c7820 */ /* 0x000fe20000400000 */
[----:B-1----:R-:W-:-:S03]  /*13f0*/  PRMT R53, R41, 0x8880, RZ ;  /* 0x0000888029357816 */ /* 0x002fc600000000ff */
[----:B------:R-:W1:Y:S01]  /*1400*/  F2I.TRUNC.NTZ R42, R42 ;  /* 0x0000002a002a7305 */ /* 0x000e62000020f100 */
[----:B------:R-:W-:Y:S01]  /*1410*/  FMUL R41, R144, 127 ;  /* 0x42fe000090297820 */ /* 0x000fe20000400000 */
[----:B0-----:R-:W-:-:S06]  /*1420*/  PRMT R43, R45, 0x8880, RZ ;  /* 0x000088802d2b7816 */ /* 0x001fcc00000000ff */
[----:B------:R-:W-:Y:S01]  /*1430*/  F2I.TRUNC.NTZ R54, R54 ;  /* 0x0000003600367305 */ /* 0x000fe2000020f100 */
[----:B------:R-:W-:Y:S01]  /*1440*/  PRMT R48, R48, 0x3340, R43 ;  /* 0x0000334030307816 */ /* 0x000fe2000000002b */
[----:B------:R-:W-:Y:S01]  /*1450*/  FMUL R43, R143, 127 ;  /* 0x42fe00008f2b7820 */ /* 0x000fe20000400000 */
[----:B-1----:R-:W-:-:S05]  /*1460*/  PRMT R110, R42, 0x8880, RZ ;  /* 0x000088802a6e7816 */ /* 0x002fca00000000ff */
[----:B------:R-:W-:Y:S01]  /*1470*/  F2I.TRUNC.NTZ R55, R55 ;  /* 0x0000003700377305 */ /* 0x000fe2000020f100 */
[----:B------:R-:W-:Y:S01]  /*1480*/  FMNMX R42, R41, 127, PT ;  /* 0x42fe0000292a7809 */ /* 0x000fe20003800000 */
[----:B------:R-:W-:Y:S01]  /*1490*/  FMUL R41, R135, 127 ;  /* 0x42fe000087297820 */ /* 0x000fe20000400000 */
[----:B------:R-:W-:Y:S02]  /*14a0*/  FMNMX R43, R43, 127, PT ;  /* 0x42fe00002b2b7809 */ /* 0x000fe40003800000 */
[----:B------:R-:W-:Y:S01]  /*14b0*/  FMNMX R46, R42, -127, !PT ;  /* 0xc2fe00002a2e7809 */ /* 0x000fe20007800000 */
[----:B------:R-:W-:Y:S01]  /*14c0*/  FMUL R42, R136, 127 ;  /* 0x42fe0000882a7820 */ /* 0x000fe20000400000 */
[----:B------:R-:W-:Y:S01]  /*14d0*/  FMNMX R41, R41, 127, PT ;  /* 0x42fe000029297809 */ /* 0x000fe20003800000 */
[----:B------:R-:W-:Y:S01]  /*14e0*/  F2I.TRUNC.NTZ R56, R56 ;  /* 0x0000003800387305 */ /* 0x000fe2000020f100 */
[----:B------:R-:W-:Y:S02]  /*14f0*/  FMNMX R45, R43, -127, !PT ;  /* 0xc2fe00002b2d7809 */ /* 0x000fe40007800000 */
[----:B------:R-:W-:Y:S01]  /*1500*/  FMNMX R43, R41, -127, !PT ;  /* 0xc2fe0000292b7809 */ /* 0x000fe20007800000 */
[----:B------:R-:W-:Y:S01]  /*1510*/  FMUL R41, R137, 127 ;  /* 0x42fe000089297820 */ /* 0x000fe20000400000 */
[----:B------:R-:W-:-:S02]  /*1520*/  PRMT R110, R110, 0x3340, R53 ;  /* 0x000033406e6e7816 */ /* 0x000fc40000000035 */
[----:B------:R-:W-:Y:S01]  /*1530*/  FMNMX R53, R44, 127, PT ;  /* 0x42fe00002c357809 */ /* 0x000fe20003800000 */
[----:B------:R-:W0:Y:S01]  /*1540*/  F2I.TRUNC.NTZ R46, R46 ;  /* 0x0000002e002e7305 */ /* 0x000e22000020f100 */
[----:B------:R-:W-:Y:S01]  /*1550*/  FMNMX R41, R41, 127, PT ;  /* 0x42fe000029297809 */ /* 0x000fe20003800000 */
[----:B------:R-:W-:Y:S01]  /*1560*/  FMUL R44, R131, 127 ;  /* 0x42fe0000832c7820 */ /* 0x000fe20000400000 */
[----:B------:R-:W-:Y:S02]  /*1570*/  FMNMX R57, R53, -127, !PT ;  /* 0xc2fe000035397809 */ /* 0x000fe40007800000 */
[----:B------:R-:W-:Y:S02]  /*1580*/  FMNMX R41, R41, -127, !PT ;  /* 0xc2fe000029297809 */ /* 0x000fe40007800000 */
[----:B------:R-:W-:Y:S01]  /*1590*/  FMNMX R53, R44, 127, PT ;  /* 0x42fe00002c357809 */ /* 0x000fe20003800000 */
[----:B------:R-:W-:Y:S01]  /*15a0*/  F2I.TRUNC.NTZ R45, R45 ;  /* 0x0000002d002d7305 */ /* 0x000fe2000020f100 */
[----:B------:R-:W-:-:S02]  /*15b0*/  FMNMX R42, R42, 127, PT ;  /* 0x42fe00002a2a7809 */ /* 0x000fc40003800000 */
[----:B------:R-:W-:Y:S02]  /*15c0*/  FMNMX R53, R53, -127, !PT ;  /* 0xc2fe000035357809 */ /* 0x000fe40007800000 */
[----:B------:R-:W-:Y:S02]  /*15d0*/  FMNMX R42, R42, -127, !PT ;  /* 0xc2fe00002a2a7809 */ /* 0x000fe40007800000 */
[----:B0-----:R-:W-:Y:S01]  /*15e0*/  PRMT R46, R46, 0x8880, RZ ;  /* 0x000088802e2e7816 */ /* 0x001fe200000000ff */
[----:B------:R-:W0:Y:S01]  /*15f0*/  F2I.TRUNC.NTZ R41, R41 ;  /* 0x0000002900297305 */ /* 0x000e22000020f100 */
[----:B------:R-:W-:Y:S02]  /*1600*/  PRMT R112, R54, 0x8880, RZ ;  /* 0x0000888036707816 */ /* 0x000fe400000000ff */
[----:B------:R-:W-:-:S05]  /*1610*/  PRMT R109, R48, 0x5410, R109 ;  /* 0x00005410306d7816 */ /* 0x000fca000000006d */
[----:B------:R1:W2:Y:S01]  /*1620*/  F2I.TRUNC.NTZ R44, R57 ;  /* 0x00000039002c7305 */ /* 0x0002a2000020f100 */
[----:B0-----:R-:W-:-:S07]  /*1630*/  PRMT R41, R41, 0x8880, RZ ;  /* 0x0000888029297816 */ /* 0x001fce00000000ff */
[----:B------:R-:W0:Y:S01]  /*1640*/  F2I.TRUNC.NTZ R53, R53 ;  /* 0x0000003500357305 */ /* 0x000e22000020f100 */
[----:B-1----:R-:W-:Y:S02]  /*1650*/  PRMT R57, R45, 0x8880, RZ ;  /* 0x000088802d397816 */ /* 0x002fe400000000ff */
[----:B------:R-:W-:Y:S02]  /*1660*/  MOV R45, R46 ;  /* 0x0000002e002d7202 */ /* 0x000fe40000000f00 */
[----:B------:R-:W-:Y:S01]  /*1670*/  MOV R46, R57 ;  /* 0x00000039002e7202 */ /* 0x000fe20000000f00 */
[----:B------:R-:W-:Y:S02]  /*1680*/  FMUL R57, R126, 127 ;  /* 0x42fe00007e397820 */ /* 0x000fe40000400000 */
[----:B------:R-:W1:Y:S01]  /*1690*/  F2I.TRUNC.NTZ R42, R42 ;  /* 0x0000002a002a7305 */ /* 0x000e62000020f100 */
[----:B------:R-:W-:Y:S02]  /*16a0*/  PRMT R45, R45, 0x3340, R46 ;  /* 0x000033402d2d7816 */ /* 0x000fe4000000002e */
[----:B--2---:R-:W-:-:S02]  /*16b0*/  PRMT R46, R44, 0x8880, RZ ;  /* 0x000088802c2e7816 */ /* 0x004fc400000000ff */
[----:B------:R-:W-:Y:S02]  /*16c0*/  FMNMX R57, R57, 127, PT ;  /* 0x42fe000039397809 */ /* 0x000fe40003800000 */
[----:B------:R-:W-:Y:S01]  /*16d0*/  PRMT R46, R46, 0x3340, R41 ;  /* 0x000033402e2e7816 */ /* 0x000fe20000000029 */
[----:B------:R-:W2:Y:S01]  /*16e0*/  F2I.TRUNC.NTZ R43, R43 ;  /* 0x0000002b002b7305 */ /* 0x000ea2000020f100 */
[----:B0-----:R-:W-:Y:S01]  /*16f0*/  PRMT R41, R53, 0x8880, RZ ;  /* 0x0000888035297816 */ /* 0x001fe200000000ff */
[----:B------:R-:W-:Y:S01]  /*1700*/  FMUL R53, R130, 127 ;  /* 0x42fe000082357820 */ /* 0x000fe20000400000 */
[----:B------:R-:W-:Y:S02]  /*1710*/  FMNMX R57, R57, -127, !PT ;  /* 0xc2fe000039397809 */ /* 0x000fe40007800000 */
[----:B------:R-:W-:Y:S01]  /*1720*/  PRMT R112, R112, 0x3340, R41 ;  /* 0x0000334070707816 */ /* 0x000fe20000000029 */
[----:B------:R-:W-:Y:S01]  /*1730*/  FMUL R41, R127, 127 ;  /* 0x42fe00007f297820 */ /* 0x000fe20000400000 */
[----:B-1----:R-:W-:Y:S01]  /*1740*/  PRMT R111, R42, 0x8880, RZ ;  /* 0x000088802a6f7816 */ /* 0x002fe200000000ff */
[----:B------:R-:W0:Y:S01]  /*1750*/  F2I.TRUNC.NTZ R40, R40 ;  /* 0x0000002800287305 */ /* 0x000e22000020f100 */
[----:B------:R-:W-:Y:S01]  /*1760*/  FMNMX R54, R53, 127, PT ;  /* 0x42fe000035367809 */ /* 0x000fe20003800000 */
[----:B------:R-:W-:Y:S01]  /*1770*/  FMUL R53, R123, 127 ;  /* 0x42fe00007b357820 */ /* 0x000fe20000400000 */
[----:B------:R-:W-:-:S02]  /*1780*/  FMNMX R41, R41, 127, PT ;  /* 0x42fe000029297809 */ /* 0x000fc40003800000 */
[----:B------:R-:W-:Y:S02]  /*1790*/  FMNMX R58, R54, -127, !PT ;  /* 0xc2fe0000363a7809 */ /* 0x000fe40007800000 */
[----:B--2---:R-:W-:Y:S01]  /*17a0*/  PRMT R42, R43, 0x8880, RZ ;  /* 0x000088802b2a7816 */ /* 0x004fe200000000ff */
[----:B------:R-:W-:Y:S01]  /*17b0*/  F2I.TRUNC.NTZ R57, R57 ;  /* 0x0000003900397305 */ /* 0x000fe2000020f100 */
[----:B------:R-:W-:Y:S01]  /*17c0*/  PRMT R43, R56, 0x8880, RZ ;  /* 0x00008880382b7816 */ /* 0x000fe200000000ff */
[----:B------:R-:W-:Y:S01]  /*17d0*/  FMUL R56, R125, 127 ;  /* 0x42fe00007d387820 */ /* 0x000fe20000400000 */
[----:B------:R-:W-:Y:S02]  /*17e0*/  PRMT R111, R111, 0x3340, R42 ;  /* 0x000033406f6f7816 */ /* 0x000fe4000000002a */
[----:B------:R-:W-:Y:S01]  /*17f0*/  PRMT R42, R55, 0x8880, RZ ;  /* 0x00008880372a7816 */ /* 0x000fe200000000ff */
[----:B------:R-:W-:Y:S01]  /*1800*/  FMUL R55, R124, 127 ;  /* 0x42fe00007c377820 */ /* 0x000fe20000400000 */
[----:B------:R-:W-:Y:S01]  /*1810*/  FMNMX R44, R41, -127, !PT ;  /* 0xc2fe0000292c7809 */ /* 0x000fe20007800000 */
[----:B------:R-:W-:Y:S01]  /*1820*/  FMUL R41, R129, 127 ;  /* 0x42fe000081297820 */ /* 0x000fe20000400000 */
[----:B------:R-:W-:Y:S01]  /*1830*/  PRMT R43, R43, 0x3340, R42 ;  /* 0x000033402b2b7816 */ /* 0x000fe2000000002a */
[----:B------:R-:W-:Y:S01]  /*1840*/  FMUL R42, R128, 127 ;  /* 0x42fe0000802a7820 */ /* 0x000fe20000400000 */
[----:B------:R-:W-:-:S02]  /*1850*/  FMNMX R54, R53, 127, PT ;  /* 0x42fe000035367809 */ /* 0x000fc40003800000 */
[----:B------:R-:W-:Y:S01]  /*1860*/  FMNMX R41, R41, 127, PT ;  /* 0x42fe000029297809 */ /* 0x000fe20003800000 */
[----:B------:R-:W-:Y:S01]  /*1870*/  F2I.TRUNC.NTZ R44, R44 ;  /* 0x0000002c002c7305 */ /* 0x000fe2000020f100 */
[----:B------:R-:W-:Y:S02]  /*1880*/  FMNMX R42, R42, 127, PT ;  /* 0x42fe00002a2a7809 */ /* 0x000fe40003800000 */
[----:B------:R-:W-:Y:S02]  /*1890*/  FMNMX R41, R41, -127, !PT ;  /* 0xc2fe000029297809 */ /* 0x000fe40007800000 */
[----:B------:R-:W-:Y:S02]  /*18a0*/  FMNMX R42, R42, -127, !PT ;  /* 0xc2fe00002a2a7809 */ /* 0x000fe40007800000 */
[----:B------:R-:W-:Y:S01]  /*18b0*/  FMNMX R55, R55, 127, PT ;  /* 0x42fe000037377809 */ /* 0x000fe20003800000 */
[----:B------:R-:W-:Y:S01]  /*18c0*/  F2I.TRUNC.NTZ R53, R58 ;  /* 0x0000003a00357305 */ /* 0x000fe2000020f100 */
[----:B------:R-:W-:-:S02]  /*18d0*/  FMNMX R56, R56, 127, PT ;  /* 0x42fe000038387809 */ /* 0x000fc40003800000 */
[----:B------:R-:W-:Y:S02]  /*18e0*/  FMNMX R54, R54, -127, !PT ;  /* 0xc2fe000036367809 */ /* 0x000fe40007800000 */
[----:B------:R-:W-:Y:S02]  /*18f0*/  FMNMX R55, R55, -127, !PT ;  /* 0xc2fe000037377809 */ /* 0x000fe40007800000 */
[----:B------:R-:W-:Y:S01]  /*1900*/  FMNMX R56, R56, -127, !PT ;  /* 0xc2fe000038387809 */ /* 0x000fe20007800000 */
[----:B------:R-:W1:Y:S01]  /*1910*/  F2I.TRUNC.NTZ R42, R42 ;  /* 0x0000002a002a7305 */ /* 0x000e62000020f100 */
[----:B0-----:R-:W-:Y:S02]  /*1920*/  PRMT R40, R40, 0x8880, RZ ;  /* 0x0000888028287816 */ /* 0x001fe400000000ff */
[----:B------:R-:W-:Y:S02]  /*1930*/  PRMT R110, R45, 0x5410, R110 ;  /* 0x000054102d6e7816 */ /* 0x000fe4000000006e */
[----:B------:R-:W-:-:S02]  /*1940*/  PRMT R40, R40, 0x3340, R59 ;  /* 0x0000334028287816 */ /* 0x000fc4000000003b */
[----:B------:R-:W-:Y:S01]  /*1950*/  PRMT R111, R46, 0x5410, R111 ;  /* 0x000054102e6f7816 */ /* 0x000fe2000000006f */
[----:B------:R-:W0:Y:S01]  /*1960*/  F2I.TRUNC.NTZ R41, R41 ;  /* 0x0000002900297305 */ /* 0x000e22000020f100 */
[----:B------:R-:W-:Y:S01]  /*1970*/  PRMT R103, R103, 0x5410, R40 ;  /* 0x0000541067677816 */ /* 0x000fe20000000028 */
[----:B------:R-:W-:Y:S01]  /*1980*/  FMUL R40, R9, 127 ;  /* 0x42fe000009287820 */ /* 0x000fe20000400000 */
[----:B------:R-:W-:Y:S02]  /*1990*/  PRMT R112, R43, 0x5410, R112 ;  /* 0x000054102b707816 */ /* 0x000fe40000000070 */
[----:B-1----:R-:W-:-:S03]  /*19a0*/  PRMT R113, R42, 0x8880, RZ ;  /* 0x000088802a717816 */ /* 0x002fc600000000ff */
[----:B------:R-:W1:Y:S01]  /*19b0*/  F2I.TRUNC.NTZ R54, R54 ;  /* 0x0000003600367305 */ /* 0x000e62000020f100 */
[----:B------:R-:W-:Y:S02]  /*19c0*/  PRMT R42, R44, 0x8880, RZ ;  /* 0x000088802c2a7816 */ /* 0x000fe400000000ff */
[----:B------:R-:W-:Y:S02]  /*19d0*/  PRMT R44, R53, 0x8880, RZ ;  /* 0x00008880352c7816 */ /* 0x000fe400000000ff */
[----:B------:R-:W-:Y:S02]  /*19e0*/  PRMT R113, R113, 0x3340, R42 ;  /* 0x0000334071717816 */ /* 0x000fe4000000002a */
[----:B0-----:R-:W-:Y:S01]  /*19f0*/  PRMT R41, R41, 0x8880, RZ ;  /* 0x0000888029297816 */ /* 0x001fe200000000ff */
[----:B------:R-:W0:Y:S03]  /*1a00*/  F2I.TRUNC.NTZ R55, R55 ;  /* 0x0000003700377305 */ /* 0x000e26000020f100 */
[----:B------:R-:W-:-:S02]  /*1a10*/  PRMT R44, R44, 0x3340, R41 ;  /* 0x000033402c2c7816 */ /* 0x000fc40000000029 */
[----:B------:R-:W-:Y:S02]  /*1a20*/  PRMT R41, R57, 0x8880, RZ ;  /* 0x0000888039297816 */ /* 0x000fe400000000ff */
[----:B-1----:R-:W-:Y:S01]  /*1a30*/  PRMT R53, R54, 0x8880, RZ ;  /* 0x0000888036357816 */ /* 0x002fe200000000ff */
[----:B------:R-:W1:Y:S01]  /*1a40*/  F2I.TRUNC.NTZ R56, R56 ;  /* 0x0000003800387305 */ /* 0x000e62000020f100 */
[----:B------:R-:W-:Y:S01]  /*1a50*/  FMUL R54, R122, 127 ;  /* 0x42fe00007a367820 */ /* 0x000fe20000400000 */
[----:B------:R-:W-:Y:S02]  /*1a60*/  PRMT R113, R44, 0x5410, R113 ;  /* 0x000054102c717816 */ /* 0x000fe40000000071 */
[----:B0-----:R-:W-:Y:S02]  /*1a70*/  PRMT R114, R55, 0x8880, RZ ;  /* 0x0000888037727816 */ /* 0x001fe400000000ff */
[----:B------:R-:W-:Y:S01]  /*1a80*/  FMNMX R55, R54, 127, PT ;  /* 0x42fe000036377809 */ /* 0x000fe20003800000 */
[----:B------:R-:W-:Y:S01]  /*1a90*/  FMUL R54, R121, 127 ;  /* 0x42fe000079367820 */ /* 0x000fe20000400000 */
[----:B------:R-:W-:Y:S01]  /*1aa0*/  PRMT R114, R114, 0x3340, R53 ;  /* 0x0000334072727816 */ /* 0x000fe20000000035 */
[----:B------:R-:W-:Y:S01]  /*1ab0*/  FMUL R53, R0, 127 ;  /* 0x42fe000000357820 */ /* 0x000fe20000400000 */
[----:B------:R-:W-:-:S02]  /*1ac0*/  FMNMX R55, R55, -127, !PT ;  /* 0xc2fe000037377809 */ /* 0x000fc40007800000 */
[----:B-1----:R-:W-:Y:S02]  /*1ad0*/  PRMT R42, R56, 0x8880, RZ ;  /* 0x00008880382a7816 */ /* 0x002fe400000000ff */
[----:B------:R-:W-:Y:S02]  /*1ae0*/  FMNMX R53, R53, 127, PT ;  /* 0x42fe000035357809 */ /* 0x000fe40003800000 */
[----:B------:R-:W-:Y:S01]  /*1af0*/  PRMT R41, R41, 0x3340, R42 ;  /* 0x0000334029297816 */ /* 0x000fe2000000002a */
[----:B------:R-:W-:Y:S01]  /*1b00*/  FMUL R42, R2, 127 ;  /* 0x42fe0000022a7820 */ /* 0x000fe20000400000 */
[----:B------:R-:W-:Y:S01]  /*1b10*/  FMNMX R54, R54, 127, PT ;  /* 0x42fe000036367809 */ /* 0x000fe20003800000 */
[----:B------:R-:W-:Y:S01]  /*1b20*/  F2I.TRUNC.NTZ R55, R55 ;  /* 0x0000003700377305 */ /* 0x000fe2000020f100 */
[----:B------:R-:W-:Y:S02]  /*1b30*/  FMNMX R53, R53, -127, !PT ;  /* 0xc2fe000035357809 */ /* 0x000fe40007800000 */
[----:B------:R-:W-:-:S02]  /*1b40*/  FMNMX R42, R42, 127, PT ;  /* 0x42fe00002a2a7809 */ /* 0x000fc40003800000 */
[----:B------:R-:W-:Y:S02]  /*1b50*/  FMNMX R54, R54, -127, !PT ;  /* 0xc2fe000036367809 */ /* 0x000fe40007800000 */
[----:B------:R-:W-:Y:S01]  /*1b60*/  FMNMX R42, R42, -127, !PT ;  /* 0xc2fe00002a2a7809 */ /* 0x000fe20007800000 */
[----:B------:R-:W0:Y:S01]  /*1b70*/  F2I.TRUNC.NTZ R53, R53 ;  /* 0x0000003500357305 */ /* 0x000e22000020f100 */
[----:B------:R-:W-:-:S07]  /*1b80*/  PRMT R114, R41, 0x5410, R114 ;  /* 0x0000541029727816 */ /* 0x000fce0000000072 */
[----:B------:R-:W1:Y:S01]  /*1b90*/  F2I.TRUNC.NTZ R42, R42 ;  /* 0x0000002a002a7305 */ /* 0x000e62000020f100 */
[----:B0-----:R-:W-:-:S07]  /*1ba0*/  PRMT R115, R53, 0x8880, RZ ;  /* 0x0000888035737816 */ /* 0x001fce00000000ff */
[----:B------:R-:W0:Y:S01]  /*1bb0*/  F2I.TRUNC.NTZ R54, R54 ;  /* 0x0000003600367305 */ /* 0x000e22000020f100 */
[----:B-1----:R-:W-:Y:S02]  /*1bc0*/  PRMT R56, R42, 0x8880, RZ ;  /* 0x000088802a387816 */ /* 0x002fe400000000ff */
[----:B------:R-:W-:Y:S02]  /*1bd0*/  PRMT R42, R55, 0x8880, RZ ;  /* 0x00008880372a7816 */ /* 0x000fe400000000ff */
[----:B------:R-:W-:Y:S02]  /*1be0*/  PRMT R115, R115, 0x3340, R56 ;  /* 0x0000334073737816 */ /* 0x000fe40000000038 */
[----:B0-----:R-:W-:-:S04]  /*1bf0*/  PRMT R53, R54, 0x8880, RZ ;  /* 0x0000888036357816 */ /* 0x001fc800000000ff */
[----:B------:R-:W-:Y:S01]  /*1c00*/  PRMT R42, R42, 0x3340, R53 ;  /* 0x000033402a2a7816 */ /* 0x000fe20000000035 */
[----:B------:R-:W-:-:S03]  /*1c10*/  FMUL R53, R5, 127 ;  /* 0x42fe000005357820 */ /* 0x000fc60000400000 */
[----:B------:R-:W-:Y:S02]  /*1c20*/  PRMT R115, R42, 0x5410, R115 ;  /* 0x000054102a737816 */ /* 0x000fe40000000073 */
[----:B------:R-:W-:Y:S01]  /*1c30*/  FMNMX R54, R53, 127, PT ;  /* 0x42fe000035367809 */ /* 0x000fe20003800000 */
[----:B------:R-:W-:-:S03]  /*1c40*/  FMUL R53, R6, 127 ;  /* 0x42fe000006357820 */ /* 0x000fc60000400000 */
[----:B------:R-:W-:Y:S02]  /*1c50*/  FMNMX R54, R54, -127, !PT ;  /* 0xc2fe000036367809 */ /* 0x000fe40007800000 */
[----:B------:R-:W-:-:S04]  /*1c60*/  FMNMX R53, R53, 127, PT ;  /* 0x42fe000035357809 */ /* 0x000fc80003800000 */
[----:B------:R-:W-:Y:S01]  /*1c70*/  FMNMX R53, R53, -127, !PT ;  /* 0xc2fe000035357809 */ /* 0x000fe20007800000 */
[----:B------:R-:W0:Y:S08]  /*1c80*/  F2I.TRUNC.NTZ R54, R54 ;  /* 0x0000003600367305 */ /* 0x000e30000020f100 */
[----:B------:R-:W1:Y:S01]  /*1c90*/  F2I.TRUNC.NTZ R53, R53 ;  /* 0x0000003500357305 */ /* 0x000e62000020f100 */
[----:B0-----:R-:W-:-:S02]  /*1ca0*/  PRMT R116, R54, 0x8880, RZ ;  /* 0x0000888036747816 */ /* 0x001fc400000000ff */
[----:B-1----:R-:W-:Y:S02]  /*1cb0*/  PRMT R55, R53, 0x8880, RZ ;  /* 0x0000888035377816 */ /* 0x002fe400000000ff */
[----:B------:R-:W-:Y:S01]  /*1cc0*/  FMNMX R53, R40, 127, PT ;  /* 0x42fe000028357809 */ /* 0x000fe20003800000 */
[----:B------:R-:W-:Y:S01]  /*1cd0*/  FMUL R40, R10, 127 ;  /* 0x42fe00000a287820 */ /* 0x000fe20000400000 */
[----:B------:R-:W-:Y:S02]  /*1ce0*/  PRMT R116, R116, 0x3340, R55 ;  /* 0x0000334074747816 */ /* 0x000fe40000000037 */
[----:B------:R-:W-:Y:S01]  /*1cf0*/  FMNMX R55, R11, 127, PT ;  /* 0x42fe00000b377809 */ /* 0x000fe20003800000 */
[----:B------:R-:W-:Y:S01]  /*1d00*/  FMUL R11, R4, 127 ;  /* 0x42fe0000040b7820 */ /* 0x000fe20000400000 */
[----:B------:R-:W-:Y:S02]  /*1d10*/  FMNMX R40, R40, 127, PT ;  /* 0x42fe000028287809 */ /* 0x000fe40003800000 */
[----:B------:R-:W-:-:S02]  /*1d20*/  FMNMX R53, R53, -127, !PT ;  /* 0xc2fe000035357809 */ /* 0x000fc40007800000 */
[----:B------:R-:W-:Y:S02]  /*1d30*/  FMNMX R11, R11, 127, PT ;  /* 0x42fe00000b0b7809 */ /* 0x000fe40003800000 */
[----:B------:R-:W-:Y:S02]  /*1d40*/  FMNMX R40, R40, -127, !PT ;  /* 0xc2fe000028287809 */ /* 0x000fe40007800000 */
[----:B------:R-:W-:Y:S01]  /*1d50*/  FMNMX R54, R11, -127, !PT ;  /* 0xc2fe00000b367809 */ /* 0x000fe20007800000 */
[----:B------:R-:W0:Y:S01]  /*1d60*/  F2I.TRUNC.NTZ R53, R53 ;  /* 0x0000003500357305 */ /* 0x000e22000020f100 */
[----:B------:R-:W-:-:S07]  /*1d70*/  FMNMX R55, R55, -127, !PT ;  /* 0xc2fe000037377809 */ /* 0x000fce0007800000 */
[----:B------:R-:W1:Y:S01]  /*1d80*/  F2I.TRUNC.NTZ R54, R54 ;  /* 0x0000003600367305 */ /* 0x000e62000020f100 */
[----:B0-----:R-:W-:-:S07]  /*1d90*/  PRMT R117, R53, 0x8880, RZ ;  /* 0x0000888035757816 */ /* 0x001fce00000000ff */
[----:B------:R-:W0:Y:S01]  /*1da0*/  F2I.TRUNC.NTZ R40, R40 ;  /* 0x0000002800287305 */ /* 0x000e22000020f100 */
[----:B-1----:R-:W-:-:S07]  /*1db0*/  PRMT R56, R54, 0x8880, RZ ;  /* 0x0000888036387816 */ /* 0x002fce00000000ff */
[----:B------:R-:W1:Y:S01]  /*1dc0*/  F2I.TRUNC.NTZ R55, R55 ;  /* 0x0000003700377305 */ /* 0x000e62000020f100 */
[----:B0-----:R-:W-:-:S04]  /*1dd0*/  PRMT R54, R40, 0x8880, RZ ;  /* 0x0000888028367816 */ /* 0x001fc800000000ff */
[----:B------:R-:W-:Y:S02]  /*1de0*/  PRMT R117, R117, 0x3340, R54 ;  /* 0x0000334075757816 */ /* 0x000fe40000000036 */
[----:B------:R-:W-:Y:S01]  /*1df0*/  FMNMX R54, R51, 127, PT ;  /* 0x42fe000033367809 */ /* 0x000fe20003800000 */
[----:B------:R-:W-:Y:S01]  /*1e00*/  FMUL R51, R8, 127 ;  /* 0x42fe000008337820 */ /* 0x000fe20000400000 */
[----:B-1----:R-:W-:Y:S02]  /*1e10*/  PRMT R11, R55, 0x8880, RZ ;  /* 0x00008880370b7816 */ /* 0x002fe400000000ff */
[----:B------:R-:W-:Y:S02]  /*1e20*/  FMNMX R54, R54, -127, !PT ;  /* 0xc2fe000036367809 */ /* 0x000fe40007800000 */
[----:B------:R-:W-:Y:S02]  /*1e30*/  FMNMX R51, R51, 127, PT ;  /* 0x42fe000033337809 */ /* 0x000fe40003800000 */
[----:B------:R-:W-:-:S02]  /*1e40*/  PRMT R11, R11, 0x3340, R56 ;  /* 0x000033400b0b7816 */ /* 0x000fc40000000038 */
[----:B------:R-:W-:Y:S01]  /*1e50*/  FMNMX R51, R51, -127, !PT ;  /* 0xc2fe000033337809 */ /* 0x000fe20007800000 */
[----:B------:R-:W0:Y:S01]  /*1e60*/  F2I.TRUNC.NTZ R54, R54 ;  /* 0x0000003600367305 */ /* 0x000e22000020f100 */
[----:B------:R-:W-:Y:S02]  /*1e70*/  PRMT R116, R11, 0x5410, R116 ;  /* 0x000054100b747816 */ /* 0x000fe40000000074 */
[----:B------:R-:W-:-:S05]  /*1e80*/  MOV R11, RZ ;  /* 0x000000ff000b7202 */ /* 0x000fca0000000f00 */
[----:B------:R-:W1:Y:S01]  /*1e90*/  F2I.TRUNC.NTZ R51, R51 ;  /* 0x0000003300337305 */ /* 0x000e62000020f100 */
[----:B0-----:R-:W-:Y:S02]  /*1ea0*/  PRMT R40, R54, 0x8880, RZ ;  /* 0x0000888036287816 */ /* 0x001fe400000000ff */
[----:B-1----:R-:W-:-:S04]  /*1eb0*/  PRMT R53, R51, 0x8880, RZ ;  /* 0x0000888033357816 */ /* 0x002fc800000000ff */
[----:B------:R-:W-:-:S04]  /*1ec0*/  PRMT R40, R40, 0x3340, R53 ;  /* 0x0000334028287816 */ /* 0x000fc80000000035 */
[----:B------:R-:W-:-:S07]  /*1ed0*/  PRMT R117, R40, 0x5410, R117 ;  /* 0x0000541028757816 */ /* 0x000fce0000000075 */
.L_x_11:
[----:B------:R-:W0:Y:S01]  /*1ee0*/  S2R R178, SR_TID.X ;  /* 0x0000000000b27919 */ /* 0x000e220000002100 */
[----:B------:R-:W0:Y:S01]  /*1ef0*/  S2UR UR4, SR_CTAID.X ;  /* 0x00000000000479c3 */ /* 0x000e220000002500 */
[----:B------:R-:W-:Y:S02]  /*1f00*/  IADD3 R40, PT, PT, R118, 0x80, RZ ;  /* 0x0000008076287810 */ /* 0x000fe40007ffe0ff */
[----:B------:R-:W-:-:S05]  /*1f10*/  MOV R120, R118 ;  /* 0x0000007600787202 */ /* 0x000fca0000000f00 */
[----:B------:R-:W0:Y:S02]  /*1f20*/  LDC R41, c[0x0][0x360] ;  /* 0x0000d800ff297b82 */ /* 0x000e240000000800 */
[----:B0-----:R-:W-:Y:S01]  /*1f30*/  IMAD R41, R41, UR4, R178 ;  /* 0x0000000429297c24 */ /* 0x001fe2000f8e02b2 */
[----:B------:R-:W-:Y:S05]  /*1f40*/  WARPSYNC.ALL ;  /* 0x0000000000007948 */ /* 0x000fea0003800000 */
[----:B------:R-:W-:Y:S01]  /*1f50*/  VIADDMNMX R41, R41, 0x1, R40, PT ;  /* 0x0000000129297846 */ /* 0x000fe20003800128 */
[----:B------:R-:W-:Y:S03]  /*1f60*/  BAR.SYNC.DEFER_BLOCKING 0x0 ;  /* 0x0000000000007b1d */ /* 0x000fe60000010000 */
[----:B------:R-:W-:-:S02]  /*1f70*/  IADD3 R119, PT, PT, R41, -R118, RZ ;  /* 0x8000007629777210 */ /* 0x000fc40007ffe0ff */
[----:B------:R-:W-:Y:S01]  /*1f80*/  MOV R118, R40 ;  /* 0x0000002800767202 */ /* 0x000fe20000000f00 */
[----:B------:R-:W-:Y:S01]  /*1f90*/  BSSY.RECONVERGENT B0, `(.L_x_1) ;  /* 0x000002a000007945 */ /* 0x000fe20003800200 */
[----:B------:R-:W-:-:S13]  /*1fa0*/  ISETP.GE.AND P0, PT, R178, R119, PT ;  /* 0x00000077b200720c */ /* 0x000fda0003f06270 */
[----:B------:R-:W-:Y:S05]  /*1fb0*/  @P0 BRA `(.L_x_2) ;  /* 0x00000000009c0947 */ /* 0x000fea0003800000 */
[C---:B------:R-:W-:Y:S02]  /*1fc0*/  IADD3 R74, PT, PT, R178.reuse, R120, RZ ;  /* 0x00000078b24a7210 */ /* 0x040fe40007ffe0ff */
[----:B------:R-:W-:Y:S02]  /*1fd0*/  SHF.L.U32 R177, R178, 0x6, RZ ;  /* 0x00000006b2b17819 */ /* 0x000fe400000006ff */
[----:B------:R-:W-:-:S07]  /*1fe0*/  SHF.L.U32 R73, R74, 0x6, RZ ;  /* 0x000000064a497819 */ /* 0x000fce00000006ff */
.L_x_5:
[----:B------:R-:W-:Y:S01]  /*1ff0*/  ISETP.GE.AND P0, PT, R74, UR14, PT ;  /* 0x0000000e4a007c0c */ /* 0x000fe2000bf06270 */
[----:B------:R-:W-:-:S12]  /*2000*/  BSSY.RECONVERGENT B1, `(.L_x_3) ;  /* 0x000001b000017945 */ /* 0x000fd80003800200 */
[----:B------:R-:W-:Y:S05]  /*2010*/  @P0 BRA `(.L_x_4) ;  /* 0x0000000000640947 */ /* 0x000fea0003800000 */
[----:B------:R-:W-:-:S04]  /*2020*/  IADD3 R182, P0, PT, R73, UR8, RZ ;  /* 0x0000000849b67c10 */ /* 0x000fc8000ff1e0ff */
[----:B------:R-:W-:Y:S02]  /*2030*/  IADD3.X R183, PT, PT, RZ, UR9, RZ, P0, !PT ;  /* 0x00000009ffb77c10 */ /* 0x000fe400087fe4ff */
[----:B------:R-:W-:-:S03]  /*2040*/  IADD3 R180, P0, PT, R73, UR10, RZ ;  /* 0x0000000a49b47c10 */ /* 0x000fc6000ff1e0ff */
[----:B------:R-:W2:Y:S01]  /*2050*/  LDG.E.128.CONSTANT R40, desc[UR12][R182.64] ;  /* 0x0000000cb6287981 */ /* 0x000ea2000c1e9d00 */
[----:B------:R-:W-:Y:S01]  /*2060*/  IADD3.X R181, PT, PT, RZ, UR11, RZ, P0, !PT ;  /* 0x0000000bffb57c10 */ /* 0x000fe200087fe4ff */
[----:B------:R-:W0:Y:S01]  /*2070*/  S2UR UR5, SR_CgaCtaId ;  /* 0x00000000000579c3 */ /* 0x000e220000008800 */
[----:B------:R-:W-:Y:S01]  /*2080*/  UMOV UR4, 0x400 ;  /* 0x0000040000047882 */ /* 0x000fe20000000000 */
[----:B------:R-:W3:Y:S04]  /*2090*/  LDG.E.128.CONSTANT R48, desc[UR12][R182.64+0x10] ;  /* 0x0000100cb6307981 */ /* 0x000ee8000c1e9d00 */
[----:B------:R-:W4:Y:S04]  /*20a0*/  LDG.E.128.CONSTANT R44, desc[UR12][R180.64] ;  /* 0x0000000cb42c7981 */ /* 0x000f28000c1e9d00 */
[----:B------:R-:W5:Y:S04]  /*20b0*/  LDG.E.128.CONSTANT R52, desc[UR12][R180.64+0x10] ;  /* 0x0000100cb4347981 */ /* 0x000f68000c1e9d00 */
[----:B------:R-:W5:Y:S04]  /*20c0*/  LDG.E.128.CONSTANT R56, desc[UR12][R180.64+0x20] ;  /* 0x0000200cb4387981 */ /* 0x000f68000c1e9d00 */
[----:B------:R-:W5:Y:S01]  /*20d0*/  LDG.E.128.CONSTANT R60, desc[UR12][R182.64+0x30] ;  /* 0x0000300cb63c7981 */ /* 0x000f62000c1e9d00 */
[----:B0-----:R-:W-:-:S02]  /*20e0*/  ULEA UR6, UR5, UR4, 0x18 ;  /* 0x0000000405067291 */ /* 0x001fc4000f8ec0ff */
[----:B------:R-:W-:-:S04]  /*20f0*/  UIADD3 UR4, UPT, UPT, UR4, 0x2000, URZ ;  /* 0x0000200004047890 */ /* 0x000fc8000fffe0ff */
[----:B------:R-:W-:-:S03]  /*2100*/  ULEA UR4, UR5, UR4, 0x18 ;  /* 0x0000000405047291 */ /* 0x000fc6000f8ec0ff */
[----:B--2---:R0:W-:Y:S06]  /*2110*/  STS.128 [R177+UR6], R40 ;  /* 0x00000028b1007988 */ /* 0x0041ec0008000c06 */
[----:B----4-:R1:W-:Y:S04]  /*2120*/  STS.128 [R177+UR4], R44 ;  /* 0x0000002cb1007988 */ /* 0x0103e80008000c04 */
[----:B0-----:R-:W2:Y:S04]  /*2130*/  LDG.E.128.CONSTANT R40, desc[UR12][R182.64+0x20] ;  /* 0x0000200cb6287981 */ /* 0x001ea8000c1e9d00 */
[----:B-1----:R-:W4:Y:S04]  /*2140*/  LDG.E.128.CONSTANT R44, desc[UR12][R180.64+0x30] ;  /* 0x0000300cb42c7981 */ /* 0x002f28000c1e9d00 */
[----:B---3--:R0:W-:Y:S04]  /*2150*/  STS.128 [R177+UR6+0x10], R48 ;  /* 0x00001030b1007988 */ /* 0x0081e80008000c06 */
[----:B-----5:R0:W-:Y:S04]  /*2160*/  STS.128 [R177+UR4+0x10], R52 ;  /* 0x00001034b1007988 */ /* 0x0201e80008000c04 */
[----:B--2---:R0:W-:Y:S04]  /*2170*/  STS.128 [R177+UR6+0x20], R40 ;  /* 0x00002028b1007988 */ /* 0x0041e80008000c06 */
[----:B------:R0:W-:Y:S04]  /*2180*/  STS.128 [R177+UR4+0x20], R56 ;  /* 0x00002038b1007988 */ /* 0x0001e80008000c04 */
[----:B------:R0:W-:Y:S04]  /*2190*/  STS.128 [R177+UR6+0x30], R60 ;  /* 0x0000303cb1007988 */ /* 0x0001e80008000c06 */
[----:B----4-:R0:W-:Y:S02]  /*21a0*/  STS.128 [R177+UR4+0x30], R44 ;  /* 0x0000302cb1007988 */ /* 0x0101e40008000c04 */
.L_x_4:
[----:B------:R-:W-:Y:S05]  /*21b0*/  BSYNC.RECONVERGENT B1 ;  /* 0x0000000000017941 */ /* 0x000fea0003800200 */
.L_x_3:
[----:B0-----:R-:W0:Y:S02]  /*21c0*/  LDC R40, c[0x0][0x360] ;  /* 0x0000d800ff287b82 */ /* 0x001e240000000800 */
[C---:B0-----:R-:W-:Y:S02]  /*21d0*/  IADD3 R178, PT, PT, R40.reuse, R178, RZ ;  /* 0x000000b228b27210 */ /* 0x041fe40007ffe0ff */
[----:B------:R-:W-:Y:S02]  /*21e0*/  IADD3 R74, PT, PT, R40, R74, RZ ;  /* 0x0000004a284a7210 */ /* 0x000fe40007ffe0ff */
[----:B------:R-:W-:Y:S02]  /*21f0*/  ISETP.GE.AND P0, PT, R178, R119, PT ;  /* 0x00000077b200720c */ /* 0x000fe40003f06270 */
[C---:B------:R-:W-:Y:S02]  /*2200*/  LEA R73, R40.reuse, R73, 0x6 ;  /* 0x0000004928497211 */ /* 0x040fe400078e30ff */
[----:B------:R-:W-:-:S09]  /*2210*/  LEA R177, R40, R177, 0x6 ;  /* 0x000000b128b17211 */ /* 0x000fd200078e30ff */
[----:B------:R-:W-:Y:S05]  /*2220*/  @!P0 BRA `(.L_x_5) ;  /* 0xfffffffc00708947 */ /* 0x000fea000383ffff */
.L_x_2:
[----:B------:R-:W-:Y:S05]  /*2230*/  BSYNC.RECONVERGENT B0 ;  /* 0x0000000000007941 */ /* 0x000fea0003800200 */
.L_x_1:
[----:B------:R-:W-:Y:S01]  /*2240*/  BAR.SYNC.DEFER_BLOCKING 0x0 ;  /* 0x0000000000007b1d */ /* 0x000fe20000010000 */
[----:B------:R-:W-:-:S05]  /*2250*/  ISETP.GE.AND P0, PT, R119, 0x1, PT ;  /* 0x000000017700780c */ /* 0x000fca0003f06270 */
[----:B------:R-:W-:Y:S08]  /*2260*/  BSSY.RECONVERGENT B0, `(.L_x_6) ;  /* 0x00001c1000007945 */ /* 0x000ff00003800200 */
[----:B------:R-:W-:Y:S05]  /*2270*/  @!P0 BRA `(.L_x_7) ;  /* 0x0000001800fc8947 */ /* 0x000fea0003800000 */
[----:B------:R-:W-:Y:S01]  /*2280*/  HFMA2 R49, -RZ, RZ, 0, 0 ;  /* 0x00000000ff317431 */ /* 0x000fe200000001ff */
[----:B------:R-:W-:Y:S01]  /*2290*/  BSSY.RECONVERGENT B1, `(.L_x_7) ;  /* 0x00001bd000017945 */ /* 0x000fe20003800200 */
[----:B------:R-:W-:-:S07]  /*22a0*/  MOV R48, R179 ;  /* 0x000000b300307202 */ /* 0x000fce0000000f00 */
.L_x_10:
[----:B------:R-:W0:Y:S01]  /*22b0*/  S2UR UR5, SR_CgaCtaId ;  /* 0x00000000000579c3 */ /* 0x000e220000008800 */
[----:B------:R-:W-:Y:S01]  /*22c0*/  UMOV UR4, 0x400 ;  /* 0x0000040000047882 */ /* 0x000fe20000000000 */
[----:B------:R-:W-:Y:S01]  /*22d0*/  BSSY.RECONVERGENT B2, `(.L_x_8) ;  /* 0x0000093000027945 */ /* 0x000fe20003800200 */
[----:B0-----:R-:W-:-:S06]  /*22e0*/  ULEA UR4, UR5, UR4, 0x18 ;  /* 0x0000000405047291 */ /* 0x001fcc000f8ec0ff */
[----:B------:R-:W-:-:S05]  /*22f0*/  LEA R42, R49, UR4, 0x6 ;  /* 0x00000004312a7c11 */ /* 0x000fca000f8e30ff */
[----:B------:R-:W-:Y:S04]  /*2300*/  LDS.U8 R40, [R42+0x3] ;  /* 0x000003002a287984 */ /* 0x000fe80000000000 */
[----:B------:R-:W0:Y:S04]  /*2310*/  LDS.U8 R41, [R42+0x2] ;  /* 0x000002002a297984 */ /* 0x000e280000000000 */
[----:B------:R-:W-:Y:S04]  /*2320*/  LDS.U8 R43, [R42+0x1] ;  /* 0x000001002a2b7984 */ /* 0x000fe80000000000 */
[----:B------:R-:W1:Y:S04]  /*2330*/  LDS.U8 R44, [R42] ;  /* 0x000000002a2c7984 */ /* 0x000e680000000000 */
[----:B------:R-:W-:Y:S04]  /*2340*/  LDS.U8 R50, [R42+0x4] ;  /* 0x000004002a327984 */ /* 0x000fe80000000000 */
[----:B------:R-:W-:Y:S04]  /*2350*/  LDS.U8 R45, [R42+0x7] ;  /* 0x000007002a2d7984 */ /* 0x000fe80000000000 */
[----:B------:R-:W2:Y:S04]  /*2360*/  LDS.U8 R46, [R42+0x6] ;  /* 0x000006002a2e7984 */ /* 0x000ea80000000000 */
[----:B------:R-:W-:Y:S04]  /*2370*/  LDS.U8 R47, [R42+0xa] ;  /* 0x00000a002a2f7984 */ /* 0x000fe80000000000 */
[----:B------:R-:W-:Y:S04]  /*2380*/  LDS.U8 R51, [R42+0x1a] ;  /* 0x00001a002a337984 */ /* 0x000fe80000000000 */
[----:B------:R-:W-:Y:S01]  /*2390*/  LDS.U8 R52, [R42+0x1e] ;  /* 0x00001e002a347984 */ /* 0x000fe20000000000 */
[----:B0-----:R-:W-:-:S03]  /*23a0*/  PRMT R40, R41, 0x3340, R40 ;  /* 0x0000334029287816 */ /* 0x001fc60000000028 */
[----:B------:R-:W0:Y:S01]  /*23b0*/  LDS.U8 R41, [R42+0x5] ;  /* 0x000005002a297984 */ /* 0x000e220000000000 */
[----:B-1----:R-:W-:-:S03]  /*23c0*/  PRMT R43, R44, 0x3340, R43 ;  /* 0x000033402c2b7816 */ /* 0x002fc6000000002b */
[----:B------:R-:W1:Y:S01]  /*23d0*/  LDS.U8 R44, [R42+0xb] ;  /* 0x00000b002a2c7984 */ /* 0x000e620000000000 */
[----:B------:R-:W-:-:S03]  /*23e0*/  PRMT R43, R43, 0x5410, R40 ;  /* 0x000054102b2b7816 */ /* 0x000fc60000000028 */
[----:B------:R-:W-:Y:S01]  /*23f0*/  LDS.U8 R40, [R42+0x9] ;  /* 0x000009002a287984 */ /* 0x000fe20000000000 */
[----:B--2---:R-:W-:-:S03]  /*2400*/  PRMT R45, R46, 0x3340, R45 ;  /* 0x000033402e2d7816 */ /* 0x004fc6000000002d */
[----:B------:R-:W-:Y:S01]  /*2410*/  LDS.U8 R46, [R42+0xf] ;  /* 0x00000f002a2e7984 */ /* 0x000fe20000000000 */
[----:B0-----:R-:W-:-:S03]  /*2420*/  PRMT R50, R50, 0x3340, R41 ;  /* 0x0000334032327816 */ /* 0x001fc60000000029 */
[----:B------:R-:W0:Y:S01]  /*2430*/  LDS.U8 R41, [R42+0x8] ;  /* 0x000008002a297984 */ /* 0x000e220000000000 */
[----:B------:R-:W-:-:S03]  /*2440*/  PRMT R45, R50, 0x5410, R45 ;  /* 0x00005410322d7816 */ /* 0x000fc6000000002d */
[----:B------:R-:W-:Y:S01]  /*2450*/  LDS.U8 R50, [R42+0x16] ;  /* 0x000016002a327984 */ /* 0x000fe20000000000 */
[----:B-1----:R-:W-:-:S03]  /*2460*/  PRMT R44, R47, 0x3340, R44 ;  /* 0x000033402f2c7816 */ /* 0x002fc6000000002c */
[----:B------:R-:W1:Y:S01]  /*2470*/  LDS.U8 R47, [R42+0xe] ;  /* 0x00000e002a2f7984 */ /* 0x000e620000000000 */
[----:B0-----:R-:W-:Y:S01]  /*2480*/  PRMT R41, R41, 0x3340, R40 ;  /* 0x0000334029297816 */ /* 0x001fe20000000028 */
[----:B------:R-:W-:Y:S02]  /*2490*/  IDP.4A.S8.S8 R40, R102, R43, RZ ;  /* 0x0000002b66287226 */ /* 0x000fe400000006ff */
[----:B------:R-:W-:Y:S01]  /*24a0*/  LDS.U8 R43, [R42+0xc] ;  /* 0x00000c002a2b7984 */ /* 0x000fe20000000000 */
[----:B------:R-:W-:Y:S01]  /*24b0*/  PRMT R41, R41, 0x5410, R44 ;  /* 0x0000541029297816 */ /* 0x000fe2000000002c */
[----:B------:R-:W-:Y:S02]  /*24c0*/  IDP.4A.S8.S8 R45, R103, R45, R40 ;  /* 0x0000002d672d7226 */ /* 0x000fe40000000628 */
[----:B------:R-:W0:Y:S01]  /*24d0*/  LDS.U8 R40, [R42+0xd] ;  /* 0x00000d002a287984 */ /* 0x000e220000000000 */
[----:B-1----:R-:W-:-:S03]  /*24e0*/  PRMT R46, R47, 0x3340, R46 ;  /* 0x000033402f2e7816 */ /* 0x002fc6000000002e */
[----:B------:R-:W-:Y:S04]  /*24f0*/  LDS.U8 R44, [R42+0x13] ;  /* 0x000013002a2c7984 */ /* 0x000fe80000000000 */
[----:B------:R-:W1:Y:S01]  /*2500*/  LDS.U8 R47, [R42+0x12] ;  /* 0x000012002a2f7984 */ /* 0x000e620000000000 */
[----:B0-----:R-:W-:Y:S01]  /*2510*/  PRMT R43, R43, 0x3340, R40 ;  /* 0x000033402b2b7816 */ /* 0x001fe20000000028 */
[----:B------:R-:W-:Y:S02]  /*2520*/  IDP.4A.S8.S8 R40, R104, R41, R45 ;  /* 0x0000002968287226 */ /* 0x000fe4000000062d */
[----:B------:R-:W-:Y:S01]  /*2530*/  LDS.U8 R41, [R42+0x11] ;  /* 0x000011002a297984 */ /* 0x000fe20000000000 */
[----:B------:R-:W-:-:S03]  /*2540*/  PRMT R43, R43, 0x5410, R46 ;  /* 0x000054102b2b7816 */ /* 0x000fc6000000002e */
[----:B------:R-:W0:Y:S01]  /*2550*/  LDS.U8 R46, [R42+0x10] ;  /* 0x000010002a2e7984 */ /* 0x000e220000000000 */
[----:B-1----:R-:W-:Y:S01]  /*2560*/  PRMT R44, R47, 0x3340, R44 ;  /* 0x000033402f2c7816 */ /* 0x002fe2000000002c */
[----:B------:R-:W-:Y:S02]  /*2570*/  IDP.4A.S8.S8 R43, R105, R43, R40 ;  /* 0x0000002b692b7226 */ /* 0x000fe40000000628 */
[----:B------:R-:W-:Y:S04]  /*2580*/  LDS.U8 R40, [R42+0x15] ;  /* 0x000015002a287984 */ /* 0x000fe80000000000 */
[----:B------:R-:W1:Y:S04]  /*2590*/  LDS.U8 R47, [R42+0x14] ;  /* 0x000014002a2f7984 */ /* 0x000e680000000000 */
[----:B------:R-:W2:Y:S01]  /*25a0*/  LDS.U8 R45, [R42+0x17] ;  /* 0x000017002a2d7984 */ /* 0x000ea20000000000 */
[----:B0-----:R-:W-:-:S03]  /*25b0*/  PRMT R41, R46, 0x3340, R41 ;  /* 0x000033402e297816 */ /* 0x001fc60000000029 */
[----:B------:R-:W0:Y:S01]  /*25c0*/  LDS.U8 R46, [R42+0x1b] ;  /* 0x00001b002a2e7984 */ /* 0x000e220000000000 */
[----:B------:R-:W-:Y:S02]  /*25d0*/  PRMT R41, R41, 0x5410, R44 ;  /* 0x0000541029297816 */ /* 0x000fe4000000002c */
[----:B-1----:R-:W-:-:S03]  /*25e0*/  PRMT R44, R47, 0x3340, R40 ;  /* 0x000033402f2c7816 */ /* 0x002fc60000000028 */
[----:B------:R-:W-:Y:S01]  /*25f0*/  IDP.4A.S8.S8 R40, R106, R41, R43 ;  /* 0x000000296a287226 */ /* 0x000fe2000000062b */
[----:B------:R-:W-:Y:S01]  /*2600*/  LDS.U8 R47, [R42+0x1c] ;  /* 0x00001c002a2f7984 */ /* 0x000fe20000000000 */
[----:B--2---:R-:W-:-:S03]  /*2610*/  PRMT R45, R50, 0x3340, R45 ;  /* 0x00003340322d7816 */ /* 0x004fc6000000002d */
[----:B------:R-:W-:Y:S01]  /*2620*/  LDS.U8 R41, [R42+0x19] ;  /* 0x000019002a297984 */ /* 0x000fe20000000000 */
[----:B------:R-:W-:-:S03]  /*2630*/  PRMT R44, R44, 0x5410, R45 ;  /* 0x000054102c2c7816 */ /* 0x000fc6000000002d */
[----:B------:R-:W1:Y:S04]  /*2640*/  LDS.U8 R50, [R42+0x18] ;  /* 0x000018002a327984 */ /* 0x000e680000000000 */
[----:B------:R-:W2:Y:S01]  /*2650*/  LDS.U8 R45, [R42+0x1f] ;  /* 0x00001f002a2d7984 */ /* 0x000ea20000000000 */
[----:B0-----:R-:W-:-:S03]  /*2660*/  PRMT R46, R51, 0x3340, R46 ;  /* 0x00003340332e7816 */ /* 0x001fc6000000002e */
[----:B------:R-:W-:Y:S01]  /*2670*/  LDS.U8 R51, [R42+0x22] ;  /* 0x000022002a337984 */ /* 0x000fe20000000000 */
[----:B-1----:R-:W-:Y:S01]  /*2680*/  PRMT R43, R50, 0x3340, R41 ;  /* 0x00003340322b7816 */ /* 0x002fe20000000029 */
[----:B------:R-:W-:Y:S02]  /*2690*/  IDP.4A.S8.S8 R41, R107, R44, R40 ;  /* 0x0000002c6b297226 */ /* 0x000fe40000000628 */
[----:B------:R-:W-:Y:S01]  /*26a0*/  LDS.U8 R50, [R42+0x20] ;  /* 0x000020002a327984 */ /* 0x000fe20000000000 */
[----:B------:R-:W-:-:S03]  /*26b0*/  PRMT R43, R43, 0x5410, R46 ;  /* 0x000054102b2b7816 */ /* 0x000fc6000000002e */
[----:B------:R-:W0:Y:S01]  /*26c0*/  LDS.U8 R40, [R42+0x1d] ;  /* 0x00001d002a287984 */ /* 0x000e220000000000 */
[----:B--2---:R-:W-:-:S03]  /*26d0*/  PRMT R45, R52, 0x3340, R45 ;  /* 0x00003340342d7816 */ /* 0x004fc6000000002d */
[----:B------:R-:W1:Y:S04]  /*26e0*/  LDS.U8 R46, [R42+0x23] ;  /* 0x000023002a2e7984 */ /* 0x000e680000000000 */
[----:B------:R-:W-:Y:S01]  /*26f0*/  LDS.U8 R52, [R42+0x26] ;  /* 0x000026002a347984 */ /* 0x000fe20000000000 */
[----:B0-----:R-:W-:Y:S01]  /*2700*/  PRMT R44, R47, 0x3340, R40 ;  /* 0x000033402f2c7816 */ /* 0x001fe20000000028 */
[----:B------:R-:W-:Y:S02]  /*2710*/  IDP.4A.S8.S8 R40, R108, R43, R41 ;  /* 0x0000002b6c287226 */ /* 0x000fe40000000629 */
[----:B------:R-:W-:Y:S01]  /*2720*/  LDS.U8 R47, [R42+0x24] ;  /* 0x000024002a2f7984 */ /* 0x000fe20000000000 */
[----:B------:R-:W-:-:S03]  /*2730*/  PRMT R44, R44, 0x5410, R45 ;  /* 0x000054102c2c7816 */ /* 0x000fc6000000002d */
[----:B------:R-:W0:Y:S01]  /*2740*/  LDS.U8 R41, [R42+0x21] ;  /* 0x000021002a297984 */ /* 0x000e220000000000 */
[----:B-1----:R-:W-:-:S03]  /*2750*/  PRMT R46, R51, 0x3340, R46 ;  /* 0x00003340332e7816 */ /* 0x002fc6000000002e */
        /* <DEDUP_REMOVED lines=8> */
[----:B------:R-:W1:Y:S01]  /*27e0*/  LDS.U8 R46, [R42+0x2b] ;  /* 0x00002b002a2e7984 */ /* 0x000e620000000000 */
[----:B0-----:R-:W-:Y:S01]  /*27f0*/  PRMT R44, R47, 0x3340, R40 ;  /* 0x000033402f2c7816 */ /* 0x001fe20000000028 */
[----:B------:R-:W-:Y:S02]  /*2800*/  IDP.4A.S8.S8 R40, R110, R43, R41 ;  /* 0x0000002b6e287226 */ /* 0x000fe40000000629 */
[----:B------:R-:W-:Y:S01]  /*2810*/  LDS.U8 R47, [R42+0x32] ;  /* 0x000032002a2f7984 */ /* 0x000fe20000000000 */
[----:B------:R-:W-:-:S03]  /*2820*/  PRMT R41, R44, 0x5410, R45 ;  /* 0x000054102c297816 */ /* 0x000fc6000000002d */
[----:B------:R-:W-:Y:S01]  /*2830*/  LDS.U8 R43, [R42+0x29] ;  /* 0x000029002a2b7984 */ /* 0x000fe20000000000 */
[----:B-1----:R-:W-:Y:S01]  /*2840*/  PRMT R46, R51, 0x3340, R46 ;  /* 0x00003340332e7816 */ /* 0x002fe2000000002e */
[----:B------:R-:W-:Y:S02]  /*2850*/  IDP.4A.S8.S8 R41, R111, R41, R40 ;  /* 0x000000296f297226 */ /* 0x000fe40000000628 */
[----:B------:R-:W0:Y:S04]  /*2860*/  LDS.U8 R44, [R42+0x28] ;  /* 0x000028002a2c7984 */ /* 0x000e280000000000 */
[----:B------:R-:W1:Y:S01]  /*2870*/  LDS.U8 R45, [R42+0x2f] ;  /* 0x00002f002a2d7984 */ /* 0x000e620000000000 */
[----:B0-----:R-:W-:-:S03]  /*2880*/  PRMT R43, R44, 0x3340, R43 ;  /* 0x000033402c2b7816 */ /* 0x001fc6000000002b */
[----:B------:R-:W-:Y:S01]  /*2890*/  LDS.U8 R44, [R42+0x2c] ;  /* 0x00002c002a2c7984 */ /* 0x000fe20000000000 */
[----:B------:R-:W-:-:S03]  /*28a0*/  PRMT R40, R43, 0x5410, R46 ;  /* 0x000054102b287816 */ /* 0x000fc6000000002e */
[----:B------:R-:W0:Y:S01]  /*28b0*/  LDS.U8 R43, [R42+0x2d] ;  /* 0x00002d002a2b7984 */ /* 0x000e220000000000 */
[----:B-1----:R-:W-:Y:S01]  /*28c0*/  PRMT R45, R50, 0x3340, R45 ;  /* 0x00003340322d7816 */ /* 0x002fe2000000002d */
[----:B------:R-:W-:Y:S02]  /*28d0*/  IDP.4A.S8.S8 R40, R112, R40, R41 ;  /* 0x0000002870287226 */ /* 0x000fe40000000629 */
[----:B------:R-:W1:Y:S04]  /*28e0*/  LDS.U8 R46, [R42+0x33] ;  /* 0x000033002a2e7984 */ /* 0x000e680000000000 */
[----:B------:R-:W-:Y:S01]  /*28f0*/  LDS.U8 R50, [R42+0x30] ;  /* 0x000030002a327984 */ /* 0x000fe20000000000 */
[----:B0-----:R-:W-:-:S03]  /*2900*/  PRMT R44, R44, 0x3340, R43 ;  /* 0x000033402c2c7816 */ /* 0x001fc6000000002b */
[----:B------:R-:W0:Y:S01]  /*2910*/  LDS.U8 R43, [R42+0x31] ;  /* 0x000031002a2b7984 */ /* 0x000e220000000000 */
[----:B-1----:R-:W-:Y:S02]  /*2920*/  PRMT R46, R47, 0x3340, R46 ;  /* 0x000033402f2e7816 */ /* 0x002fe4000000002e */
[----:B------:R-:W-:Y:S01]  /*2930*/  PRMT R44, R44, 0x5410, R45 ;  /* 0x000054102c2c7816 */ /* 0x000fe2000000002d */
[----:B------:R-:W-:Y:S04]  /*2940*/  LDS.U8 R47, [R42+0x35] ;  /* 0x000035002a2f7984 */ /* 0x000fe80000000000 */
[----:B------:R-:W-:Y:S01]  /*2950*/  LDS.U8 R45, [R42+0x37] ;  /* 0x000037002a2d7984 */ /* 0x000fe20000000000 */
[----:B------:R-:W-:-:S03]  /*2960*/  IDP.4A.S8.S8 R41, R113, R44, R40 ;  /* 0x0000002c71297226 */ /* 0x000fc60000000628 */
[----:B------:R-:W-:Y:S01]  /*2970*/  LDS.U8 R40, [R42+0x3b] ;  /* 0x00003b002a287984 */ /* 0x000fe20000000000 */
[----:B0-----:R-:W-:-:S03]  /*2980*/  PRMT R43, R50, 0x3340, R43 ;  /* 0x00003340322b7816 */ /* 0x001fc6000000002b */
[----:B------:R-:W0:Y:S01]  /*2990*/  LDS.U8 R50, [R42+0x34] ;  /* 0x000034002a327984 */ /* 0x000e220000000000 */
[----:B------:R-:W-:-:S03]  /*29a0*/  PRMT R43, R43, 0x5410, R46 ;  /* 0x000054102b2b7816 */ /* 0x000fc6000000002e */
[----:B------:R-:W1:Y:S02]  /*29b0*/  LDS.U8 R46, [R42+0x36] ;  /* 0x000036002a2e7984 */ /* 0x000e640000000000 */
[----:B------:R-:W-:Y:S02]  /*29c0*/  IDP.4A.S8.S8 R44, R114, R43, R41 ;  /* 0x0000002b722c7226 */ /* 0x000fe40000000629 */
[----:B------:R-:W2:Y:S01]  /*29d0*/  LDS.U8 R41, [R42+0x3a] ;  /* 0x00003a002a297984 */ /* 0x000ea20000000000 */
[----:B0-----:R-:W-:-:S03]  /*29e0*/  PRMT R50, R50, 0x3340, R47 ;  /* 0x0000334032327816 */ /* 0x001fc6000000002f */
[----:B------:R-:W-:Y:S01]  /*29f0*/  LDS.U8 R47, [R42+0x3c] ;  /* 0x00003c002a2f7984 */ /* 0x000fe20000000000 */
[----:B-1----:R-:W-:-:S03]  /*2a00*/  PRMT R43, R46, 0x3340, R45 ;  /* 0x000033402e2b7816 */ /* 0x002fc6000000002d */
[----:B------:R-:W-:Y:S01]  /*2a10*/  LDS.U8 R45, [R42+0x39] ;  /* 0x000039002a2d7984 */ /* 0x000fe20000000000 */
[----:B------:R-:W-:-:S03]  /*2a20*/  PRMT R43, R50, 0x5410, R43 ;  /* 0x00005410322b7816 */ /* 0x000fc6000000002b */
[----:B------:R-:W0:Y:S01]  /*2a30*/  LDS.U8 R46, [R42+0x38] ;  /* 0x000038002a2e7984 */ /* 0x000e220000000000 */
[----:B--2---:R-:W-:Y:S01]  /*2a40*/  PRMT R40, R41, 0x3340, R40 ;  /* 0x0000334029287816 */ /* 0x004fe20000000028 */
[----:B------:R-:W-:Y:S02]  /*2a50*/  IDP.4A.S8.S8 R43, R115, R43, R44 ;  /* 0x0000002b732b7226 */ /* 0x000fe4000000062c */
[----:B------:R-:W-:Y:S04]  /*2a60*/  LDS.U8 R41, [R42+0x3f] ;  /* 0x00003f002a297984 */ /* 0x000fe80000000000 */
[----:B------:R-:W1:Y:S01]  /*2a70*/  LDS.U8 R50, [R42+0x3e] ;  /* 0x00003e002a327984 */ /* 0x000e620000000000 */
[----:B0-----:R-:W-:-:S03]  /*2a80*/  PRMT R45, R46, 0x3340, R45 ;  /* 0x000033402e2d7816 */ /* 0x001fc6000000002d */
[----:B------:R-:W0:Y:S01]  /*2a90*/  LDS.U8 R46, [R42+0x3d] ;  /* 0x00003d002a2e7984 */ /* 0x000e220000000000 */
[----:B------:R-:W-:Y:S02]  /*2aa0*/  PRMT R45, R45, 0x5410, R40 ;  /* 0x000054102d2d7816 */ /* 0x000fe40000000028 */
[----:B-1----:R-:W-:-:S03]  /*2ab0*/  PRMT R50, R50, 0x3340, R41 ;  /* 0x0000334032327816 */ /* 0x002fc60000000029 */
[----:B------:R-:W-:Y:S01]  /*2ac0*/  IDP.4A.S8.S8 R44, R116, R45, R43 ;  /* 0x0000002d742c7226 */ /* 0x000fe2000000062b */
[----:B------:R-:W1:Y:S01]  /*2ad0*/  LDC.64 R40, c[0x0][0x3e0] ;  /* 0x0000f800ff287b82 */ /* 0x000e620000000a00 */
[----:B0-----:R-:W-:Y:S02]  /*2ae0*/  PRMT R47, R47, 0x3340, R46 ;  /* 0x000033402f2f7816 */ /* 0x001fe4000000002e */
[----:B-1----:R-:W0:Y:S02]  /*2af0*/  MUFU.RCP R46, R41 ;  /* 0x00000029002e7308 */ /* 0x002e240000001000 */
[----:B------:R-:W-:-:S05]  /*2b00*/  PRMT R47, R47, 0x5410, R50 ;  /* 0x000054102f2f7816 */ /* 0x000fca0000000032 */
[----:B------:R-:W-:-:S05]  /*2b10*/  IDP.4A.S8.S8 R44, R117, R47, R44 ;  /* 0x0000002f752c7226 */ /* 0x000fca000000062c */
[----:B------:R-:W-:-:S05]  /*2b20*/  I2FP.F32.S32 R43, R44 ;  /* 0x0000002c002b7245 */ /* 0x000fca0000201400 */
[----:B------:R-:W-:Y:S01]  /*2b30*/  FMUL R40, R43, R40 ;  /* 0x000000282b287220 */ /* 0x000fe20000400000 */
[----:B0-----:R-:W-:-:S03]  /*2b40*/  FFMA R43, R46, -R41, 1 ;  /* 0x3f8000002e2b7423 */ /* 0x001fc60000000829 */
[----:B------:R-:W0:Y:S01]  /*2b50*/  FCHK P0, R40, R41 ;  /* 0x0000002928007302 */ /* 0x000e220000000000 */
[----:B------:R-:W-:-:S04]  /*2b60*/  FFMA R43, R46, R43, R46 ;  /* 0x0000002b2e2b7223 */ /* 0x000fc8000000002e */
[----:B------:R-:W-:-:S04]  /*2b70*/  FFMA R42, R40, R43, RZ ;  /* 0x0000002b282a7223 */ /* 0x000fc800000000ff */
[----:B------:R-:W-:-:S04]  /*2b80*/  FFMA R44, R42, -R41, R40 ;  /* 0x800000292a2c7223 */ /* 0x000fc80000000028 */
[----:B------:R-:W-:Y:S01]  /*2b90*/  FFMA R42, R43, R44, R42 ;  /* 0x0000002c2b2a7223 */ /* 0x000fe2000000002a */
[----:B0-----:R-:W-:Y:S06]  /*2ba0*/  @!P0 BRA `(.L_x_9) ;  /* 0x0000000000148947 */ /* 0x001fec0003800000 */
[----:B------:R-:W0:Y:S01]  /*2bb0*/  LDCU UR4, c[0x0][0x3e4] ;  /* 0x00007c80ff0477ac */ /* 0x000e220008000800 */
[----:B------:R-:W-:Y:S02]  /*2bc0*/  MOV R42, 0x2bf0 ;  /* 0x00002bf0002a7802 */ /* 0x000fe40000000f00 */
[----:B0-----:R-:W-:-:S07]  /*2bd0*/  MOV R41, UR4 ;  /* 0x0000000400297c02 */ /* 0x001fce0008000f00 */
[----:B------:R-:W-:Y:S05]  /*2be0*/  CALL.REL.NOINC `($__internal_1_$__cuda_sm3x_div_rn_noftz_f32_slowpath) ;  /* 0x000000e000287944 */ /* 0x000fea0003c00000 */
[----:B------:R-:W-:-:S07]  /*2bf0*/  MOV R42, R40 ;  /* 0x00000028002a7202 */ /* 0x000fce0000000f00 */
.L_x_9:
[----:B------:R-:W-:Y:S05]  /*2c00*/  BSYNC.RECONVERGENT B2 ;  /* 0x0000000000027941 */ /* 0x000fea0003800200 */
.L_x_8:
[----:B------:R-:W0:Y:S01]  /*2c10*/  S2UR UR5, SR_CgaCtaId ;  /* 0x00000000000579c3 */ /* 0x000e220000008800 */
[----:B------:R-:W-:Y:S01]  /*2c20*/  HFMA2 R40, -RZ, RZ, 0.96630859375, -0.0022525787353515625 ;  /* 0x3bbb989dff287431 */ /* 0x000fe200000001ff */
[----:B------:R-:W-:Y:S01]  /*2c30*/  FMNMX R179, R42, R48, !PT ;  /* 0x000000302ab37209 */ /* 0x000fe20007800000 */
[----:B------:R-:W-:Y:S01]  /*2c40*/  UMOV UR4, 0x400 ;  /* 0x0000040000047882 */ /* 0x000fe20000000000 */
[----:B------:R-:W-:Y:S01]  /*2c50*/  MOV R44, 0x437c0000 ;  /* 0x437c0000002c7802 */ /* 0x000fe20000000f00 */
[----:B------:R-:W-:Y:S02]  /*2c60*/  UIADD3 UR4, UPT, UPT, UR4, 0x2000, URZ ;  /* 0x0000200004047890 */ /* 0x000fe4000fffe0ff */
[C---:B------:R-:W-:Y:S01]  /*2c70*/  FADD R43, -R179.reuse, R42 ;  /* 0x0000002ab32b7221 */ /* 0x040fe20000000100 */
[----:B------:R-:W-:-:S03]  /*2c80*/  FADD R45, -R179, R48 ;  /* 0x00000030b32d7221 */ /* 0x000fc60000000100 */
[-C--:B------:R-:W-:Y:S01]  /*2c90*/  FFMA.SAT R42, R43, R40.reuse, 0.5 ;  /* 0x3f0000002b2a7423 */ /* 0x080fe20000002028 */
[----:B------:R-:W-:-:S03]  /*2ca0*/  FFMA.SAT R41, R45, R40, 0.5 ;  /* 0x3f0000002d297423 */ /* 0x000fc60000002028 */
[-C--:B------:R-:W-:Y:S01]  /*2cb0*/  FFMA.RM R42, R42, R44.reuse, 12582913 ;  /* 0x4b4000012a2a7423 */ /* 0x080fe2000000402c */
[----:B------:R-:W-:-:S03]  /*2cc0*/  FFMA.RM R41, R41, R44, 12582913 ;  /* 0x4b40000129297423 */ /* 0x000fc6000000402c */
[C---:B------:R-:W-:Y:S01]  /*2cd0*/  FADD R46, R42.reuse, -12583039 ;  /* 0xcb40007f2a2e7421 */ /* 0x040fe20000000000 */
[----:B------:R-:W-:-:S03]  /*2ce0*/  SHF.L.U32 R42, R42, 0x17, RZ ;  /* 0x000000172a2a7819 */ /* 0x000fc600000006ff */
[----:B------:R-:W-:Y:S01]  /*2cf0*/  FFMA R46, R43, 1.4426950216293334961, -R46 ;  /* 0x3fb8aa3b2b2e7823 */ /* 0x000fe2000000082e */
[----:B0-----:R-:W-:-:S03]  /*2d00*/  ULEA UR4, UR5, UR4, 0x18 ;  /* 0x0000000405047291 */ /* 0x001fc6000f8ec0ff */
[----:B------:R-:W-:Y:S01]  /*2d10*/  FFMA R50, R43, 1.925963033500011079e-08, R46 ;  /* 0x32a570602b327823 */ /* 0x000fe2000000002e */
[C---:B------:R-:W-:Y:S01]  /*2d20*/  FADD R46, R41.reuse, -12583039 ;  /* 0xcb40007f292e7421 */ /* 0x040fe20000000000 */
[----:B------:R-:W-:Y:S02]  /*2d30*/  SHF.L.U32 R41, R41, 0x17, RZ ;  /* 0x0000001729297819 */ /* 0x000fe400000006ff */
[----:B------:R-:W-:Y:S01]  /*2d40*/  LEA R40, R49, UR4, 0x6 ;  /* 0x0000000431287c11 */ /* 0x000fe2000f8e30ff */
[----:B------:R-:W0:Y:S01]  /*2d50*/  MUFU.EX2 R47, R50 ;  /* 0x00000032002f7308 */ /* 0x000e220000000800 */
[----:B------:R-:W-:Y:S01]  /*2d60*/  FFMA R46, R45, 1.4426950216293334961, -R46 ;  /* 0x3fb8aa3b2d2e7823 */ /* 0x000fe2000000082e */
[----:B------:R-:W-:Y:S01]  /*2d70*/  IADD3 R49, PT, PT, R49, 0x1, RZ ;  /* 0x0000000131317810 */ /* 0x000fe20007ffe0ff */
[----:B------:R-:W1:Y:S01]  /*2d80*/  S2UR UR4, SR_CTAID.X ;  /* 0x00000000000479c3 */ /* 0x000e620000002500 */
[----:B------:R-:W2:Y:S01]  /*2d90*/  LDS.S8 R44, [R40] ;  /* 0x00000000282c7984 */ /* 0x000ea20000000200 */
[----:B------:R-:W-:-:S03]  /*2da0*/  FFMA R48, R45, 1.925963033500011079e-08, R46 ;  /* 0x32a570602d307823 */ /* 0x000fc6000000002e */
[----:B------:R-:W3:Y:S03]  /*2db0*/  LDS.S8 R43, [R40+0x1] ;  /* 0x00000100282b7984 */ /* 0x000ee60000000200 */
[----:B------:R-:W4:Y:S01]  /*2dc0*/  MUFU.EX2 R48, R48 ;  /* 0x0000003000307308 */ /* 0x000f220000000800 */
[----:B------:R-:W5:Y:S04]  /*2dd0*/  LDS.S8 R45, [R40+0x2] ;  /* 0x00000200282d7984 */ /* 0x000f680000000200 */
[----:B------:R-:W1:Y:S01]  /*2de0*/  LDS.S8 R46, [R40+0x3] ;  /* 0x00000300282e7984 */ /* 0x000e620000000200 */
[----:B0-----:R-:W-:-:S03]  /*2df0*/  FMUL R42, R42, R47 ;  /* 0x0000002f2a2a7220 */ /* 0x001fc60000400000 */
[----:B------:R-:W0:Y:S01]  /*2e00*/  LDS.S8 R47, [R40+0x4] ;  /* 0x00000400282f7984 */ /* 0x000e220000000200 */
[----:B----4-:R-:W-:-:S03]  /*2e10*/  FMUL R41, R41, R48 ;  /* 0x0000003029297220 */ /* 0x010fc60000400000 */
[----:B------:R-:W4:Y:S01]  /*2e20*/  LDS.S8 R48, [R40+0x5] ;  /* 0x0000050028307984 */ /* 0x000f220000000200 */
[----:B------:R-:W-:Y:S01]  /*2e30*/  FFMA R101, R41, R101, R42 ;  /* 0x0000006529657223 */ /* 0x000fe2000000002a */
[----:B--2---:R2:W5:Y:S08]  /*2e40*/  I2F.S16 R51, R44 ;  /* 0x0000002c00337306 */ /* 0x0045700000101400 */
[----:B---3--:R-:W3:Y:S01]  /*2e50*/  I2F.S16 R43, R43 ;  /* 0x0000002b002b7306 */ /* 0x008ee20000101400 */
[----:B--2---:R-:W2:Y:S01]  /*2e60*/  LDS.S8 R44, [R40+0x6] ;  /* 0x00000600282c7984 */ /* 0x004ea20000000200 */
[----:B-----5:R-:W-:-:S06]  /*2e70*/  FMUL R50, R42, R51 ;  /* 0x000000332a327220 */ /* 0x020fcc0000400000 */
[----:B------:R-:W5:Y:S01]  /*2e80*/  I2F.S16 R45, R45 ;  /* 0x0000002d002d7306 */ /* 0x000f620000101400 */
[----:B------:R-:W-:Y:S01]  /*2e90*/  FFMA R11, R41, R11, R50 ;  /* 0x0000000b290b7223 */ /* 0x000fe20000000032 */
[----:B---3--:R-:W-:-:S06]  /*2ea0*/  FMUL R50, R42, R43 ;  /* 0x0000002b2a327220 */ /* 0x008fcc0000400000 */
[----:B-1----:R-:W1:Y:S01]  /*2eb0*/  I2F.S16 R51, R46 ;  /* 0x0000002e00337306 */ /* 0x002e620000101400 */
[----:B------:R-:W3:Y:S01]  /*2ec0*/  LDS.S8 R43, [R40+0x7] ;  /* 0x00000700282b7984 */ /* 0x000ee20000000200 */
[----:B------:R-:W-:Y:S01]  /*2ed0*/  FFMA R12, R41, R12, R50 ;  /* 0x0000000c290c7223 */ /* 0x000fe20000000032 */
[----:B-----5:R-:W-:-:S05]  /*2ee0*/  FMUL R50, R42, R45 ;  /* 0x0000002d2a327220 */ /* 0x020fca0000400000 */
[----:B0-----:R-:W0:Y:S01]  /*2ef0*/  I2F.S16 R47, R47 ;  /* 0x0000002f002f7306 */ /* 0x001e220000101400 */
[----:B------:R-:W5:Y:S01]  /*2f00*/  LDS.S8 R45, [R40+0x8] ;  /* 0x00000800282d7984 */ /* 0x000f620000000200 */
[----:B------:R-:W-:Y:S01]  /*2f10*/  FFMA R13, R41, R13, R50 ;  /* 0x0000000d290d7223 */ /* 0x000fe20000000032 */
[----:B-1----:R-:W-:-:S05]  /*2f20*/  FMUL R50, R42, R51 ;  /* 0x000000332a327220 */ /* 0x002fca0000400000 */
[----:B----4-:R-:W1:Y:S01]  /*2f30*/  I2F.S16 R51, R48 ;  /* 0x0000003000337306 */ /* 0x010e620000101400 */
[C---:B------:R-:W-:Y:S01]  /*2f40*/  FFMA R14, R41.reuse, R14, R50 ;  /* 0x0000000e290e7223 */ /* 0x040fe20000000032 */
[C---:B0-----:R-:W-:Y:S02]  /*2f50*/  FMUL R50, R42.reuse, R47 ;  /* 0x0000002f2a327220 */ /* 0x041fe40000400000 */
[----:B------:R-:W0:Y:S04]  /*2f60*/  LDS.S8 R47, [R40+0xb] ;  /* 0x00000b00282f7984 */ /* 0x000e280000000200 */
[----:B--2---:R2:W4:Y:S01]  /*2f70*/  I2F.S16 R53, R44 ;  /* 0x0000002c00357306 */ /* 0x0045220000101400 */
[----:B------:R-:W-:Y:S02]  /*2f80*/  FFMA R15, R41, R15, R50 ;  /* 0x0000000f290f7223 */ /* 0x000fe40000000032 */
[----:B------:R-:W0:Y:S01]  /*2f90*/  LDS.S8 R50, [R40+0x9] ;  /* 0x0000090028327984 */ /* 0x000e220000000200 */
[----:B-1----:R-:W-:-:S03]  /*2fa0*/  FMUL R46, R42, R51 ;  /* 0x000000332a2e7220 */ /* 0x002fc60000400000 */
[----:B--2---:R-:W-:Y:S01]  /*2fb0*/  LDS.S8 R44, [R40+0xc] ;  /* 0x00000c00282c7984 */ /* 0x004fe20000000200 */
[----:B------:R-:W-:-:S03]  /*2fc0*/  FFMA R16, R41, R16, R46 ;  /* 0x0000001029107223 */ /* 0x000fc6000000002e */
[----:B------:R-:W1:Y:S01]  /*2fd0*/  LDS.S8 R46, [R40+0xa] ;  /* 0x00000a00282e7984 */ /* 0x000e620000000200 */
[----:B---3--:R-:W2:Y:S01]  /*2fe0*/  I2F.S16 R43, R43 ;  /* 0x0000002b002b7306 */ /* 0x008ea20000101400 */
[----:B----4-:R-:W-:-:S04]  /*2ff0*/  FMUL R52, R42, R53 ;  /* 0x000000352a347220 */ /* 0x010fc80000400000 */
[----:B------:R-:W-:-:S03]  /*3000*/  FFMA R17, R41, R17, R52 ;  /* 0x0000001129117223 */ /* 0x000fc60000000034 */
[----:B-----5:R-:W3:Y:S01]  /*3010*/  I2F.S16 R45, R45 ;  /* 0x0000002d002d7306 */ /* 0x020ee20000101400 */
[C---:B--2---:R-:W-:Y:S02]  /*3020*/  FMUL R51, R42.reuse, R43 ;  /* 0x0000002b2a337220 */ /* 0x044fe40000400000 */
[----:B------:R-:W2:Y:S02]  /*3030*/  LDS.S8 R43, [R40+0xd] ;  /* 0x00000d00282b7984 */ /* 0x000ea40000000200 */
[C---:B------:R-:W-:Y:S01]  /*3040*/  FFMA R18, R41.reuse, R18, R51 ;  /* 0x0000001229127223 */ /* 0x040fe20000000033 */
[----:B---3--:R-:W-:Y:S02]  /*3050*/  FMUL R48, R42, R45 ;  /* 0x0000002d2a307220 */ /* 0x008fe40000400000 */
[----:B0-----:R-:W0:Y:S01]  /*3060*/  I2F.S16 R47, R47 ;  /* 0x0000002f002f7306 */ /* 0x001e220000101400 */
[----:B------:R-:W3:Y:S01]  /*3070*/  LDS.S8 R45, [R40+0xf] ;  /* 0x00000f00282d7984 */ /* 0x000ee20000000200 */
[----:B------:R-:W-:-:S06]  /*3080*/  FFMA R19, R41, R19, R48 ;  /* 0x0000001329137223 */ /* 0x000fcc0000000030 */
[----:B------:R0:W4:Y:S08]  /*3090*/  I2F.S16 R51, R50 ;  /* 0x0000003200337306 */ /* 0x0001300000101400 */
[----:B-1----:R1:W5:Y:S01]  /*30a0*/  I2F.S16 R53, R46 ;  /* 0x0000002e00357306 */ /* 0x0023620000101400 */
[C---:B0-----:R-:W-:Y:S02]  /*30b0*/  FMUL R50, R42.reuse, R47 ;  /* 0x0000002f2a327220 */ /* 0x041fe40000400000 */
[----:B------:R-:W0:Y:S02]  /*30c0*/  LDS.S8 R47, [R40+0x11] ;  /* 0x00001100282f7984 */ /* 0x000e240000000200 */
[----:B------:R-:W-:Y:S01]  /*30d0*/  FFMA R22, R41, R22, R50 ;  /* 0x0000001629167223 */ /* 0x000fe20000000032 */
[----:B----4-:R-:W-:-:S02]  /*30e0*/  FMUL R48, R42, R51 ;  /* 0x000000332a307220 */ /* 0x010fc40000400000 */
[----:B------:R4:W3:Y:S01]  /*30f0*/  I2F.S16 R51, R44 ;  /* 0x0000002c00337306 */ /* 0x0008e20000101400 */
[----:B-1----:R-:W-:Y:S01]  /*3100*/  LDS.S8 R46, [R40+0x10] ;  /* 0x00001000282e7984 */ /* 0x002fe20000000200 */
[----:B------:R-:W-:-:S03]  /*3110*/  FFMA R20, R41, R20, R48 ;  /* 0x0000001429147223 */ /* 0x000fc60000000030 */
[----:B------:R-:W1:Y:S01]  /*3120*/  LDS.S8 R48, [R40+0xe] ;  /* 0x00000e0028307984 */ /* 0x000e620000000200 */
[C---:B-----5:R-:W-:Y:S02]  /*3130*/  FMUL R52, R42.reuse, R53 ;  /* 0x000000352a347220 */ /* 0x060fe40000400000 */
[----:B--2---:R-:W2:Y:S01]  /*3140*/  I2F.S16 R43, R43 ;  /* 0x0000002b002b7306 */ /* 0x004ea20000101400 */
[----:B----4-:R-:W-:Y:S01]  /*3150*/  LDS.S8 R44, [R40+0x12] ;  /* 0x00001200282c7984 */ /* 0x010fe20000000200 */
[----:B------:R-:W-:Y:S01]  /*3160*/  FFMA R21, R41, R21, R52 ;  /* 0x0000001529157223 */ /* 0x000fe20000000034 */
[----:B---3--:R-:W-:-:S05]  /*3170*/  FMUL R50, R42, R51 ;  /* 0x000000332a327220 */ /* 0x008fca0000400000 */
[----:B------:R-:W3:Y:S01]  /*3180*/  I2F.S16 R45, R45 ;  /* 0x0000002d002d7306 */ /* 0x000ee20000101400 */
[C---:B------:R-:W-:Y:S01]  /*3190*/  FFMA R23, R41.reuse, R23, R50 ;  /* 0x0000001729177223 */ /* 0x040fe20000000032 */
[C---:B--2---:R-:W-:Y:S02]  /*31a0*/  FMUL R50, R42.reuse, R43 ;  /* 0x0000002b2a327220 */ /* 0x044fe40000400000 */
[----:B------:R-:W2:Y:S02]  /*31b0*/  LDS.S8 R43, [R40+0x14] ;  /* 0x00001400282b7984 */ /* 0x000ea40000000200 */
[C---:B------:R-:W-:Y:S01]  /*31c0*/  FFMA R24, R41.reuse, R24, R50 ;  /* 0x0000001829187223 */ /* 0x040fe20000000032 */
[----:B---3--:R-:W-:Y:S02]  /*31d0*/  FMUL R52, R42, R45 ;  /* 0x0000002d2a347220 */ /* 0x008fe40000400000 */
[----:B------:R-:W3:Y:S01]  /*31e0*/  LDS.S8 R45, [R40+0x15] ;  /* 0x00001500282d7984 */ /* 0x000ee20000000200 */
[----:B0-----:R-:W-:Y:S01]  /*31f0*/  I2F.S16 R47, R47 ;  /* 0x0000002f002f7306 */ /* 0x001fe20000101400 */
[----:B------:R-:W-:-:S07]  /*3200*/  FFMA R26, R41, R26, R52 ;  /* 0x0000001a291a7223 */ /* 0x000fce0000000034 */
[----:B-1----:R-:W0:Y:S02]  /*3210*/  I2F.S16 R51, R48 ;  /* 0x0000003000337306 */ /* 0x002e240000101400 */
[----:B0-----:R-:W-:-:S06]  /*3220*/  FMUL R50, R42, R51 ;  /* 0x000000332a327220 */ /* 0x001fcc0000400000 */
[----:B------:R0:W1:Y:S01]  /*3230*/  I2F.S16 R51, R46 ;  /* 0x0000002e00337306 */ /* 0x0000620000101400 */
[----:B------:R-:W-:Y:S02]  /*3240*/  FFMA R25, R41, R25, R50 ;  /* 0x0000001929197223 */ /* 0x000fe40000000032 */
[----:B------:R-:W4:Y:S05]  /*3250*/  LDS.S8 R50, [R40+0x13] ;  /* 0x0000130028327984 */ /* 0x000f2a0000000200 */
[----:B--2---:R-:W2:Y:S01]  /*3260*/  I2F.S16 R43, R43 ;  /* 0x0000002b002b7306 */ /* 0x004ea20000101400 */
[----:B0-----:R-:W0:Y:S01]  /*3270*/  LDS.S8 R46, [R40+0x16] ;  /* 0x00001600282e7984 */ /* 0x001e220000000200 */
[C---:B-1----:R-:W-:Y:S01]  /*3280*/  FMUL R48, R42.reuse, R51 ;  /* 0x000000332a307220 */ /* 0x042fe20000400000 */
[----:B------:R-:W-:-:S05]  /*3290*/  FMUL R51, R42, R47 ;  /* 0x0000002f2a337220 */ /* 0x000fca0000400000 */
[----:B---3--:R-:W-:Y:S01]  /*32a0*/  I2F.S16 R45, R45 ;  /* 0x0000002d002d7306 */ /* 0x008fe20000101400 */
[----:B------:R-:W1:Y:S01]  /*32b0*/  LDS.S8 R47, [R40+0x17] ;  /* 0x00001700282f7984 */ /* 0x000e620000000200 */
[C---:B------:R-:W-:Y:S01]  /*32c0*/  FFMA R27, R41.reuse, R27, R48 ;  /* 0x0000001b291b7223 */ /* 0x040fe20000000030 */
[----:B------:R-:W-:-:S05]  /*32d0*/  FFMA R28, R41, R28, R51 ;  /* 0x0000001c291c7223 */ /* 0x000fca0000000033 */
[----:B------:R2:W3:Y:S02]  /*32e0*/  I2F.S16 R51, R44 ;  /* 0x0000002c00337306 */ /* 0x0004e40000101400 */
[C---:B--2---:R-:W-:Y:S02]  /*32f0*/  FMUL R44, R42.reuse, R43 ;  /* 0x0000002b2a2c7220 */ /* 0x044fe40000400000 */
[----:B------:R-:W2:Y:S02]  /*3300*/  LDS.S8 R43, [R40+0x1a] ;  /* 0x00001a00282b7984 */ /* 0x000ea40000000200 */
[C---:B------:R-:W-:Y:S01]  /*3310*/  FFMA R31, R41.reuse, R31, R44 ;  /* 0x0000001f291f7223 */ /* 0x040fe2000000002c */
[----:B---3--:R-:W-:Y:S01]  /*3320*/  FMUL R48, R42, R51 ;  /* 0x000000332a307220 */ /* 0x008fe20000400000 */
[----:B------:R-:W3:Y:S01]  /*3330*/  LDS.S8 R44, [R40+0x19] ;  /* 0x00001900282c7984 */ /* 0x000ee20000000200 */
[----:B----4-:R4:W5:Y:S02]  /*3340*/  I2F.S16 R53, R50 ;  /* 0x0000003200357306 */ /* 0x0109640000101400 */
[----:B------:R-:W-:-:S06]  /*3350*/  FFMA R29, R41, R29, R48 ;  /* 0x0000001d291d7223 */ /* 0x000fcc0000000030 */
[----:B0-----:R0:W0:Y:S01]  /*3360*/  I2F.S16 R51, R46 ;  /* 0x0000002e00337306 */ /* 0x0010220000101400 */
[C---:B----4-:R-:W-:Y:S02]  /*3370*/  FMUL R50, R42.reuse, R45 ;  /* 0x0000002d2a327220 */ /* 0x050fe40000400000 */
[----:B------:R-:W4:Y:S02]  /*3380*/  LDS.S8 R45, [R40+0x1b] ;  /* 0x00001b00282d7984 */ /* 0x000f240000000200 */
[C---:B------:R-:W-:Y:S01]  /*3390*/  FFMA R32, R41.reuse, R32, R50 ;  /* 0x0000002029207223 */ /* 0x040fe20000000032 */
[----:B-----5:R-:W-:Y:S02]  /*33a0*/  FMUL R48, R42, R53 ;  /* 0x000000352a307220 */ /* 0x020fe40000400000 */
[----:B-1----:R-:W1:Y:S01]  /*33b0*/  I2F.S16 R47, R47 ;  /* 0x0000002f002f7306 */ /* 0x002e620000101400 */
[----:B0-----:R-:W-:Y:S01]  /*33c0*/  LDS.S8 R46, [R40+0x1c] ;  /* 0x00001c00282e7984 */ /* 0x001fe20000000200 */
[----:B------:R-:W-:-:S03]  /*33d0*/  FFMA R30, R41, R30, R48 ;  /* 0x0000001e291e7223 */ /* 0x000fc60000000030 */
[----:B------:R-:W0:Y:S01]  /*33e0*/  LDS.S8 R48, [R40+0x18] ;  /* 0x0000180028307984 */ /* 0x000e220000000200 */
[----:B------:R-:W-:-:S04]  /*33f0*/  FMUL R50, R42, R51 ;  /* 0x000000332a327220 */ /* 0x000fc80000400000 */
[C---:B------:R-:W-:Y:S01]  /*3400*/  FFMA R33, R41.reuse, R33, R50 ;  /* 0x0000002129217223 */ /* 0x040fe20000000032 */
[----:B-1----:R-:W-:Y:S01]  /*3410*/  FMUL R50, R42, R47 ;  /* 0x0000002f2a327220 */ /* 0x002fe20000400000 */
[----:B--2---:R-:W-:Y:S01]  /*3420*/  I2F.S16 R43, R43 ;  /* 0x0000002b002b7306 */ /* 0x004fe20000101400 */
[----:B------:R-:W1:Y:S02]  /*3430*/  LDS.S8 R47, [R40+0x1e] ;  /* 0x00001e00282f7984 */ /* 0x000e640000000200 */
[----:B------:R-:W-:-:S05]  /*3440*/  FFMA R34, R41, R34, R50 ;  /* 0x0000002229227223 */ /* 0x000fca0000000032 */
[----:B---3--:R2:W3:Y:S02]  /*3450*/  I2F.S16 R53, R44 ;  /* 0x0000002c00357306 */ /* 0x0084e40000101400 */
[----:B--2---:R-:W2:Y:S06]  /*3460*/  LDS.S8 R44, [R40+0x1f] ;  /* 0x00001f00282c7984 */ /* 0x004eac0000000200 */
[----:B----4-:R-:W-:Y:S01]  /*3470*/  I2F.S16 R45, R45 ;  /* 0x0000002d002d7306 */ /* 0x010fe20000101400 */
[----:B---3--:R-:W-:-:S04]  /*3480*/  FMUL R52, R42, R53 ;  /* 0x000000352a347220 */ /* 0x008fc80000400000 */
[----:B------:R-:W-:-:S03]  /*3490*/  FFMA R36, R41, R36, R52 ;  /* 0x0000002429247223 */ /* 0x000fc60000000034 */
[----:B0-----:R0:W3:Y:S02]  /*34a0*/  I2F.S16 R51, R48 ;  /* 0x0000003000337306 */ /* 0x0010e40000101400 */
[C---:B0-----:R-:W-:Y:S02]  /*34b0*/  FMUL R48, R42.reuse, R43 ;  /* 0x0000002b2a307220 */ /* 0x041fe40000400000 */
[----:B------:R-:W0:Y:S04]  /*34c0*/  LDS.S8 R43, [R40+0x20] ;  /* 0x00002000282b7984 */ /* 0x000e280000000200 */
[----:B-1----:R-:W1:Y:S01]  /*34d0*/  I2F.S16 R47, R47 ;  /* 0x0000002f002f7306 */ /* 0x002e620000101400 */
[----:B------:R-:W-:Y:S01]  /*34e0*/  FFMA R37, R41, R37, R48 ;  /* 0x0000002529257223 */ /* 0x000fe20000000030 */
[C---:B---3--:R-:W-:Y:S01]  /*34f0*/  FMUL R50, R42.reuse, R51 ;  /* 0x000000332a327220 */ /* 0x048fe20000400000 */
[----:B------:R-:W-:-:S02]  /*3500*/  FMUL R51, R42, R45 ;  /* 0x0000002d2a337220 */ /* 0x000fc40000400000 */
[----:B------:R-:W3:Y:S01]  /*3510*/  LDS.S8 R45, [R40+0x21] ;  /* 0x00002100282d7984 */ /* 0x000ee20000000200 */
[C---:B------:R-:W-:Y:S01]  /*3520*/  FFMA R35, R41.reuse, R35, R50 ;  /* 0x0000002329237223 */ /* 0x040fe20000000032 */
[C---:B------:R-:W-:Y:S02]  /*3530*/  FFMA R38, R41.reuse, R38, R51 ;  /* 0x0000002629267223 */ /* 0x040fe40000000033 */
[----:B------:R-:W4:Y:S01]  /*3540*/  LDS.S8 R50, [R40+0x1d] ;  /* 0x00001d0028327984 */ /* 0x000f220000000200 */
[----:B------:R1:W5:Y:S02]  /*3550*/  I2F.S16 R51, R46 ;  /* 0x0000002e00337306 */ /* 0x0003640000101400 */
[C---:B-1----:R-:W-:Y:S02]  /*3560*/  FMUL R46, R42.reuse, R47 ;  /* 0x0000002f2a2e7220 */ /* 0x042fe40000400000 */
[----:B------:R-:W1:Y:S02]  /*3570*/  LDS.S8 R47, [R40+0x24] ;  /* 0x00002400282f7984 */ /* 0x000e640000000200 */
[----:B------:R-:W-:Y:S01]  /*3580*/  FFMA R65, R41, R65, R46 ;  /* 0x0000004129417223 */ /* 0x000fe2000000002e */
[----:B-----5:R-:W-:-:S02]  /*3590*/  FMUL R48, R42, R51 ;  /* 0x000000332a307220 */ /* 0x020fc40000400000 */
[----:B--2---:R2:W5:Y:S02]  /*35a0*/  I2F.S16 R51, R44 ;  /* 0x0000002c00337306 */ /* 0x0045640000101400 */
[----:B------:R-:W-:Y:S01]  /*35b0*/  FFMA R39, R41, R39, R48 ;  /* 0x0000002729277223 */ /* 0x000fe20000000030 */
[----:B--2---:R-:W2:Y:S05]  /*35c0*/  LDS.S8 R44, [R40+0x25] ;  /* 0x00002500282c7984 */ /* 0x004eaa0000000200 */
[----:B0-----:R-:W0:Y:S01]  /*35d0*/  I2F.S16 R43, R43 ;  /* 0x0000002b002b7306 */ /* 0x001e220000101400 */
[----:B-----5:R-:W-:-:S07]  /*35e0*/  FMUL R51, R42, R51 ;  /* 0x000000332a337220 */ /* 0x020fce0000400000 */
[----:B---3--:R-:W3:Y:S01]  /*35f0*/  I2F.S16 R45, R45 ;  /* 0x0000002d002d7306 */ /* 0x008ee20000101400 */
[----:B------:R-:W-:Y:S01]  /*3600*/  FFMA R66, R41, R66, R51 ;  /* 0x0000004229427223 */ /* 0x000fe20000000033 */
[----:B0-----:R-:W-:-:S06]  /*3610*/  FMUL R46, R42, R43 ;  /* 0x0000002b2a2e7220 */ /* 0x001fcc0000400000 */
[----:B----4-:R3:W0:Y:S01]  /*3620*/  I2F.S16 R53, R50 ;  /* 0x0000003200357306 */ /* 0x0106220000101400 */
[C---:B------:R-:W-:Y:S02]  /*3630*/  FFMA R67, R41.reuse, R67, R46 ;  /* 0x0000004329437223 */ /* 0x040fe4000000002e */
[----:B------:R-:W4:Y:S05]  /*3640*/  LDS.S8 R46, [R40+0x23] ;  /* 0x00002300282e7984 */ /* 0x000f2a0000000200 */
[----:B-1----:R-:W-:Y:S01]  /*3650*/  I2F.S16 R47, R47 ;  /* 0x0000002f002f7306 */ /* 0x002fe20000101400 */
[C---:B---3--:R-:W-:Y:S02]  /*3660*/  FMUL R50, R42.reuse, R45 ;  /* 0x0000002d2a327220 */ /* 0x048fe40000400000 */
[----:B------:R-:W1:Y:S02]  /*3670*/  LDS.S8 R45, [R40+0x28] ;  /* 0x00002800282d7984 */ /* 0x000e640000000200 */
[C---:B------:R-:W-:Y:S01]  /*3680*/  FFMA R68, R41.reuse, R68, R50 ;  /* 0x0000004429447223 */ /* 0x040fe20000000032 */
[----:B0-----:R-:W-:Y:S01]  /*3690*/  FMUL R48, R42, R53 ;  /* 0x000000352a307220 */ /* 0x001fe20000400000 */
[----:B------:R-:W-:Y:S03]  /*36a0*/  LDS.S8 R50, [R40+0x26] ;  /* 0x0000260028327984 */ /* 0x000fe60000000200 */
[----:B------:R-:W-:-:S02]  /*36b0*/  FFMA R64, R41, R64, R48 ;  /* 0x0000004029407223 */ /* 0x000fc40000000030 */
[----:B------:R-:W0:Y:S01]  /*36c0*/  LDS.S8 R48, [R40+0x22] ;  /* 0x0000220028307984 */ /* 0x000e220000000200 */
[----:B--2---:R-:W2:Y:S02]  /*36d0*/  I2F.S16 R53, R44 ;  /* 0x0000002c00357306 */ /* 0x004ea40000101400 */
[----:B--2---:R-:W-:-:S04]  /*36e0*/  FMUL R53, R42, R53 ;  /* 0x000000352a357220 */ /* 0x004fc80000400000 */
[----:B------:R-:W-:Y:S02]  /*36f0*/  FFMA R72, R41, R72, R53 ;  /* 0x0000004829487223 */ /* 0x000fe40000000035 */
[----:B----4-:R2:W-:Y:S08]  /*3700*/  I2F.S16 R51, R46 ;  /* 0x0000002e00337306 */ /* 0x0105f00000101400 */
[----:B-1----:R-:W-:Y:S01]  /*3710*/  I2F.S16 R45, R45 ;  /* 0x0000002d002d7306 */ /* 0x002fe20000101400 */
[----:B--2---:R-:W1:Y:S07]  /*3720*/  LDS.S8 R46, [R40+0x2a] ;  /* 0x00002a00282e7984 */ /* 0x004e6e0000000200 */
[----:B0-----:R0:W2:Y:S02]  /*3730*/  I2F.S16 R43, R48 ;  /* 0x00000030002b7306 */ /* 0x0010a40000101400 */
[----:B0-----:R-:W-:-:S02]  /*3740*/  FMUL R48, R42, R47 ;  /* 0x0000002f2a307220 */ /* 0x001fc40000400000 */
[----:B------:R-:W0:Y:S02]  /*3750*/  LDS.S8 R47, [R40+0x2b] ;  /* 0x00002b00282f7984 */ /* 0x000e240000000200 */
[C---:B------:R-:W-:Y:S01]  /*3760*/  FFMA R71, R41.reuse, R71, R48 ;  /* 0x0000004729477223 */ /* 0x040fe20000000030 */
[C---:B--2---:R-:W-:Y:S01]  /*3770*/  FMUL R52, R42.reuse, R43 ;  /* 0x0000002b2a347220 */ /* 0x044fe20000400000 */
[----:B------:R-:W-:Y:S03]  /*3780*/  LDS.S8 R48, [R40+0x29] ;  /* 0x0000290028307984 */ /* 0x000fe60000000200 */
[C---:B------:R-:W-:Y:S01]  /*3790*/  FFMA R69, R41.reuse, R69, R52 ;  /* 0x0000004529457223 */ /* 0x040fe20000000034 */
[----:B------:R-:W2:Y:S01]  /*37a0*/  LDS.S8 R43, [R40+0x27] ;  /* 0x00002700282b7984 */ /* 0x000ea20000000200 */
[C---:B------:R-:W-:Y:S02]  /*37b0*/  FMUL R52, R42.reuse, R51 ;  /* 0x000000332a347220 */ /* 0x040fe40000400000 */
[----:B------:R3:W4:Y:S02]  /*37c0*/  I2F.S16 R51, R50 ;  /* 0x0000003200337306 */ /* 0x0007240000101400 */
[----:B------:R-:W-:Y:S01]  /*37d0*/  FFMA R70, R41, R70, R52 ;  /* 0x0000004629467223 */ /* 0x000fe20000000034 */
[----:B---3--:R-:W-:-:S05]  /*37e0*/  FMUL R50, R42, R45 ;  /* 0x0000002d2a327220 */ /* 0x008fca0000400000 */
[----:B-1----:R-:W1:Y:S01]  /*37f0*/  I2F.S16 R53, R46 ;  /* 0x0000002e00357306 */ /* 0x002e620000101400 */
[----:B------:R-:W3:Y:S01]  /*3800*/  LDS.S8 R45, [R40+0x2f] ;  /* 0x00002f00282d7984 */ /* 0x000ee20000000200 */
[----:B------:R-:W-:Y:S01]  /*3810*/  FFMA R77, R41, R77, R50 ;  /* 0x0000004d294d7223 */ /* 0x000fe20000000032 */
[----:B----4-:R-:W-:-:S04]  /*3820*/  FMUL R44, R42, R51 ;  /* 0x000000332a2c7220 */ /* 0x010fc80000400000 */
[C---:B------:R-:W-:Y:S02]  /*3830*/  FFMA R75, R41.reuse, R75, R44 ;  /* 0x0000004b294b7223 */ /* 0x040fe4000000002c */
[----:B------:R-:W4:Y:S01]  /*3840*/  LDS.S8 R44, [R40+0x2c] ;  /* 0x00002c00282c7984 */ /* 0x000f220000000200 */
[----:B-1----:R-:W-:Y:S02]  /*3850*/  FMUL R52, R42, R53 ;  /* 0x000000352a347220 */ /* 0x002fe40000400000 */
[----:B------:R-:W1:Y:S01]  /*3860*/  LDC R53, c[0x0][0x360] ;  /* 0x0000d800ff357b82 */ /* 0x000e620000000800 */
[----:B0-----:R-:W0:Y:S01]  /*3870*/  I2F.S16 R47, R47 ;  /* 0x0000002f002f7306 */ /* 0x001e220000101400 */
[----:B------:R-:W-:-:S07]  /*3880*/  FFMA R79, R41, R79, R52 ;  /* 0x0000004f294f7223 */ /* 0x000fce0000000034 */
[----:B--2---:R-:W2:Y:S01]  /*3890*/  I2F.S16 R43, R43 ;  /* 0x0000002b002b7306 */ /* 0x004ea20000101400 */
[----:B0-----:R-:W-:-:S04]  /*38a0*/  FMUL R46, R42, R47 ;  /* 0x0000002f2a2e7220 */ /* 0x001fc80000400000 */
[C---:B------:R-:W-:Y:S02]  /*38b0*/  FFMA R80, R41.reuse, R80, R46 ;  /* 0x0000005029507223 */ /* 0x040fe4000000002e */
[----:B------:R-:W-:Y:S01]  /*38c0*/  LDS.S8 R46, [R40+0x31] ;  /* 0x00003100282e7984 */ /* 0x000fe20000000200 */
[----:B---3--:R-:W-:Y:S01]  /*38d0*/  I2F.S16 R45, R45 ;  /* 0x0000002d002d7306 */ /* 0x008fe20000101400 */
[----:B--2---:R-:W-:Y:S02]  /*38e0*/  FMUL R51, R42, R43 ;  /* 0x0000002b2a337220 */ /* 0x004fe40000400000 */
[----:B------:R-:W0:Y:S02]  /*38f0*/  LDS.S8 R43, [R40+0x2d] ;  /* 0x00002d00282b7984 */ /* 0x000e240000000200 */
[----:B------:R-:W-:-:S03]  /*3900*/  FFMA R76, R41, R76, R51 ;  /* 0x0000004c294c7223 */ /* 0x000fc60000000033 */
[----:B------:R-:W2:Y:S02]  /*3910*/  I2F.S16 R51, R48 ;  /* 0x0000003000337306 */ /* 0x000ea40000101400 */
[----:B--2---:R-:W-:-:S06]  /*3920*/  FMUL R50, R42, R51 ;  /* 0x000000332a327220 */ /* 0x004fcc0000400000 */
[----:B----4-:R-:W2:Y:S01]  /*3930*/  I2F.S16 R51, R44 ;  /* 0x0000002c00337306 */ /* 0x010ea20000101400 */
[----:B------:R-:W-:Y:S02]  /*3940*/  FFMA R78, R41, R78, R50 ;  /* 0x0000004e294e7223 */ /* 0x000fe40000000032 */
[----:B------:R-:W3:Y:S01]  /*3950*/  LDS.S8 R50, [R40+0x2e] ;  /* 0x00002e0028327984 */ /* 0x000ee20000000200 */
[----:B--2---:R-:W-:-:S04]  /*3960*/  FMUL R48, R42, R51 ;  /* 0x000000332a307220 */ /* 0x004fc80000400000 */
[----:B0-----:R-:W0:Y:S01]  /*3970*/  I2F.S16 R43, R43 ;  /* 0x0000002b002b7306 */ /* 0x001e220000101400 */
[----:B------:R-:W-:Y:S02]  /*3980*/  FFMA R81, R41, R81, R48 ;  /* 0x0000005129517223 */ /* 0x000fe40000000030 */
[----:B------:R-:W2:Y:S01]  /*3990*/  LDS.S8 R48, [R40+0x30] ;  /* 0x0000300028307984 */ /* 0x000ea20000000200 */
[----:B0-----:R-:W-:-:S03]  /*39a0*/  FMUL R52, R42, R43 ;  /* 0x0000002b2a347220 */ /* 0x001fc60000400000 */
[----:B------:R-:W0:Y:S01]  /*39b0*/  LDS.S8 R43, [R40+0x34] ;  /* 0x00003400282b7984 */ /* 0x000e220000000200 */
[----:B------:R-:W-:-:S03]  /*39c0*/  FFMA R82, R41, R82, R52 ;  /* 0x0000005229527223 */ /* 0x000fc60000000034 */
[----:B------:R-:W-:Y:S01]  /*39d0*/  LDS.S8 R52, [R40+0x3c] ;  /* 0x00003c0028347984 */ /* 0x000fe20000000200 */
[----:B---3--:R-:W3:Y:S02]  /*39e0*/  I2F.S16 R47, R50 ;  /* 0x00000032002f7306 */ /* 0x008ee40000101400 */
[C---:B---3--:R-:W-:Y:S01]  /*39f0*/  FMUL R44, R42.reuse, R47 ;  /* 0x0000002f2a2c7220 */ /* 0x048fe20000400000 */
[----:B------:R-:W-:-:S05]  /*3a00*/  FMUL R47, R42, R45 ;  /* 0x0000002d2a2f7220 */ /* 0x000fca0000400000 */
[----:B--2---:R-:W2:Y:S01]  /*3a10*/  I2F.S16 R51, R48 ;  /* 0x0000003000337306 */ /* 0x004ea20000101400 */
[C---:B------:R-:W-:Y:S01]  /*3a20*/  FFMA R83, R41.reuse, R83, R44 ;  /* 0x0000005329537223 */ /* 0x040fe2000000002c */
[----:B------:R-:W-:Y:S01]  /*3a30*/  FFMA R84, R41, R84, R47 ;  /* 0x0000005429547223 */ /* 0x000fe2000000002f */
[----:B------:R-:W3:Y:S05]  /*3a40*/  LDS.S8 R44, [R40+0x32] ;  /* 0x00003200282c7984 */ /* 0x000eea0000000200 */
[----:B------:R-:W4:Y:S01]  /*3a50*/  I2F.S16 R45, R46 ;  /* 0x0000002e002d7306 */ /* 0x000f220000101400 */
[----:B------:R-:W5:Y:S01]  /*3a60*/  LDS.S8 R47, [R40+0x33] ;  /* 0x00003300282f7984 */ /* 0x000f620000000200 */
[----:B--2---:R-:W-:-:S06]  /*3a70*/  FMUL R50, R42, R51 ;  /* 0x000000332a327220 */ /* 0x004fcc0000400000 */
[----:B0-----:R-:W0:Y:S01]  /*3a80*/  I2F.S16 R43, R43 ;  /* 0x0000002b002b7306 */ /* 0x001e220000101400 */
[----:B------:R-:W-:Y:S02]  /*3a90*/  FFMA R85, R41, R85, R50 ;  /* 0x0000005529557223 */ /* 0x000fe40000000032 */
[----:B------:R-:W-:Y:S01]  /*3aa0*/  LDS.S8 R50, [R40+0x36] ;  /* 0x0000360028327984 */ /* 0x000fe20000000200 */
[----:B----4-:R-:W-:-:S03]  /*3ab0*/  FMUL R51, R42, R45 ;  /* 0x0000002d2a337220 */ /* 0x010fc60000400000 */
[----:B------:R-:W2:Y:S01]  /*3ac0*/  LDS.S8 R45, [R40+0x35] ;  /* 0x00003500282d7984 */ /* 0x000ea20000000200 */
[C---:B------:R-:W-:Y:S01]  /*3ad0*/  FFMA R86, R41.reuse, R86, R51 ;  /* 0x0000005629567223 */ /* 0x040fe20000000033 */
[C---:B0-----:R-:W-:Y:S02]  /*3ae0*/  FMUL R46, R42.reuse, R43 ;  /* 0x0000002b2a2e7220 */ /* 0x041fe40000400000 */
[----:B------:R-:W0:Y:S02]  /*3af0*/  LDS.S8 R43, [R40+0x39] ;  /* 0x00003900282b7984 */ /* 0x000e240000000200 */
[----:B------:R-:W-:Y:S01]  /*3b00*/  FFMA R89, R41, R89, R46 ;  /* 0x0000005929597223 */ /* 0x000fe2000000002e */
[----:B---3--:R-:W3:Y:S08]  /*3b10*/  I2F.S16 R51, R44 ;  /* 0x0000002c00337306 */ /* 0x008ef00000101400 */
[----:B-----5:R-:W4:Y:S01]  /*3b20*/  I2F.S16 R47, R47 ;  /* 0x0000002f002f7306 */ /* 0x020f220000101400 */
[----:B---3--:R-:W-:-:S04]  /*3b30*/  FMUL R48, R42, R51 ;  /* 0x000000332a307220 */ /* 0x008fc80000400000 */
[C---:B------:R-:W-:Y:S02]  /*3b40*/  FFMA R87, R41.reuse, R87, R48 ;  /* 0x0000005729577223 */ /* 0x040fe40000000030 */
[----:B------:R-:W3:Y:S01]  /*3b50*/  LDS.S8 R48, [R40+0x37] ;  /* 0x0000370028307984 */ /* 0x000ee20000000200 */
[----:B--2---:R-:W2:Y:S01]  /*3b60*/  I2F.S16 R45, R45 ;  /* 0x0000002d002d7306 */ /* 0x004ea20000101400 */
[----:B----4-:R-:W-:Y:S02]  /*3b70*/  FMUL R51, R42, R47 ;  /* 0x0000002f2a337220 */ /* 0x010fe40000400000 */
[----:B------:R-:W4:Y:S02]  /*3b80*/  LDS.S8 R47, [R40+0x38] ;  /* 0x00003800282f7984 */ /* 0x000f240000000200 */
[----:B------:R-:W-:-:S03]  /*3b90*/  FFMA R88, R41, R88, R51 ;  /* 0x0000005829587223 */ /* 0x000fc60000000033 */
[----:B------:R-:W5:Y:S01]  /*3ba0*/  I2F.S16 R51, R50 ;  /* 0x0000003200337306 */ /* 0x000f620000101400 */
[----:B--2---:R-:W-:-:S07]  /*3bb0*/  FMUL R44, R42, R45 ;  /* 0x0000002d2a2c7220 */ /* 0x004fce0000400000 */
[----:B0-----:R-:W0:Y:S01]  /*3bc0*/  I2F.S16 R43, R43 ;  /* 0x0000002b002b7306 */ /* 0x001e220000101400 */
[----:B------:R-:W-:Y:S02]  /*3bd0*/  FFMA R90, R41, R90, R44 ;  /* 0x0000005a295a7223 */ /* 0x000fe4000000002c */
[----:B------:R-:W2:Y:S01]  /*3be0*/  LDS.S8 R44, [R40+0x3a] ;  /* 0x00003a00282c7984 */ /* 0x000ea20000000200 */
[----:B-----5:R-:W-:-:S04]  /*3bf0*/  FMUL R46, R42, R51 ;  /* 0x000000332a2e7220 */ /* 0x020fc80000400000 */
[----:B------:R-:W-:Y:S02]  /*3c00*/  FFMA R91, R41, R91, R46 ;  /* 0x0000005b295b7223 */ /* 0x000fe4000000002e */
[----:B------:R-:W5:Y:S01]  /*3c10*/  LDS.S8 R46, [R40+0x3b] ;  /* 0x00003b00282e7984 */ /* 0x000f620000000200 */
[----:B0-----:R-:W-:-:S03]  /*3c20*/  FMUL R51, R42, R43 ;  /* 0x0000002b2a337220 */ /* 0x001fc60000400000 */
[----:B------:R-:W0:Y:S01]  /*3c30*/  LDS.S8 R43, [R40+0x3f] ;  /* 0x00003f00282b7984 */ /* 0x000e220000000200 */
[----:B------:R-:W-:Y:S01]  /*3c40*/  FFMA R94, R41, R94, R51 ;  /* 0x0000005e295e7223 */ /* 0x000fe20000000033 */
[----:B---3--:R3:W1:Y:S08]  /*3c50*/  I2F.S16 R45, R48 ;  /* 0x00000030002d7306 */ /* 0x0086700000101400 */
[----:B----4-:R-:W4:Y:S01]  /*3c60*/  I2F.S16 R47, R47 ;  /* 0x0000002f002f7306 */ /* 0x010f220000101400 */
[----:B---3--:R-:W3:Y:S01]  /*3c70*/  LDS.S8 R48, [R40+0x3d] ;  /* 0x00003d0028307984 */ /* 0x008ee20000000200 */
[----:B-1----:R-:W-:-:S04]  /*3c80*/  FMUL R50, R42, R45 ;  /* 0x0000002d2a327220 */ /* 0x002fc80000400000 */
[C---:B------:R-:W-:Y:S02]  /*3c90*/  FFMA R92, R41.reuse, R92, R50 ;  /* 0x0000005c295c7223 */ /* 0x040fe40000000032 */
[----:B--2---:R1:W2:Y:S01]  /*3ca0*/  I2F.S16 R45, R44 ;  /* 0x0000002c002d7306 */ /* 0x0042a20000101400 */
[----:B----4-:R-:W-:Y:S02]  /*3cb0*/  FMUL R50, R42, R47 ;  /* 0x0000002f2a327220 */ /* 0x010fe40000400000 */
[----:B------:R4:W3:Y:S02]  /*3cc0*/  LDS.S8 R47, [R40+0x3e] ;  /* 0x00003e00282f7984 */ /* 0x0008e40000000200 */
[----:B------:R-:W-:-:S03]  /*3cd0*/  FFMA R93, R41, R93, R50 ;  /* 0x0000005d295d7223 */ /* 0x000fc60000000032 */
[----:B-----5:R-:W5:Y:S01]  /*3ce0*/  I2F.S16 R51, R46 ;  /* 0x0000002e00337306 */ /* 0x020f620000101400 */
[----:B-1----:R-:W1:Y:S01]  /*3cf0*/  S2R R44, SR_TID.X ;  /* 0x00000000002c7919 */ /* 0x002e620000002100 */
[----:B----4-:R-:W-:Y:S01]  /*3d00*/  IADD3 R40, PT, PT, R49, R120, RZ ;  /* 0x0000007831287210 */ /* 0x010fe20007ffe0ff */
[----:B--2---:R-:W-:-:S05]  /*3d10*/  FMUL R50, R42, R45 ;  /* 0x0000002d2a327220 */ /* 0x004fca0000400000 */
[----:B0-----:R-:W-:Y:S01]  /*3d20*/  I2F.S16 R43, R43 ;  /* 0x0000002b002b7306 */ /* 0x001fe20000101400 */
[----:B------:R-:W-:Y:S01]  /*3d30*/  FFMA R95, R41, R95, R50 ;  /* 0x0000005f295f7223 */ /* 0x000fe20000000032 */
[----:B-----5:R-:W-:-:S06]  /*3d40*/  FMUL R51, R42, R51 ;  /* 0x000000332a337220 */ /* 0x020fcc0000400000 */
[----:B------:R-:W0:Y:S01]  /*3d50*/  I2F.S16 R45, R52 ;  /* 0x00000034002d7306 */ /* 0x000e220000101400 */
[----:B------:R-:W-:-:S07]  /*3d60*/  FFMA R96, R41, R96, R51 ;  /* 0x0000006029607223 */ /* 0x000fce0000000033 */
[----:B---3--:R2:W3:Y:S01]  /*3d70*/  I2F.S16 R51, R48 ;  /* 0x0000003000337306 */ /* 0x0084e20000101400 */
[----:B-1----:R-:W-:Y:S01]  /*3d80*/  IMAD R53, R53, UR4, R44 ;  /* 0x0000000435357c24 */ /* 0x002fe2000f8e022c */
[----:B--2---:R-:W-:-:S06]  /*3d90*/  MOV R48, R179 ;  /* 0x000000b300307202 */ /* 0x004fcc0000000f00 */
[----:B------:R-:W1:Y:S01]  /*3da0*/  I2F.S16 R47, R47 ;  /* 0x0000002f002f7306 */ /* 0x000e620000101400 */
[----:B------:R-:W-:Y:S01]  /*3db0*/  ISETP.GT.AND P0, PT, R40, R53, PT ;  /* 0x000000352800720c */ /* 0x000fe20003f04270 */
[C---:B0-----:R-:W-:Y:S01]  /*3dc0*/  FMUL R40, R42.reuse, R45 ;  /* 0x0000002d2a287220 */ /* 0x041fe20000400000 */
[C---:B------:R-:W-:Y:S02]  /*3dd0*/  FMUL R45, R42.reuse, R43 ;  /* 0x0000002b2a2d7220 */ /* 0x040fe40000400000 */
[----:B------:R-:W-:Y:S01]  /*3de0*/  ISETP.GE.OR P0, PT, R49, R119, P0 ;  /* 0x000000773100720c */ /* 0x000fe20000706670 */
[C---:B------:R-:W-:Y:S01]  /*3df0*/  FFMA R97, R41.reuse, R97, R40 ;  /* 0x0000006129617223 */ /* 0x040fe20000000028 */
[----:B---3--:R-:W-:Y:S01]  /*3e00*/  FMUL R40, R42, R51 ;  /* 0x000000332a287220 */ /* 0x008fe20000400000 */
[----:B------:R-:W-:-:S03]  /*3e10*/  FFMA R100, R41, R100, R45 ;  /* 0x0000006429647223 */ /* 0x000fc6000000002d */
[----:B------:R-:W-:Y:S01]  /*3e20*/  FFMA R98, R41, R98, R40 ;  /* 0x0000006229627223 */ /* 0x000fe20000000028 */
[----:B-1----:R-:W-:-:S04]  /*3e30*/  FMUL R44, R42, R47 ;  /* 0x0000002f2a2c7220 */ /* 0x002fc80000400000 */
[----:B------:R-:W-:Y:S02]  /*3e40*/  FFMA R99, R41, R99, R44 ;  /* 0x0000006329637223 */ /* 0x000fe4000000002c */
[----:B------:R-:W-:Y:S05]  /*3e50*/  @!P0 BRA `(.L_x_10) ;  /* 0xffffffe400148947 */ /* 0x000fea000383ffff */
[----:B------:R-:W-:Y:S05]  /*3e60*/  BSYNC.RECONVERGENT B1 ;  /* 0x0000000000017941 */ /* 0x000fea0003800200 */
.L_x_7:
[----:B------:R-:W-:Y:S05]  /*3e70*/  BSYNC.RECONVERGENT B0 ;  /* 0x0000000000007941 */ /* 0x000fea0003800200 */
.L_x_6:
[----:B------:R-:W0:Y:S01]  /*3e80*/  S2R R40, SR_TID.X ;  /* 0x0000000000287919 */ /* 0x000e220000002100 */
[----:B------:R-:W0:Y:S08]  /*3e90*/  S2UR UR4, SR_CTAID.X ;  /* 0x00000000000479c3 */ /* 0x000e300000002500 */
[----:B------:R-:W0:Y:S02]  /*3ea0*/  LDC R41, c[0x0][0x360] ;  /* 0x0000d800ff297b82 */ /* 0x000e240000000800 */
[----:B0-----:R-:W-:-:S05]  /*3eb0*/  IMAD R41, R41, UR4, R40 ;  /* 0x0000000429297c24 */ /* 0x001fca000f8e0228 */
[----:B------:R-:W-:-:S13]  /*3ec0*/  ISETP.GT.AND P0, PT, R118, R41, PT ;  /* 0x000000297600720c */ /* 0x000fda0003f04270 */
[----:B------:R-:W-:Y:S05]  /*3ed0*/  @!P0 BRA `(.L_x_11) ;  /* 0xffffffe000008947 */ /* 0x000fea000383ffff */
.L_x_0:
[----:B------:R-:W-:Y:S01]  /*3ee0*/  IADD3 R40, PT, PT, R101, 0x1800000, RZ ;  /* 0x0180000065287810 */ /* 0x000fe20007ffe0ff */
[----:B------:R-:W-:Y:S03]  /*3ef0*/  BSSY.RECONVERGENT B0, `(.L_x_12) ;  /* 0x000000c000007945 */ /* 0x000fe60003800200 */
[----:B------:R-:W-:-:S04]  /*3f00*/  LOP3.LUT R40, R40, 0x7f800000, RZ, 0xc0, !PT ;  /* 0x7f80000028287812 */ /* 0x000fc800078ec0ff */
[----:B------:R-:W-:-:S13]  /*3f10*/  ISETP.GT.U32.AND P0, PT, R40, 0x1ffffff, PT ;  /* 0x01ffffff2800780c */ /* 0x000fda0003f04070 */
[----:B------:R-:W-:Y:S05]  /*3f20*/  @P0 BRA `(.L_x_13) ;  /* 0x0000000000100947 */ /* 0x000fea0003800000 */
[----:B------:R-:W-:-:S07]  /*3f30*/  MOV R45, 0x3f50 ;  /* 0x00003f50002d7802 */ /* 0x000fce0000000f00 */
[----:B-----5:R-:W-:Y:S05]  /*3f40*/  CALL.REL.NOINC `($__internal_0_$__cuda_sm20_rcp_rn_f32_slowpath) ;  /* 0x000000c800787944 */ /* 0x020fea0003c00000 */
[----:B------:R-:W-:Y:S01]  /*3f50*/  MOV R40, R42 ;  /* 0x0000002a00287202 */ /* 0x000fe20000000f00 */
[----:B------:R-:W-:Y:S06]  /*3f60*/  BRA `(.L_x_14) ;  /* 0x0000000000107947 */ /* 0x000fec0003800000 */
.L_x_13:
[----:B------:R-:W0:Y:S02]  /*3f70*/  MUFU.RCP R40, R101 ;  /* 0x0000006500287308 */ /* 0x000e240000001000 */
[----:B0-----:R-:W-:-:S04]  /*3f80*/  FFMA R41, R40, R101, -1 ;  /* 0xbf80000028297423 */ /* 0x001fc80000000065 */
[----:B------:R-:W-:-:S04]  /*3f90*/  FADD.FTZ R41, -R41, -RZ ;  /* 0x800000ff29297221 */ /* 0x000fc80000010100 */
[----:B------:R-:W-:-:S07]  /*3fa0*/  FFMA R40, R40, R41, R40 ;  /* 0x0000002928287223 */ /* 0x000fce0000000028 */
.L_x_14:
[----:B------:R-:W-:Y:S05]  /*3fb0*/  BSYNC.RECONVERGENT B0 ;  /* 0x0000000000007941 */ /* 0x000fea0003800200 */
.L_x_12:
[----:B------:R-:W0:Y:S01]  /*3fc0*/  LDCU UR4, c[0x0][0x3e8] ;  /* 0x00007d00ff0477ac */ /* 0x000e220008000800 */
[C---:B------:R-:W-:Y:S01]  /*3fd0*/  FMUL R11, R40.reuse, R11 ;  /* 0x0000000b280b7220 */ /* 0x040fe20000400000 */
        /* <DEDUP_REMOVED lines=15> */
[----:B------:R-:W-:Y:S01]  /*40d0*/  FMUL R27, R40, R27 ;  /* 0x0000001b281b7220 */ /* 0x000fe20000400000 */
[----:B0----5:R-:W-:Y:S01]  /*40e0*/  FFMA R176, R176, UR4, R11 ;  /* 0x00000004b0b07c23 */ /* 0x021fe2000800000b */
[----:B------:R-:W-:Y:S01]  /*40f0*/  FFMA R175, R175, UR4, R12 ;  /* 0x00000004afaf7c23 */ /* 0x000fe2000800000c */
[----:B------:R-:W-:Y:S01]  /*4100*/  FFMA R174, R174, UR4, R13 ;  /* 0x00000004aeae7c23 */ /* 0x000fe2000800000d */
[----:B------:R-:W-:Y:S01]  /*4110*/  FFMA R173, R173, UR4, R14 ;  /* 0x00000004adad7c23 */ /* 0x000fe2000800000e */
[----:B------:R-:W-:Y:S01]  /*4120*/  FFMA R12, R176, R176, RZ ;  /* 0x000000b0b00c7223 */ /* 0x000fe200000000ff */
[----:B------:R-:W-:Y:S01]  /*4130*/  FFMA R172, R172, UR4, R15 ;  /* 0x00000004acac7c23 */ /* 0x000fe2000800000f */
[----:B------:R-:W-:Y:S01]  /*4140*/  FFMA R171, R171, UR4, R16 ;  /* 0x00000004abab7c23 */ /* 0x000fe20008000010 */
[----:B------:R-:W-:Y:S01]  /*4150*/  FFMA R170, R170, UR4, R17 ;  /* 0x00000004aaaa7c23 */ /* 0x000fe20008000011 */
[----:B------:R-:W-:Y:S01]  /*4160*/  FFMA R11, R175, R175, R12 ;  /* 0x000000afaf0b7223 */ /* 0x000fe2000000000c */
        /* <DEDUP_REMOVED lines=12> */
[----:B------:R-:W-:Y:S01]  /*4230*/  FMUL R28, R40, R28 ;  /* 0x0000001c281c7220 */ /* 0x000fe20000400000 */
[----:B------:R-:W-:Y:S01]  /*4240*/  FFMA R160, R160, UR4, R27 ;  /* 0x00000004a0a07c23 */ /* 0x000fe2000800001b */
[C---:B------:R-:W-:Y:S01]  /*4250*/  FMUL R29, R40.reuse, R29 ;  /* 0x0000001d281d7220 */ /* 0x040fe20000400000 */
[----:B------:R-:W-:Y:S01]  /*4260*/  FFMA R11, R171, R171, R12 ;  /* 0x000000abab0b7223 */ /* 0x000fe2000000000c */
[----:B------:R-:W-:Y:S01]  /*4270*/  FFMA R159, R159, UR4, R28 ;  /* 0x000000049f9f7c23 */ /* 0x000fe2000800001c */
[----:B------:R-:W-:Y:S01]  /*4280*/  FMUL R30, R40, R30 ;  /* 0x0000001e281e7220 */ /* 0x000fe20000400000 */
[----:B------:R-:W-:Y:S01]  /*4290*/  FFMA R158, R158, UR4, R29 ;  /* 0x000000049e9e7c23 */ /* 0x000fe2000800001d */
[----:B------:R-:W-:Y:S01]  /*42a0*/  FFMA R12, R170, R170, R11 ;  /* 0x000000aaaa0c7223 */ /* 0x000fe2000000000b */
[C---:B------:R-:W-:Y:S01]  /*42b0*/  FMUL R31, R40.reuse, R31 ;  /* 0x0000001f281f7220 */ /* 0x040fe20000400000 */
[----:B------:R-:W-:Y:S01]  /*42c0*/  FFMA R157, R157, UR4, R30 ;  /* 0x000000049d9d7c23 */ /* 0x000fe2000800001e */
[----:B------:R-:W-:Y:S01]  /*42d0*/  FMUL R32, R40, R32 ;  /* 0x0000002028207220 */ /* 0x000fe20000400000 */
[----:B------:R-:W-:Y:S01]  /*42e0*/  FFMA R11, R169, R169, R12 ;  /* 0x000000a9a90b7223 */ /* 0x000fe2000000000c */
[----:B------:R-:W-:Y:S01]  /*42f0*/  FFMA R156, R156, UR4, R31 ;  /* 0x000000049c9c7c23 */ /* 0x000fe2000800001f */
[----:B------:R-:W-:Y:S01]  /*4300*/  FMUL R33, R40, R33 ;  /* 0x0000002128217220 */ /* 0x000fe20000400000 */
        /* <DEDUP_REMOVED lines=12> */
[----:B------:R-:W0:Y:S01]  /*43d0*/  LDC.64 R102, c[0x0][0x3a0] ;  /* 0x0000e800ff667b82 */ /* 0x000e220000000a00 */
[----:B------:R-:W-:Y:S01]  /*43e0*/  FFMA R11, R165, R165, R12 ;  /* 0x000000a5a50b7223 */ /* 0x000fe2000000000c */
[----:B------:R-:W-:Y:S01]  /*43f0*/  FMUL R38, R40, R38 ;  /* 0x0000002628267220 */ /* 0x000fe20000400000 */
[----:B------:R-:W-:Y:S01]  /*4400*/  FFMA R150, R150, UR4, R37 ;  /* 0x0000000496967c23 */ /* 0x000fe20008000025 */
[----:B------:R-:W-:Y:S01]  /*4410*/  FMUL R39, R40, R39 ;  /* 0x0000002728277220 */ /* 0x000fe20000400000 */
        /* <DEDUP_REMOVED lines=10> */
[C---:B------:R-:W-:Y:S01]  /*44c0*/  FMUL R75, R40.reuse, R75 ;  /* 0x0000004b284b7220 */ /* 0x040fe20000400000 */
[C---:B------:R-:W-:Y:S01]  /*44d0*/  FMUL R67, R40.reuse, R67 ;  /* 0x0000004328437220 */ /* 0x040fe20000400000 */
[----:B------:R-:W-:Y:S01]  /*44e0*/  FFMA R11, R161, R161, R12 ;  /* 0x000000a1a10b7223 */ /* 0x000fe2000000000c */
[C---:B------:R-:W-:Y:S01]  /*44f0*/  FMUL R68, R40.reuse, R68 ;  /* 0x0000004428447220 */ /* 0x040fe20000400000 */
[C---:B------:R-:W-:Y:S01]  /*4500*/  FMUL R69, R40.reuse, R69 ;  /* 0x0000004528457220 */ /* 0x040fe20000400000 */
[----:B------:R-:W-:Y:S01]  /*4510*/  FMUL R70, R40, R70 ;  /* 0x0000004628467220 */ /* 0x000fe20000400000 */
[----:B------:R-:W-:Y:S01]  /*4520*/  FFMA R12, R160, R160, R11 ;  /* 0x000000a0a00c7223 */ /* 0x000fe2000000000b */
[C---:B------:R-:W-:Y:S01]  /*4530*/  FMUL R71, R40.reuse, R71 ;  /* 0x0000004728477220 */ /* 0x040fe20000400000 */
[----:B------:R-:W-:Y:S01]  /*4540*/  FMUL R72, R40, R72 ;  /* 0x0000004828487220 */ /* 0x000fe20000400000 */
[----:B------:R-:W-:Y:S01]  /*4550*/  FFMA R145, R145, UR4, R66 ;  /* 0x0000000491917c23 */ /* 0x000fe20008000042 */
[----:B------:R-:W-:Y:S01]  /*4560*/  FFMA R11, R159, R159, R12 ;  /* 0x0000009f9f0b7223 */ /* 0x000fe2000000000c */
[----:B------:R-:W-:Y:S01]  /*4570*/  FFMA R136, R136, UR4, R75 ;  /* 0x0000000488887c23 */ /* 0x000fe2000800004b */
[----:B------:R-:W-:Y:S01]  /*4580*/  FFMA R144, R144, UR4, R67 ;  /* 0x0000000490907c23 */ /* 0x000fe20008000043 */
[----:B0-----:R-:W2:Y:S01]  /*4590*/  LDG.E.CONSTANT R75, desc[UR12][R102.64+0x68] ;  /* 0x0000680c664b7981 */ /* 0x001ea2000c1e9900 */
[----:B------:R-:W-:Y:S01]  /*45a0*/  FFMA R12, R158, R158, R11 ;  /* 0x0000009e9e0c7223 */ /* 0x000fe2000000000b */
[----:B------:R-:W-:Y:S01]  /*45b0*/  FFMA R143, R143, UR4, R68 ;  /* 0x000000048f8f7c23 */ /* 0x000fe20008000044 */
[----:B------:R-:W-:Y:S01]  /*45c0*/  FFMA R142, R142, UR4, R69 ;  /* 0x000000048e8e7c23 */ /* 0x000fe20008000045 */
[----:B------:R-:W-:Y:S01]  /*45d0*/  FFMA R141, R141, UR4, R70 ;  /* 0x000000048d8d7c23 */ /* 0x000fe20008000046 */
[----:B------:R-:W-:Y:S01]  /*45e0*/  FFMA R11, R157, R157, R12 ;  /* 0x0000009d9d0b7223 */ /* 0x000fe2000000000c */
[----:B------:R-:W-:Y:S01]  /*45f0*/  FFMA R140, R140, UR4, R71 ;  /* 0x000000048c8c7c23 */ /* 0x000fe20008000047 */
[----:B------:R-:W-:Y:S01]  /*4600*/  FFMA R137, R137, UR4, R72 ;  /* 0x0000000489897c23 */ /* 0x000fe20008000048 */
[----:B------:R-:W3:Y:S01]  /*4610*/  LDG.E.CONSTANT R71, desc[UR12][R102.64+0x4] ;  /* 0x0000040c66477981 */ /* 0x000ee2000c1e9900 */
[----:B------:R-:W-:Y:S01]  /*4620*/  FFMA R12, R156, R156, R11 ;  /* 0x0000009c9c0c7223 */ /* 0x000fe2000000000b */
[C---:B------:R-:W-:Y:S01]  /*4630*/  FMUL R76, R40.reuse, R76 ;  /* 0x0000004c284c7220 */ /* 0x040fe20000400000 */
[----:B------:R-:W-:Y:S01]  /*4640*/  FMUL R77, R40, R77 ;  /* 0x0000004d284d7220 */ /* 0x000fe20000400000 */
[----:B------:R-:W4:Y:S01]  /*4650*/  LDG.E.CONSTANT R72, desc[UR12][R102.64] ;  /* 0x0000000c66487981 */ /* 0x000f22000c1e9900 */
[----:B------:R-:W-:Y:S01]  /*4660*/  FFMA R11, R155, R155, R12 ;  /* 0x0000009b9b0b7223 */ /* 0x000fe2000000000c */
[----:B------:R-:W-:-:S02]  /*4670*/  FFMA R135, R135, UR4, R76 ;  /* 0x0000000487877c23 */ /* 0x000fc4000800004c */
[----:B------:R-:W3:Y:S01]  /*4680*/  LDG.E.CONSTANT R70, desc[UR12][R102.64+0x8] ;  /* 0x0000080c66467981 */ /* 0x000ee2000c1e9900 */
[----:B------:R-:W-:-:S03]  /*4690*/  FFMA R12, R154, R154, R11 ;  /* 0x0000009a9a0c7223 */ /* 0x000fc6000000000b */
        /* <DEDUP_REMOVED lines=18> */
[----:B------:R-:W3:Y:S04]  /*47c0*/  LDG.E.CONSTANT R60, desc[UR12][R102.64+0x30] ;  /* 0x0000300c663c7981 */ /* 0x000ee8000c1e9900 */
        /* <DEDUP_REMOVED lines=49> */
[----:B------:R0:W3:Y:S01]  /*4ae0*/  LDG.E.CONSTANT R38, desc[UR12][R102.64+0xfc] ;  /* 0x0000fc0c66267981 */ /* 0x0000e2000c1e9900 */
[----:B------:R-:W-:Y:S01]  /*4af0*/  FFMA R76, R144, R144, R101 ;  /* 0x00000090904c7223 */ /* 0x000fe20000000065 */
[----:B------:R-:W-:-:S03]  /*4b00*/  FFMA R134, R134, UR4, R77 ;  /* 0x0000000486867c23 */ /* 0x000fc6000800004d */
[----:B------:R-:W-:-:S04]  /*4b10*/  FFMA R77, R143, R143, R76 ;  /* 0x0000008f8f4d7223 */ /* 0x000fc8000000004c */
[----:B------:R-:W-:-:S04]  /*4b20*/  FFMA R76, R142, R142, R77 ;  /* 0x0000008e8e4c7223 */ /* 0x000fc8000000004d */
[----:B------:R-:W-:-:S04]  /*4b30*/  FFMA R77, R141, R141, R76 ;  /* 0x0000008d8d4d7223 */ /* 0x000fc8000000004c */
[----:B------:R-:W-:-:S04]  /*4b40*/  FFMA R76, R140, R140, R77 ;  /* 0x0000008c8c4c7223 */ /* 0x000fc8000000004d */
[----:B------:R-:W-:-:S04]  /*4b50*/  FFMA R77, R137, R137, R76 ;  /* 0x00000089894d7223 */ /* 0x000fc8000000004c */
[----:B------:R-:W-:Y:S01]  /*4b60*/  FFMA R76, R136, R136, R77 ;  /* 0x00000088884c7223 */ /* 0x000fe2000000004d */
[----:B------:R-:W-:-:S03]  /*4b70*/  FMUL R78, R40, R78 ;  /* 0x0000004e284e7220 */ /* 0x000fc60000400000 */
[----:B------:R-:W-:Y:S01]  /*4b80*/  FFMA R77, R135, R135, R76 ;  /* 0x00000087874d7223 */ /* 0x000fe2000000004c */
[----:B------:R-:W-:Y:S01]  /*4b90*/  FFMA R133, R133, UR4, R78 ;  /* 0x0000000485857c23 */ /* 0x000fe2000800004e */
[----:B------:R-:W-:Y:S02]  /*4ba0*/  FMUL R79, R40, R79 ;  /* 0x0000004f284f7220 */ /* 0x000fe40000400000 */
[----:B------:R-:W-:Y:S01]  /*4bb0*/  FFMA R76, R134, R134, R77 ;  /* 0x00000086864c7223 */ /* 0x000fe2000000004d */
[----:B------:R-:W-:Y:S01]  /*4bc0*/  FMUL R80, R40, R80 ;  /* 0x0000005028507220 */ /* 0x000fe20000400000 */
[----:B------:R-:W-:Y:S02]  /*4bd0*/  FFMA R132, R132, UR4, R79 ;  /* 0x0000000484847c23 */ /* 0x000fe4000800004f */
[----:B------:R-:W-:Y:S01]  /*4be0*/  FFMA R77, R133, R133, R76 ;  /* 0x00000085854d7223 */ /* 0x000fe2000000004c */
[----:B------:R-:W-:Y:S01]  /*4bf0*/  FFMA R131, R131, UR4, R80 ;  /* 0x0000000483837c23 */ /* 0x000fe20008000050 */
[C---:B------:R-:W-:Y:S01]  /*4c00*/  FMUL R81, R40.reuse, R81 ;  /* 0x0000005128517220 */ /* 0x040fe20000400000 */
[----:B------:R-:W-:Y:S01]  /*4c10*/  FMUL R82, R40, R82 ;  /* 0x0000005228527220 */ /* 0x000fe20000400000 */
[----:B------:R-:W-:Y:S01]  /*4c20*/  FFMA R76, R132, R132, R77 ;  /* 0x00000084844c7223 */ /* 0x000fe2000000004d */
[----:B------:R-:W-:Y:S01]  /*4c30*/  FMUL R83, R40, R83 ;  /* 0x0000005328537220 */ /* 0x000fe20000400000 */
[----:B------:R-:W-:Y:S01]  /*4c40*/  FFMA R130, R130, UR4, R81 ;  /* 0x0000000482827c23 */ /* 0x000fe20008000051 */
[C---:B------:R-:W-:Y:S01]  /*4c50*/  FMUL R84, R40.reuse, R84 ;  /* 0x0000005428547220 */ /* 0x040fe20000400000 */
[----:B------:R-:W-:Y:S01]  /*4c60*/  FFMA R77, R131, R131, R76 ;  /* 0x00000083834d7223 */ /* 0x000fe2000000004c */
[----:B------:R-:W-:Y:S01]  /*4c70*/  FFMA R129, R129, UR4, R82 ;  /* 0x0000000481817c23 */ /* 0x000fe20008000052 */
[C---:B------:R-:W-:Y:S01]  /*4c80*/  FMUL R85, R40.reuse, R85 ;  /* 0x0000005528557220 */ /* 0x040fe20000400000 */
[----:B------:R-:W-:Y:S01]  /*4c90*/  FMUL R86, R40, R86 ;  /* 0x0000005628567220 */ /* 0x000fe20000400000 */
[----:B------:R-:W-:Y:S01]  /*4ca0*/  FFMA R76, R130, R130, R77 ;  /* 0x00000082824c7223 */ /* 0x000fe2000000004d */
[----:B------:R-:W-:Y:S01]  /*4cb0*/  FFMA R128, R128, UR4, R83 ;  /* 0x0000000480807c23 */ /* 0x000fe20008000053 */
[C---:B------:R-:W-:Y:S01]  /*4cc0*/  FMUL R87, R40.reuse, R87 ;  /* 0x0000005728577220 */ /* 0x040fe20000400000 */
[C---:B------:R-:W-:Y:S01]  /*4cd0*/  FMUL R88, R40.reuse, R88 ;  /* 0x0000005828587220 */ /* 0x040fe20000400000 */
[----:B------:R-:W-:Y:S01]  /*4ce0*/  FFMA R77, R129, R129, R76 ;  /* 0x00000081814d7223 */ /* 0x000fe2000000004c */
[----:B------:R-:W-:Y:S01]  /*4cf0*/  FFMA R127, R127, UR4, R84 ;  /* 0x000000047f7f7c23 */ /* 0x000fe20008000054 */
[C---:B------:R-:W-:Y:S01]  /*4d00*/  FMUL R89, R40.reuse, R89 ;  /* 0x0000005928597220 */ /* 0x040fe20000400000 */
[----:B------:R-:W-:Y:S01]  /*4d10*/  FMUL R90, R40, R90 ;  /* 0x0000005a285a7220 */ /* 0x000fe20000400000 */
[----:B------:R-:W-:Y:S01]  /*4d20*/  FFMA R76, R128, R128, R77 ;  /* 0x00000080804c7223 */ /* 0x000fe2000000004d */
[----:B------:R-:W-:Y:S01]  /*4d30*/  FFMA R126, R126, UR4, R85 ;  /* 0x000000047e7e7c23 */ /* 0x000fe20008000055 */
[----:B------:R-:W-:Y:S01]  /*4d40*/  FMUL R91, R40, R91 ;  /* 0x0000005b285b7220 */ /* 0x000fe20000400000 */
[----:B------:R-:W1:Y:S01]  /*4d50*/  LDC R80, c[0x0][0x3f0] ;  /* 0x0000fc00ff507b82 */ /* 0x000e620000000800 */
[----:B------:R-:W-:Y:S01]  /*4d60*/  FFMA R77, R127, R127, R76 ;  /* 0x0000007f7f4d7223 */ /* 0x000fe2000000004c */
[----:B------:R-:W-:-:S03]  /*4d70*/  FFMA R125, R125, UR4, R86 ;  /* 0x000000047d7d7c23 */ /* 0x000fc60008000056 */
        /* <DEDUP_REMOVED lines=9> */
[----:B------:R-:W-:Y:S01]  /*4e10*/  FMUL R77, R40, R92 ;  /* 0x0000005c284d7220 */ /* 0x000fe20000400000 */
[----:B------:R-:W-:Y:S02]  /*4e20*/  FFMA R0, R0, UR4, R91 ;  /* 0x0000000400007c23 */ /* 0x000fe4000800005b */
[----:B------:R-:W-:Y:S01]  /*4e30*/  FFMA R79, R121, R121, R76 ;  /* 0x00000079794f7223 */ /* 0x000fe2000000004c */
[----:B------:R-:W-:Y:S01]  /*4e40*/  FFMA R2, R2, UR4, R77 ;  /* 0x0000000402027c23 */ /* 0x000fe2000800004d */
[----:B------:R-:W-:Y:S02]  /*4e50*/  FMUL R76, R40, R93 ;  /* 0x0000005d284c7220 */ /* 0x000fe40000400000 */
[----:B------:R-:W-:Y:S01]  /*4e60*/  FFMA R79, R0, R0, R79 ;  /* 0x00000000004f7223 */ /* 0x000fe2000000004f */
[----:B------:R-:W-:Y:S01]  /*4e70*/  FMUL R77, R40, R94 ;  /* 0x0000005e284d7220 */ /* 0x000fe20000400000 */
[----:B------:R-:W-:-:S02]  /*4e80*/  FFMA R3, R3, UR4, R76 ;  /* 0x0000000403037c23 */ /* 0x000fc4000800004c */
[----:B------:R-:W-:Y:S01]  /*4e90*/  FFMA R78, R2, R2, R79 ;  /* 0x00000002024e7223 */ /* 0x000fe2000000004f */
[----:B------:R-:W-:Y:S01]  /*4ea0*/  FFMA R4, R4, UR4, R77 ;  /* 0x0000000404047c23 */ /* 0x000fe2000800004d */
[C---:B------:R-:W-:Y:S02]  /*4eb0*/  FMUL R76, R40.reuse, R95 ;  /* 0x0000005f284c7220 */ /* 0x040fe40000400000 */
[----:B------:R-:W-:Y:S01]  /*4ec0*/  FFMA R79, R3, R3, R78 ;  /* 0x00000003034f7223 */ /* 0x000fe2000000004e */
[----:B------:R-:W-:Y:S01]  /*4ed0*/  FMUL R77, R40, R96 ;  /* 0x00000060284d7220 */ /* 0x000fe20000400000 */
[----:B------:R-:W-:Y:S02]  /*4ee0*/  FFMA R5, R5, UR4, R76 ;  /* 0x0000000405057c23 */ /* 0x000fe4000800004c */
[----:B------:R-:W-:Y:S01]  /*4ef0*/  FFMA R78, R4, R4, R79 ;  /* 0x00000004044e7223 */ /* 0x000fe2000000004f */
[----:B------:R-:W-:Y:S01]  /*4f00*/  FFMA R6, R6, UR4, R77 ;  /* 0x0000000406067c23 */ /* 0x000fe2000800004d */
[----:B------:R-:W-:-:S02]  /*4f10*/  FMUL R76, R40, R97 ;  /* 0x00000061284c7220 */ /* 0x000fc40000400000 */
[----:B------:R-:W-:Y:S01]  /*4f20*/  FFMA R79, R5, R5, R78 ;  /* 0x00000005054f7223 */ /* 0x000fe2000000004e */
[----:B------:R-:W-:Y:S01]  /*4f30*/  FMUL R77, R40, R98 ;  /* 0x00000062284d7220 */ /* 0x000fe20000400000 */
[----:B------:R-:W-:Y:S02]  /*4f40*/  FFMA R7, R7, UR4, R76 ;  /* 0x0000000407077c23 */ /* 0x000fe4000800004c */
[----:B------:R-:W-:Y:S01]  /*4f50*/  FFMA R78, R6, R6, R79 ;  /* 0x00000006064e7223 */ /* 0x000fe2000000004f */
[----:B------:R-:W-:Y:S01]  /*4f60*/  FFMA R8, R8, UR4, R77 ;  /* 0x0000000408087c23 */ /* 0x000fe2000800004d */
[C---:B------:R-:W-:Y:S02]  /*4f70*/  FMUL R76, R40.reuse, R99 ;  /* 0x00000063284c7220 */ /* 0x040fe40000400000 */
[----:B------:R-:W-:Y:S01]  /*4f80*/  FFMA R79, R7, R7, R78 ;  /* 0x00000007074f7223 */ /* 0x000fe2000000004e */
[----:B------:R-:W-:Y:S01]  /*4f90*/  FMUL R77, R40, R100 ;  /* 0x00000064284d7220 */ /* 0x000fe20000400000 */
[----:B------:R-:W-:-:S02]  /*4fa0*/  FFMA R9, R9, UR4, R76 ;  /* 0x0000000409097c23 */ /* 0x000fc4000800004c */
[----:B------:R-:W-:Y:S01]  /*4fb0*/  FFMA R40, R8, R8, R79 ;  /* 0x0000000808287223 */ /* 0x000fe2000000004f */
[----:B------:R-:W-:-:S03]  /*4fc0*/  FFMA R10, R10, UR4, R77 ;  /* 0x000000040a0a7c23 */ /* 0x000fc6000800004d */
[----:B------:R-:W-:-:S04]  /*4fd0*/  FFMA R77, R9, R9, R40 ;  /* 0x00000009094d7223 */ /* 0x000fc80000000028 */
[----:B------:R-:W-:-:S04]  /*4fe0*/  FFMA R77, R10, R10, R77 ;  /* 0x0000000a0a4d7223 */ /* 0x000fc8000000004d */
[----:B-1----:R-:W-:-:S05]  /*4ff0*/  FFMA R40, R77, 0.015625, R80 ;  /* 0x3c8000004d287823 */ /* 0x002fca0000000050 */
[----:B------:R-:W-:-:S13]  /*5000*/  FSETP.GEU.AND P0, PT, |R40|, 1.175494350822287508e-38, PT ;  /* 0x008000002800780b */ /* 0x000fda0003f0e200 */
[----:B------:R-:W-:-:S04]  /*5010*/  @!P0 FMUL R40, R40, 16777216 ;  /* 0x4b80000028288820 */ /* 0x000fc80000400000 */
[----:B------:R-:W1:Y:S01]  /*5020*/  MUFU.RSQ R77, R40 ;  /* 0x00000028004d7308 */ /* 0x000e620000001400 */
[----:B------:R-:W-:Y:S01]  /*5030*/  BSSY.RECONVERGENT B0, `(.L_x_15) ;  /* 0x000037e000007945 */ /* 0x000fe20003800200 */
[----:B-1----:R-:W-:-:S04]  /*5040*/  @!P0 FMUL R77, R77, 4096 ;  /* 0x458000004d4d8820 */ /* 0x002fc80000400000 */
[-C--:B------:R-:W-:Y:S01]  /*5050*/  FMUL R150, R150, R77.reuse ;  /* 0x0000004d96967220 */ /* 0x080fe20000400000 */
        /* <DEDUP_REMOVED lines=14> */
[-C--:B0-----:R-:W-:Y:S01]  /*5140*/  FMUL R103, R162, R77.reuse ;  /* 0x0000004da2677220 */ /* 0x081fe20000400000 */
        /* <DEDUP_REMOVED lines=47> */
[----:B------:R-:W-:Y:S01]  /*5440*/  FMUL R77, R10, R77 ;  /* 0x0000004d0a4d7220 */ /* 0x000fe20000400000 */
[----:B--2---:R-:W-:Y:S01]  /*5450*/  FMUL R0, R150, R75 ;  /* 0x0000004b96007220 */ /* 0x004fe20000400000 */
[----:B------:R-:W-:-:S02]  /*5460*/  HFMA2 R75, -RZ, RZ, 0, 0 ;  /* 0x00000000ff4b7431 */ /* 0x000fc400000001ff */
[----:B----4-:R-:W-:Y:S01]  /*5470*/  FMUL R72, R117, R72 ;  /* 0x0000004875487220 */ /* 0x010fe20000400000 */
[----:B---3--:R-:W-:Y:S01]  /*5480*/  FMUL R71, R116, R71 ;  /* 0x0000004774477220 */ /* 0x008fe20000400000 */
[----:B------:R-:W-:Y:S01]  /*5490*/  FMUL R70, R115, R70 ;  /* 0x0000004673467220 */ /* 0x000fe20000400000 */
        /* <DEDUP_REMOVED lines=59> */
[----:B------:R-:W-:-:S07]  /*5850*/  FMUL R38, R77, R38 ;  /* 0x000000264d267220 */ /* 0x000fce0000400000 */
.L_x_36:
[----:B0-----:R-:W0:Y:S02]  /*5860*/  LDC.64 R76, c[0x0][0x390] ;  /* 0x0000e400ff4c7b82 */ /* 0x001e240000000a00 */
[----:B0-----:R-:W-:-:S05]  /*5870*/  IMAD.WIDE.U32 R76, R75, 0x4, R76 ;  /* 0x000000044b4c7825 */ /* 0x001fca00078e004c */
[----:B------:R-:W2:Y:S04]  /*5880*/  LDG.E.CONSTANT R101, desc[UR12][R76.64] ;  /* 0x0000000c4c657981 */ /* 0x000ea8000c1e9900 */
[----:B------:R-:W3:Y:S04]  /*5890*/  LDG.E.CONSTANT R100, desc[UR12][R76.64+0x400] ;  /* 0x0004000c4c647981 */ /* 0x000ee8000c1e9900 */
[----:B------:R-:W4:Y:S04]  /*58a0*/  LDG.E.CONSTANT R102, desc[UR12][R76.64+0x800] ;  /* 0x0008000c4c667981 */ /* 0x000f28000c1e9900 */
        /* <DEDUP_REMOVED lines=60> */
[----:B------:R-:W5:Y:S01]  /*5c70*/  LDG.E.CONSTANT R43, desc[UR12][R76.64+0xfc00] ;  /* 0x00fc000c4c2b7981 */ /* 0x000f62000c1e9900 */
[----:B------:R-:W-:Y:S01]  /*5c80*/  UISETP.NE.AND UP0, UPT, UR7, 0x2, UPT ;  /* 0x000000020700788c */ /* 0x000fe2000bf05270 */
[----:B--2---:R-:W-:-:S04]  /*5c90*/  FFMA R98, R72, R101, RZ ;  /* 0x0000006548627223 */ /* 0x004fc800000000ff */
[----:B---3--:R-:W-:-:S04]  /*5ca0*/  FFMA R101, R71, R100, R98 ;  /* 0x0000006447657223 */ /* 0x008fc80000000062 */
[----:B----4-:R-:W-:-:S04]  /*5cb0*/  FFMA R102, R70, R102, R101 ;  /* 0x0000006646667223 */ /* 0x010fc80000000065 */
[----:B-----5:R-:W-:-:S04]  /*5cc0*/  FFMA R103, R69, R103, R102 ;  /* 0x0000006745677223 */ /* 0x020fc80000000066 */
[----:B------:R-:W-:-:S04]  /*5cd0*/  FFMA R104, R68, R104, R103 ;  /* 0x0000006844687223 */ /* 0x000fc80000000067 */
        /* <DEDUP_REMOVED lines=50> */
[----:B------:R-:W-:Y:S01]  /*6000*/  FFMA R74, R30, R73, R79 ;  /* 0x000000491e4a7223 */ /* 0x000fe2000000004f */
[----:B------:R-:W-:Y:S02]  /*6010*/  MOV R79, R75 ;  /* 0x0000004b004f7202 */ /* 0x000fe40000000f00 */
[----:B------:R-:W-:Y:S01]  /*6020*/  IADD3 R75, PT, PT, R75, 0x4, RZ ;  /* 0x000000044b4b7810 */ /* 0x000fe20007ffe0ff */
[----:B------:R-:W-:-:S03]  /*6030*/  FFMA R73, R31, R46, R74 ;  /* 0x0000002e1f497223 */ /* 0x000fc6000000004a */
[----:B------:R-:W-:Y:S01]  /*6040*/  ISETP.NE.AND P2, PT, R75, 0x100, PT ;  /* 0x000001004b00780c */ /* 0x000fe20003f45270 */
[----:B------:R-:W-:-:S04]  /*6050*/  FFMA R46, R32, R47, R73 ;  /* 0x0000002f202e7223 */ /* 0x000fc80000000049 */
[----:B------:R-:W-:-:S04]  /*6060*/  FFMA R47, R33, R44, R46 ;  /* 0x0000002c212f7223 */ /* 0x000fc8000000002e */
[----:B------:R-:W-:-:S04]  /*6070*/  FFMA R44, R34, R45, R47 ;  /* 0x0000002d222c7223 */ /* 0x000fc8000000002f */
[----:B------:R-:W-:-:S04]  /*6080*/  FFMA R45, R35, R42, R44 ;  /* 0x0000002a232d7223 */ /* 0x000fc8000000002c */
[----:B------:R-:W-:-:S04]  /*6090*/  FFMA R42, R36, R41, R45 ;  /* 0x00000029242a7223 */ /* 0x000fc8000000002d */
[----:B------:R-:W-:-:S04]  /*60a0*/  FFMA R41, R37, R40, R42 ;  /* 0x0000002825297223 */ /* 0x000fc8000000002a */
[----:B------:R-:W-:Y:S01]  /*60b0*/  FFMA R40, R38, R43, R41 ;  /* 0x0000002b26287223 */ /* 0x000fe20000000029 */
[----:B------:R-:W-:Y:S06]  /*60c0*/  BRA.U !UP0, `(.L_x_16) ;  /* 0x0000000108dc7547 */ /* 0x000fec000b800000 */
[----:B------:R-:W-:-:S09]  /*60d0*/  UISETP.NE.AND UP0, UPT, UR7, 0x1, UPT ;  /* 0x000000010700788c */ /* 0x000fd2000bf05270 */
[----:B------:R-:W-:Y:S05]  /*60e0*/  BRA.U !UP0, `(.L_x_17) ;  /* 0x00000001086c7547 */ /* 0x000fea000b800000 */
[----:B------:R-:W-:-:S09]  /*60f0*/  UISETP.NE.AND UP0, UPT, UR7, URZ, UPT ;  /* 0x000000ff0700728c */ /* 0x000fd2000bf05270 */
[----:B------:R-:W-:Y:S05]  /*6100*/  BRA.U UP0, `(.L_x_18) ;  /* 0x0000000100d87547 */ /* 0x000fea000b800000 */
[C---:B------:R-:W-:Y:S01]  /*6110*/  FMUL R41, R40.reuse, 0.044714998453855514526 ;  /* 0x3d37271328297820 */ /* 0x040fe20000400000 */
[----:B------:R-:W-:Y:S01]  /*6120*/  MOV R45, 0x3c80f082 ;  /* 0x3c80f082002d7802 */ /* 0x000fe20000000f00 */
[----:B------:R-:W-:Y:S02]  /*6130*/  HFMA2 R44, -RZ, RZ, 1.875, 0 ;  /* 0x3f800000ff2c7431 */ /* 0x000fe400000001ff */
[----:B------:R-:W-:-:S04]  /*6140*/  FMUL R41, R40, R41 ;  /* 0x0000002928297220 */ /* 0x000fc80000400000 */
[C---:B------:R-:W-:Y:S01]  /*6150*/  FFMA R41, R40.reuse, R41, R40 ;  /* 0x0000002928297223 */ /* 0x040fe20000000028 */
[----:B------:R-:W-:-:S03]  /*6160*/  FMUL R40, R40, 0.5 ;  /* 0x3f00000028287820 */ /* 0x000fc60000400000 */
[----:B------:R-:W-:-:S04]  /*6170*/  FMUL R42, R41, 0.79788458347320556641 ;  /* 0x3f4c422a292a7820 */ /* 0x000fc80000400000 */
[C---:B------:R-:W-:Y:S01]  /*6180*/  FMUL R41, |R42|.reuse, 2.8853900432586669922 ;  /* 0x4038aa3b2a297820 */ /* 0x040fe20000400200 */
[C---:B------:R-:W-:Y:S01]  /*6190*/  FMUL R46, R42.reuse, R42 ;  /* 0x0000002a2a2e7220 */ /* 0x040fe20000400000 */
[C---:B------:R-:W-:Y:S02]  /*61a0*/  FSETP.GE.AND P1, PT, |R42|.reuse, 0.60000002384185791016, PT ;  /* 0x3f19999a2a00780b */ /* 0x040fe40003f26200 */
[----:B------:R-:W-:Y:S01]  /*61b0*/  FSETP.GE.AND P0, PT, |R42|, 9.010913848876953125, PT ;  /* 0x41102cb42a00780b */ /* 0x000fe20003f06200 */
[C---:B------:R-:W-:Y:S01]  /*61c0*/  FFMA R45, R46.reuse, R45, -0.052303962409496307373 ;  /* 0xbd563cae2e2d7423 */ /* 0x040fe2000000002d */
[----:B------:R-:W0:Y:S03]  /*61d0*/  MUFU.EX2 R41, R41 ;  /* 0x0000002900297308 */ /* 0x000e260000000800 */
[----:B------:R-:W-:Y:S01]  /*61e0*/  FFMA R47, R46, R45, 0.1331529766321182251 ;  /* 0x3e0859412e2f7423 */ /* 0x000fe2000000002d */
[----:B0-----:R-:W-:-:S03]  /*61f0*/  FADD R43, R41, 1 ;  /* 0x3f800000292b7421 */ /* 0x001fc60000000000 */
[----:B------:R-:W-:-:S04]  /*6200*/  FFMA R41, R46, R47, -0.33332768082618713379 ;  /* 0xbeaaa9ed2e297423 */ /* 0x000fc8000000002f */
[----:B------:R-:W-:Y:S01]  /*6210*/  FFMA R41, R46, R41, RZ ;  /* 0x000000292e297223 */ /* 0x000fe200000000ff */
[----:B------:R-:W0:Y:S02]  /*6220*/  MUFU.RCP R43, R43 ;  /* 0x0000002b002b7308 */ /* 0x000e240000001000 */
[----:B0-----:R-:W-:-:S05]  /*6230*/  FFMA R44, R43, -2, R44 ;  /* 0xc00000002b2c7823 */ /* 0x001fca000000002c */
[----:B------:R-:W-:-:S04]  /*6240*/  FSEL R45, R44, 1, !P0 ;  /* 0x3f8000002c2d7808 */ /* 0x000fc80004000000 */
[--C-:B------:R-:W-:Y:S01]  /*6250*/  LOP3.LUT R45, R45, 0x80000000, R42.reuse, 0xb8, !PT ;  /* 0x800000002d2d7812 */ /* 0x100fe200078eb82a */
[----:B------:R-:W-:-:S04]  /*6260*/  @!P1 FFMA R45, R42, R41, R42 ;  /* 0x000000292a2d9223 */ /* 0x000fc8000000002a */
[----:B------:R-:W-:-:S04]  /*6270*/  FADD R45, R45, 1 ;  /* 0x3f8000002d2d7421 */ /* 0x000fc80000000000 */
[----:B------:R-:W-:Y:S01]  /*6280*/  FMUL R40, R40, R45 ;  /* 0x0000002d28287220 */ /* 0x000fe20000400000 */
[----:B------:R-:W-:Y:S06]  /*6290*/  BRA `(.L_x_18) ;  /* 0x0000000000747947 */ /* 0x000fec0003800000 */
.L_x_17:
[----:B------:R-:W-:Y:S01]  /*62a0*/  HFMA2 R42, -RZ, RZ, 3.7421875, 0 ;  /* 0x437c0000ff2a7431 */ /* 0x000fe200000001ff */
[----:B------:R-:W-:Y:S01]  /*62b0*/  MOV R41, 0x3bbb989d ;  /* 0x3bbb989d00297802 */ /* 0x000fe20000000f00 */
[----:B------:R-:W-:Y:S04]  /*62c0*/  BSSY.RECONVERGENT B1, `(.L_x_19) ;  /* 0x0000015000017945 */ /* 0x000fe80003800200 */
[----:B------:R-:W-:-:S04]  /*62d0*/  FFMA.SAT R41, R40, -R41, 0.5 ;  /* 0x3f00000028297423 */ /* 0x000fc80000002829 */
[----:B------:R-:W-:-:S04]  /*62e0*/  FFMA.RM R41, R41, R42, 12582913 ;  /* 0x4b40000129297423 */ /* 0x000fc8000000402a */
[C---:B------:R-:W-:Y:S01]  /*62f0*/  FADD R43, R41.reuse, -12583039 ;  /* 0xcb40007f292b7421 */ /* 0x040fe20000000000 */
[----:B------:R-:W-:-:S03]  /*6300*/  SHF.L.U32 R41, R41, 0x17, RZ ;  /* 0x0000001729297819 */ /* 0x000fc600000006ff */
[----:B------:R-:W-:-:S04]  /*6310*/  FFMA R43, R40, -1.4426950216293334961, -R43 ;  /* 0xbfb8aa3b282b7823 */ /* 0x000fc8000000082b */
[----:B------:R-:W-:-:S04]  /*6320*/  FFMA R43, R40, -1.925963033500011079e-08, R43 ;  /* 0xb2a57060282b7823 */ /* 0x000fc8000000002b */
[----:B------:R-:W0:Y:S02]  /*6330*/  MUFU.EX2 R42, R43 ;  /* 0x0000002b002a7308 */ /* 0x000e240000000800 */
[----:B0-----:R-:W-:-:S06]  /*6340*/  FFMA R45, R41, R42, 1 ;  /* 0x3f800000292d7423 */ /* 0x001fcc000000002a */
[----:B------:R-:W0:Y:S08]  /*6350*/  MUFU.RCP R41, R45 ;  /* 0x0000002d00297308 */ /* 0x000e300000001000 */
[----:B------:R-:W1:Y:S01]  /*6360*/  FCHK P0, R40, R45 ;  /* 0x0000002d28007302 */ /* 0x000e620000000000 */
[----:B0-----:R-:W-:-:S04]  /*6370*/  FFMA R42, -R45, R41, 1 ;  /* 0x3f8000002d2a7423 */ /* 0x001fc80000000129 */
[----:B------:R-:W-:-:S04]  /*6380*/  FFMA R41, R41, R42, R41 ;  /* 0x0000002a29297223 */ /* 0x000fc80000000029 */
[----:B------:R-:W-:-:S04]  /*6390*/  FFMA R42, R40, R41, RZ ;  /* 0x00000029282a7223 */ /* 0x000fc800000000ff */
[----:B------:R-:W-:-:S04]  /*63a0*/  FFMA R44, -R45, R42, R40 ;  /* 0x0000002a2d2c7223 */ /* 0x000fc80000000128 */
[----:B------:R-:W-:Y:S01]  /*63b0*/  FFMA R41, R41, R44, R42 ;  /* 0x0000002c29297223 */ /* 0x000fe2000000002a */
[----:B-1----:R-:W-:Y:S06]  /*63c0*/  @!P0 BRA `(.L_x_20) ;  /* 0x0000000000108947 */ /* 0x002fec0003800000 */
[----:B------:R-:W-:Y:S02]  /*63d0*/  MOV R41, R45 ;  /* 0x0000002d00297202 */ /* 0x000fe40000000f00 */
[----:B------:R-:W-:-:S07]  /*63e0*/  MOV R42, 0x6400 ;  /* 0x00006400002a7802 */ /* 0x000fce0000000f00 */
[----:B------:R-:W-:Y:S05]  /*63f0*/  CALL.REL.NOINC `($__internal_1_$__cuda_sm3x_div_rn_noftz_f32_slowpath) ;  /* 0x000000a800247944 */ /* 0x000fea0003c00000 */
[----:B------:R-:W-:-:S07]  /*6400*/  MOV R41, R40 ;  /* 0x0000002800297202 */ /* 0x000fce0000000f00 */
.L_x_20:
[----:B------:R-:W-:Y:S05]  /*6410*/  BSYNC.RECONVERGENT B1 ;  /* 0x0000000000017941 */ /* 0x000fea0003800200 */
.L_x_19:
[----:B------:R-:W-:Y:S01]  /*6420*/  MOV R40, R41 ;  /* 0x0000002900287202 */ /* 0x000fe20000000f00 */
[----:B------:R-:W-:Y:S06]  /*6430*/  BRA `(.L_x_18) ;  /* 0x00000000000c7947 */ /* 0x000fec0003800000 */
.L_x_16:
[C---:B------:R-:W-:Y:S01]  /*6440*/  FSETP.GT.AND P0, PT, R40.reuse, RZ, PT ;  /* 0x000000ff2800720b */ /* 0x040fe20003f04000 */
[----:B------:R-:W-:-:S05]  /*6450*/  FMUL R40, R40, R40 ;  /* 0x0000002828287220 */ /* 0x000fca0000400000 */
[----:B------:R-:W-:-:S07]  /*6460*/  FSEL R40, R40, RZ, P0 ;  /* 0x000000ff28287208 */ /* 0x000fce0000000000 */
.L_x_18:
        /* <DEDUP_REMOVED lines=64> */
[----:B------:R-:W-:Y:S01]  /*6870*/  UISETP.NE.AND UP0, UPT, UR7, URZ, UPT ;  /* 0x000000ff0700728c */ /* 0x000fe2000bf05270 */
        /* <DEDUP_REMOVED lines=57> */
[----:B------:R-:W-:-:S03]  /*6c10*/  LEA R78, R79, R138, 0x2 ;  /* 0x0000008a4f4e7211 */ /* 0x000fc600078e10ff */
[----:B------:R-:W-:Y:S02]  /*6c20*/  FFMA R74, R32, R47, R73 ;  /* 0x0000002f204a7223 */ /* 0x000fe40000000049 */
[----:B------:R0:W-:Y:S02]  /*6c30*/  STL [R78], R40 ;  /* 0x000000284e007387 */ /* 0x0001e40000100800 */
[----:B------:R-:W-:-:S04]  /*6c40*/  FFMA R47, R33, R42, R74 ;  /* 0x0000002a212f7223 */ /* 0x000fc8000000004a */
[----:B------:R-:W-:-:S04]  /*6c50*/  FFMA R42, R34, R41, R47 ;  /* 0x00000029222a7223 */ /* 0x000fc8000000002f */
[----:B------:R-:W-:-:S04]  /*6c60*/  FFMA R41, R35, R44, R42 ;  /* 0x0000002c23297223 */ /* 0x000fc8000000002a */
[----:B------:R-:W-:-:S04]  /*6c70*/  FFMA R42, R36, R43, R41 ;  /* 0x0000002b242a7223 */ /* 0x000fc80000000029 */
[----:B------:R-:W-:-:S04]  /*6c80*/  FFMA R41, R37, R46, R42 ;  /* 0x0000002e25297223 */ /* 0x000fc8000000002a */
[----:B------:R-:W-:Y:S01]  /*6c90*/  FFMA R41, R38, R45, R41 ;  /* 0x0000002d26297223 */ /* 0x000fe20000000029 */
[----:B0-----:R-:W-:Y:S06]  /*6ca0*/  BRA.U !UP0, `(.L_x_21) ;  /* 0x0000000108887547 */ /* 0x001fec000b800000 */
[----:B------:R-:W-:-:S09]  /*6cb0*/  UISETP.NE.AND UP0, UPT, UR7, 0x1, UPT ;  /* 0x000000010700788c */ /* 0x000fd2000bf05270 */
[----:B------:R-:W-:Y:S05]  /*6cc0*/  BRA.U !UP0, `(.L_x_22) ;  /* 0x0000000108187547 */ /* 0x000fea000b800000 */
[----:B------:R-:W-:-:S09]  /*6cd0*/  UISETP.NE.AND UP0, UPT, UR7, 0x2, UPT ;  /* 0x000000020700788c */ /* 0x000fd2000bf05270 */
[----:B------:R-:W-:Y:S05]  /*6ce0*/  BRA.U UP0, `(.L_x_23) ;  /* 0x0000000100d87547 */ /* 0x000fea000b800000 */
[C---:B------:R-:W-:Y:S01]  /*6cf0*/  FSETP.GT.AND P0, PT, R41.reuse, RZ, PT ;  /* 0x000000ff2900720b */ /* 0x040fe20003f04000 */
[----:B------:R-:W-:-:S05]  /*6d00*/  FMUL R41, R41, R41 ;  /* 0x0000002929297220 */ /* 0x000fca0000400000 */
[----:B------:R-:W-:Y:S01]  /*6d10*/  FSEL R41, R41, RZ, P0 ;  /* 0x000000ff29297208 */ /* 0x000fe20000000000 */
[----:B------:R-:W-:Y:S06]  /*6d20*/  BRA `(.L_x_23) ;  /* 0x0000000000c87947 */ /* 0x000fec0003800000 */
.L_x_22:
[----:B------:R-:W-:Y:S01]  /*6d30*/  HFMA2 R40, -RZ, RZ, 0.96630859375, -0.0022525787353515625 ;  /* 0x3bbb989dff287431 */ /* 0x000fe200000001ff */
[----:B------:R-:W-:Y:S01]  /*6d40*/  MOV R43, 0x437c0000 ;  /* 0x437c0000002b7802 */ /* 0x000fe20000000f00 */
[----:B------:R-:W-:Y:S03]  /*6d50*/  BSSY.RECONVERGENT B1, `(.L_x_24) ;  /* 0x0000015000017945 */ /* 0x000fe60003800200 */
        /* <DEDUP_REMOVED lines=17> */
[----:B------:R-:W-:Y:S02]  /*6e70*/  MOV R41, R46 ;  /* 0x0000002e00297202 */ /* 0x000fe40000000f00 */
[----:B------:R-:W-:-:S07]  /*6e80*/  MOV R42, 0x6ea0 ;  /* 0x00006ea0002a7802 */ /* 0x000fce0000000f00 */
[----:B------:R-:W-:Y:S05]  /*6e90*/  CALL.REL.NOINC `($__internal_1_$__cuda_sm3x_div_rn_noftz_f32_slowpath) ;  /* 0x0000009c007c7944 */ /* 0x000fea0003c00000 */
.L_x_25:
[----:B------:R-:W-:Y:S05]  /*6ea0*/  BSYNC.RECONVERGENT B1 ;  /* 0x0000000000017941 */ /* 0x000fea0003800200 */
.L_x_24:
[----:B------:R-:W-:Y:S01]  /*6eb0*/  MOV R41, R40 ;  /* 0x0000002800297202 */ /* 0x000fe20000000f00 */
[----:B------:R-:W-:Y:S06]  /*6ec0*/  BRA `(.L_x_23) ;  /* 0x0000000000607947 */ /* 0x000fec0003800000 */
.L_x_21:
[C---:B------:R-:W-:Y:S01]  /*6ed0*/  FMUL R40, R41.reuse, 0.044714998453855514526 ;  /* 0x3d37271329287820 */ /* 0x040fe20000400000 */
[----:B------:R-:W-:Y:S01]  /*6ee0*/  HFMA2 R46, -RZ, RZ, 1.125, -9232 ;  /* 0x3c80f082ff2e7431 */ /* 0x000fe200000001ff */
[----:B------:R-:W-:Y:S02]  /*6ef0*/  MOV R44, 0x3f800000 ;  /* 0x3f800000002c7802 */ /* 0x000fe40000000f00 */
        /* <DEDUP_REMOVED lines=20> */
[----:B------:R-:W-:-:S07]  /*7040*/  FMUL R41, R41, R40 ;  /* 0x0000002829297220 */ /* 0x000fce0000400000 */
.L_x_23:
        /* <DEDUP_REMOVED lines=64> */
[----:B------:R-:W-:-:S03]  /*7450*/  UISETP.NE.AND UP0, UPT, UR7, URZ, UPT ;  /* 0x000000ff0700728c */ /* 0x000fc6000bf05270 */
[----:B------:R0:W-:Y:S01]  /*7460*/  STL [R78+0x4], R41 ;  /* 0x000004294e007387 */ /* 0x0001e20000100800 */
        /* <DEDUP_REMOVED lines=73> */
.L_x_27:
        /* <DEDUP_REMOVED lines=23> */
.L_x_30:
[----:B------:R-:W-:Y:S05]  /*7a70*/  BSYNC.RECONVERGENT B1 ;  /* 0x0000000000017941 */ /* 0x000fea0003800200 */
.L_x_29:
[----:B------:R-:W-:Y:S01]  /*7a80*/  MOV R40, R41 ;  /* 0x0000002900287202 */ /* 0x000fe20000000f00 */
[----:B------:R-:W-:Y:S06]  /*7a90*/  BRA `(.L_x_28) ;  /* 0x0000000000607947 */ /* 0x000fec0003800000 */
.L_x_26:
        /* <DEDUP_REMOVED lines=24> */
.L_x_28:
        /* <DEDUP_REMOVED lines=63> */
[----:B------:R0:W5:Y:S01]  /*8010*/  LDG.E.CONSTANT R101, desc[UR12][R76.64+0xfc0c] ;  /* 0x00fc0c0c4c657981 */ /* 0x000162000c1e9900 */
        /* <DEDUP_REMOVED lines=29> */
[----:B0-----:R-:W-:-:S04]  /*81f0*/  FFMA R76, R2, R131, R129 ;  /* 0x00000083024c7223 */ /* 0x001fc80000000081 */
        /* <DEDUP_REMOVED lines=36> */
[----:B-1----:R-:W-:Y:S06]  /*8440*/  BRA.U !UP0, `(.L_x_31) ;  /* 0x0000000108887547 */ /* 0x002fec000b800000 */
        /* <DEDUP_REMOVED lines=8> */
.L_x_32:
        /* <DEDUP_REMOVED lines=23> */
.L_x_35:
[----:B------:R-:W-:Y:S05]  /*8640*/  BSYNC.RECONVERGENT B1 ;  /* 0x0000000000017941 */ /* 0x000fea0003800200 */
.L_x_34:
[----:B------:R-:W-:Y:S01]  /*8650*/  MOV R41, R40 ;  /* 0x0000002800297202 */ /* 0x000fe20000000f00 */
[----:B------:R-:W-:Y:S06]  /*8660*/  BRA `(.L_x_33) ;  /* 0x0000000000607947 */ /* 0x000fec0003800000 */
.L_x_31:
        /* <DEDUP_REMOVED lines=24> */
.L_x_33:
[----:B------:R0:W-:Y:S01]  /*87f0*/  STL [R78+0xc], R41 ;  /* 0x00000c294e007387 */ /* 0x0001e20000100800 */
[----:B------:R-:W-:Y:S05]  /*8800*/  @P2 BRA `(.L_x_36) ;  /* 0xffffffd000142947 */ /* 0x000fea000383ffff */
[----:B------:R-:W-:Y:S05]  /*8810*/  BSYNC.RECONVERGENT B0 ;  /* 0x0000000000007941 */ /* 0x000fea0003800200 */
.L_x_15:
[----:B0-----:R-:W0:Y:S01]  /*8820*/  LDC.64 R40, c[0x0][0x398] ;  /* 0x0000e600ff287b82 */ /* 0x001e220000000a00 */
[----:B------:R-:W-:Y:S01]  /*8830*/  HFMA2 R73, -RZ, RZ, 0, 0 ;  /* 0x00000000ff497431 */ /* 0x000fe200000001ff */
[----:B------:R-:W-:Y:S01]  /*8840*/  BSSY.RECONVERGENT B0, `(.L_x_37) ;  /* 0x0000016000007945 */ /* 0x000fe20003800200 */
[----:B------:R-:W-:Y:S02]  /*8850*/  MOV R74, RZ ;  /* 0x000000ff004a7202 */ /* 0x000fe40000000f00 */
[----:B------:R-:W-:Y:S02]  /*8860*/  MOV R79, R138 ;  /* 0x0000008a004f7202 */ /* 0x000fe40000000f00 */
[----:B0-----:R-:W-:-:S04]  /*8870*/  IADD3 R44, P0, PT, R40, 0x200, RZ ;  /* 0x00000200282c7810 */ /* 0x001fc80007f1e0ff */
[----:B------:R-:W-:-:S09]  /*8880*/  IADD3.X R45, PT, PT, RZ, R41, RZ, P0, !PT ;  /* 0x00000029ff2d7210 */ /* 0x000fd200007fe4ff */
.L_x_38:
[----:B------:R-:W-:Y:S02]  /*8890*/  MOV R42, R44 ;  /* 0x0000002c002a7202 */ /* 0x000fe40000000f00 */
[----:B------:R-:W-:Y:S02]  /*88a0*/  MOV R43, R45 ;  /* 0x0000002d002b7202 */ /* 0x000fe40000000f00 */
[----:B------:R0:W2:Y:S04]  /*88b0*/  LDL.128 R44, [R79] ;  /* 0x000000004f2c7983 */ /* 0x0000a80000100c00 */
[----:B------:R-:W2:Y:S04]  /*88c0*/  LDG.E.CONSTANT R75, desc[UR12][R42.64+-0x200] ;  /* 0xfffe000c2a4b7981 */ /* 0x000ea8000c1e9900 */
[----:B------:R-:W3:Y:S04]  /*88d0*/  LDG.E.CONSTANT R76, desc[UR12][R42.64+-0x100] ;  /* 0xffff000c2a4c7981 */ /* 0x000ee8000c1e9900 */
[----:B------:R-:W4:Y:S04]  /*88e0*/  LDG.E.CONSTANT R77, desc[UR12][R42.64] ;  /* 0x0000000c2a4d7981 */ /* 0x000f28000c1e9900 */
[----:B------:R-:W5:Y:S01]  /*88f0*/  LDG.E.CONSTANT R78, desc[UR12][R42.64+0x100] ;  /* 0x0001000c2a4e7981 */ /* 0x000f62000c1e9900 */
[----:B------:R-:W-:-:S02]  /*8900*/  IADD3 R74, PT, PT, R74, 0x4, RZ ;  /* 0x000000044a4a7810 */ /* 0x000fc40007ffe0ff */
[----:B0-----:R-:W-:Y:S02]  /*8910*/  IADD3 R79, PT, PT, R79, 0x10, RZ ;  /* 0x000000104f4f7810 */ /* 0x001fe40007ffe0ff */
[----:B------:R-:W-:Y:S01]  /*8920*/  ISETP.NE.AND P0, PT, R74, 0x100, PT ;  /* 0x000001004a00780c */ /* 0x000fe20003f05270 */
[----:B--2---:R-:W-:-:S04]  /*8930*/  FFMA R44, R44, R75, R73 ;  /* 0x0000004b2c2c7223 */ /* 0x004fc80000000049 */
[----:B---3--:R-:W-:Y:S01]  /*8940*/  FFMA R45, R45, R76, R44 ;  /* 0x0000004c2d2d7223 */ /* 0x008fe2000000002c */
[----:B------:R-:W-:-:S03]  /*8950*/  IADD3 R44, P1, PT, R42, 0x400, RZ ;  /* 0x000004002a2c7810 */ /* 0x000fc60007f3e0ff */
[----:B----4-:R-:W-:Y:S01]  /*8960*/  FFMA R46, R46, R77, R45 ;  /* 0x0000004d2e2e7223 */ /* 0x010fe2000000002d */
[----:B------:R-:W-:-:S03]  /*8970*/  IADD3.X R45, PT, PT, RZ, R43, RZ, P1, !PT ;  /* 0x0000002bff2d7210 */ /* 0x000fc60000ffe4ff */
[----:B-----5:R-:W-:Y:S01]  /*8980*/  FFMA R73, R47, R78, R46 ;  /* 0x0000004e2f497223 */ /* 0x020fe2000000002e */
[----:B------:R-:W-:Y:S06]  /*8990*/  @P0 BRA `(.L_x_38) ;  /* 0xfffffffc00bc0947 */ /* 0x000fec000383ffff */
[----:B------:R-:W-:Y:S05]  /*89a0*/  BSYNC.RECONVERGENT B0 ;  /* 0x0000000000007941 */ /* 0x000fea0003800200 */
.L_x_37:
[----:B------:R-:W-:Y:S01]  /*89b0*/  IADD3 R44, P0, PT, R40, 0x204, RZ ;  /* 0x00000204282c7810 */ /* 0x000fe20007f1e0ff */
[----:B------:R-:W-:Y:S01]  /*89c0*/  BSSY.RECONVERGENT B0, `(.L_x_39) ;  /* 0x0000015000007945 */ /* 0x000fe20003800200 */
[----:B------:R-:W-:Y:S02]  /*89d0*/  CS2R R74, SRZ ;  /* 0x00000000004a7805 */ /* 0x000fe4000001ff00 */
[----:B------:R-:W-:Y:S02]  /*89e0*/  MOV R80, R138 ;  /* 0x0000008a00507202 */ /* 0x000fe40000000f00 */
[----:B------:R-:W-:-:S07]  /*89f0*/  IADD3.X R45, PT, PT, RZ, R41, RZ, P0, !PT ;  /* 0x00000029ff2d7210 */ /* 0x000fce00007fe4ff */
.L_x_40:
        /* <DEDUP_REMOVED lines=18> */
.L_x_39:
[----:B------:R-:W-:Y:S01]  /*8b20*/  IADD3 R44, P0, PT, R40, 0x208, RZ ;  /* 0x00000208282c7810 */ /* 0x000fe20007f1e0ff */
[----:B------:R-:W-:Y:S01]  /*8b30*/  HFMA2 R77, -RZ, RZ, 0, 0 ;  /* 0x00000000ff4d7431 */ /* 0x000fe200000001ff */
[----:B------:R-:W-:Y:S01]  /*8b40*/  BSSY.RECONVERGENT B0, `(.L_x_41) ;  /* 0x0000015000007945 */ /* 0x000fe20003800200 */
[----:B------:R-:W-:Y:S02]  /*8b50*/  MOV R74, RZ ;  /* 0x000000ff004a7202 */ /* 0x000fe40000000f00 */
[----:B------:R-:W-:Y:S02]  /*8b60*/  MOV R81, R138 ;  /* 0x0000008a00517202 */ /* 0x000fe40000000f00 */
[----:B------:R-:W-:-:S07]  /*8b70*/  IADD3.X R45, PT, PT, RZ, R41, RZ, P0, !PT ;  /* 0x00000029ff2d7210 */ /* 0x000fce00007fe4ff */
.L_x_42:
        /* <DEDUP_REMOVED lines=18> */
.L_x_41:
[----:B------:R-:W-:Y:S01]  /*8ca0*/  IADD3 R44, P0, PT, R40, 0x20c, RZ ;  /* 0x0000020c282c7810 */ /* 0x000fe20007f1e0ff */
[----:B------:R-:W-:Y:S01]  /*8cb0*/  HFMA2 R79, -RZ, RZ, 0, 0 ;  /* 0x00000000ff4f7431 */ /* 0x000fe200000001ff */
[----:B------:R-:W-:Y:S01]  /*8cc0*/  BSSY.RECONVERGENT B0, `(.L_x_43) ;  /* 0x0000015000007945 */ /* 0x000fe20003800200 */
[----:B------:R-:W-:Y:S02]  /*8cd0*/  MOV R74, RZ ;  /* 0x000000ff004a7202 */ /* 0x000fe40000000f00 */
[----:B------:R-:W-:Y:S02]  /*8ce0*/  MOV R82, R138 ;  /* 0x0000008a00527202 */ /* 0x000fe40000000f00 */
[----:B------:R-:W-:-:S07]  /*8cf0*/  IADD3.X R45, PT, PT, RZ, R41, RZ, P0, !PT ;  /* 0x00000029ff2d7210 */ /* 0x000fce00007fe4ff */
.L_x_44:
        /* <DEDUP_REMOVED lines=18> */
.L_x_43:
[----:B------:R-:W-:Y:S01]  /*8e20*/  IADD3 R44, P0, PT, R40, 0x210, RZ ;  /* 0x00000210282c7810 */ /* 0x000fe20007f1e0ff */
[----:B------:R-:W-:Y:S01]  /*8e30*/  HFMA2 R81, -RZ, RZ, 0, 0 ;  /* 0x00000000ff517431 */ /* 0x000fe200000001ff */
[----:B------:R-:W-:Y:S01]  /*8e40*/  BSSY.RECONVERGENT B0, `(.L_x_45) ;  /* 0x0000015000007945 */ /* 0x000fe20003800200 */
[----:B------:R-:W-:Y:S02]  /*8e50*/  MOV R74, RZ ;  /* 0x000000ff004a7202 */ /* 0x000fe40000000f00 */
[----:B------:R-:W-:Y:S02]  /*8e60*/  MOV R83, R138 ;  /* 0x0000008a00537202 */ /* 0x000fe40000000f00 */
[----:B------:R-:W-:-:S07]  /*8e70*/  IADD3.X R45, PT, PT, RZ, R41, RZ, P0, !PT ;  /* 0x00000029ff2d7210 */ /* 0x000fce00007fe4ff */
.L_x_46:
        /* <DEDUP_REMOVED lines=18> */
.L_x_45:
[----:B------:R-:W-:Y:S01]  /*8fa0*/  IADD3 R44, P0, PT, R40, 0x214, RZ ;  /* 0x00000214282c7810 */ /* 0x000fe20007f1e0ff */
[----:B------:R-:W-:Y:S01]  /*8fb0*/  HFMA2 R83, -RZ, RZ, 0, 0 ;  /* 0x00000000ff537431 */ /* 0x000fe200000001ff */
[----:B------:R-:W-:Y:S01]  /*8fc0*/  BSSY.RECONVERGENT B0, `(.L_x_47) ;  /* 0x0000015000007945 */ /* 0x000fe20003800200 */
[----:B------:R-:W-:Y:S02]  /*8fd0*/  MOV R74, RZ ;  /* 0x000000ff004a7202 */ /* 0x000fe40000000f00 */
[----:B------:R-:W-:Y:S02]  /*8fe0*/  MOV R84, R138 ;  /* 0x0000008a00547202 */ /* 0x000fe40000000f00 */
[----:B------:R-:W-:-:S07]  /*8ff0*/  IADD3.X R45, PT, PT, RZ, R41, RZ, P0, !PT ;  /* 0x00000029ff2d7210 */ /* 0x000fce00007fe4ff */
.L_x_48:
        /* <DEDUP_REMOVED lines=18> */
.L_x_47:
[----:B------:R-:W-:Y:S01]  /*9120*/  IADD3 R44, P0, PT, R40, 0x218, RZ ;  /* 0x00000218282c7810 */ /* 0x000fe20007f1e0ff */
[----:B------:R-:W-:Y:S01]  /*9130*/  HFMA2 R85, -RZ, RZ, 0, 0 ;  /* 0x00000000ff557431 */ /* 0x000fe200000001ff */
[----:B------:R-:W-:Y:S01]  /*9140*/  BSSY.RECONVERGENT B0, `(.L_x_49) ;  /* 0x0000015000007945 */ /* 0x000fe20003800200 */
[----:B------:R-:W-:Y:S02]  /*9150*/  MOV R74, RZ ;  /* 0x000000ff004a7202 */ /* 0x000fe40000000f00 */
[----:B------:R-:W-:Y:S02]  /*9160*/  MOV R84, R138 ;  /* 0x0000008a00547202 */ /* 0x000fe40000000f00 */
[----:B------:R-:W-:-:S07]  /*9170*/  IADD3.X R45, PT, PT, RZ, R41, RZ, P0, !PT ;  /* 0x00000029ff2d7210 */ /* 0x000fce00007fe4ff */
.L_x_50:
        /* <DEDUP_REMOVED lines=18> */
.L_x_49:
[----:B------:R-:W-:Y:S01]  /*92a0*/  IADD3 R44, P0, PT, R40, 0x21c, RZ ;  /* 0x0000021c282c7810 */ /* 0x000fe20007f1e0ff */
[----:B------:R-:W-:Y:S01]  /*92b0*/  HFMA2 R87, -RZ, RZ, 0, 0 ;  /* 0x00000000ff577431 */ /* 0x000fe200000001ff */
[----:B------:R-:W-:Y:S01]  /*92c0*/  BSSY.RECONVERGENT B0, `(.L_x_51) ;  /* 0x0000015000007945 */ /* 0x000fe20003800200 */
[----:B------:R-:W-:Y:S02]  /*92d0*/  MOV R74, RZ ;  /* 0x000000ff004a7202 */ /* 0x000fe40000000f00 */
[----:B------:R-:W-:Y:S02]  /*92e0*/  MOV R84, R138 ;  /* 0x0000008a00547202 */ /* 0x000fe40000000f00 */
[----:B------:R-:W-:-:S07]  /*92f0*/  IADD3.X R45, PT, PT, RZ, R41, RZ, P0, !PT ;  /* 0x00000029ff2d7210 */ /* 0x000fce00007fe4ff */
.L_x_52:
        /* <DEDUP_REMOVED lines=18> */
.L_x_51:
[----:B------:R-:W-:Y:S01]  /*9420*/  IADD3 R44, P0, PT, R40, 0x220, RZ ;  /* 0x00000220282c7810 */ /* 0x000fe20007f1e0ff */
[----:B------:R-:W-:Y:S01]  /*9430*/  HFMA2 R89, -RZ, RZ, 0, 0 ;  /* 0x00000000ff597431 */ /* 0x000fe200000001ff */
[----:B------:R-:W-:Y:S01]  /*9440*/  BSSY.RECONVERGENT B0, `(.L_x_53) ;  /* 0x0000015000007945 */ /* 0x000fe20003800200 */
[----:B------:R-:W-:Y:S02]  /*9450*/  MOV R74, RZ ;  /* 0x000000ff004a7202 */ /* 0x000fe40000000f00 */
[----:B------:R-:W-:Y:S02]  /*9460*/  MOV R84, R138 ;  /* 0x0000008a00547202 */ /* 0x000fe40000000f00 */
[----:B------:R-:W-:-:S07]  /*9470*/  IADD3.X R45, PT, PT, RZ, R41, RZ, P0, !PT ;  /* 0x00000029ff2d7210 */ /* 0x000fce00007fe4ff */
.L_x_54:
        /* <DEDUP_REMOVED lines=18> */
.L_x_53:
[----:B------:R-:W-:Y:S01]  /*95a0*/  IADD3 R44, P0, PT, R40, 0x224, RZ ;  /* 0x00000224282c7810 */ /* 0x000fe20007f1e0ff */
[----:B------:R-:W-:Y:S01]  /*95b0*/  HFMA2 R91, -RZ, RZ, 0, 0 ;  /* 0x00000000ff5b7431 */ /* 0x000fe200000001ff */
[----:B------:R-:W-:Y:S01]  /*95c0*/  BSSY.RECONVERGENT B0, `(.L_x_55) ;  /* 0x0000015000007945 */ /* 0x000fe20003800200 */
[----:B------:R-:W-:Y:S02]  /*95d0*/  MOV R74, RZ ;  /* 0x000000ff004a7202 */ /* 0x000fe40000000f00 */
[----:B------:R-:W-:Y:S02]  /*95e0*/  MOV R84, R138 ;  /* 0x0000008a00547202 */ /* 0x000fe40000000f00 */
[----:B------:R-:W-:-:S07]  /*95f0*/  IADD3.X R45, PT, PT, RZ, R41, RZ, P0, !PT ;  /* 0x00000029ff2d7210 */ /* 0x000fce00007fe4ff */
.L_x_56:
        /* <DEDUP_REMOVED lines=18> */
.L_x_55:
[----:B------:R-:W-:Y:S01]  /*9720*/  IADD3 R44, P0, PT, R40, 0x228, RZ ;  /* 0x00000228282c7810 */ /* 0x000fe20007f1e0ff */
[----:B------:R-:W-:Y:S01]  /*9730*/  HFMA2 R93, -RZ, RZ, 0, 0 ;  /* 0x00000000ff5d7431 */ /* 0x000fe200000001ff */
[----:B------:R-:W-:Y:S01]  /*9740*/  BSSY.RECONVERGENT B0, `(.L_x_57) ;  /* 0x0000015000007945 */ /* 0x000fe20003800200 */
[----:B------:R-:W-:Y:S02]  /*9750*/  MOV R74, RZ ;  /* 0x000000ff004a7202 */ /* 0x000fe40000000f00 */
[----:B------:R-:W-:Y:S02]  /*9760*/  MOV R84, R138 ;  /* 0x0000008a00547202 */ /* 0x000fe40000000f00 */
[----:B------:R-:W-:-:S07]  /*9770*/  IADD3.X R45, PT, PT, RZ, R41, RZ, P0, !PT ;  /* 0x00000029ff2d7210 */ /* 0x000fce00007fe4ff */
.L_x_58:
        /* <DEDUP_REMOVED lines=18> */
.L_x_57:
[----:B------:R-:W-:Y:S01]  /*98a0*/  IADD3 R44, P0, PT, R40, 0x22c, RZ ;  /* 0x0000022c282c7810 */ /* 0x000fe20007f1e0ff */
[----:B------:R-:W-:Y:S01]  /*98b0*/  HFMA2 R95, -RZ, RZ, 0, 0 ;  /* 0x00000000ff5f7431 */ /* 0x000fe200000001ff */
[----:B------:R-:W-:Y:S01]  /*98c0*/  BSSY.RECONVERGENT B0, `(.L_x_59) ;  /* 0x0000015000007945 */ /* 0x000fe20003800200 */
[----:B------:R-:W-:Y:S02]  /*98d0*/  MOV R74, RZ ;  /* 0x000000ff004a7202 */ /* 0x000fe40000000f00 */
[----:B------:R-:W-:Y:S02]  /*98e0*/  MOV R84, R138 ;  /* 0x0000008a00547202 */ /* 0x000fe40000000f00 */
[----:B------:R-:W-:-:S07]  /*98f0*/  IADD3.X R45, PT, PT, RZ, R41, RZ, P0, !PT ;  /* 0x00000029ff2d7210 */ /* 0x000fce00007fe4ff */
.L_x_60:
        /* <DEDUP_REMOVED lines=18> */
.L_x_59:
[----:B------:R-:W-:Y:S01]  /*9a20*/  IADD3 R44, P0, PT, R40, 0x230, RZ ;  /* 0x00000230282c7810 */ /* 0x000fe20007f1e0ff */
[----:B------:R-:W-:Y:S01]  /*9a30*/  HFMA2 R97, -RZ, RZ, 0, 0 ;  /* 0x00000000ff617431 */ /* 0x000fe200000001ff */
[----:B------:R-:W-:Y:S01]  /*9a40*/  BSSY.RECONVERGENT B0, `(.L_x_61) ;  /* 0x0000015000007945 */ /* 0x000fe20003800200 */
[----:B------:R-:W-:Y:S02]  /*9a50*/  MOV R74, RZ ;  /* 0x000000ff004a7202 */ /* 0x000fe40000000f00 */
[----:B------:R-:W-:Y:S02]  /*9a60*/  MOV R84, R138 ;  /* 0x0000008a00547202 */ /* 0x000fe40000000f00 */
[----:B------:R-:W-:-:S07]  /*9a70*/  IADD3.X R45, PT, PT, RZ, R41, RZ, P0, !PT ;  /* 0x00000029ff2d7210 */ /* 0x000fce00007fe4ff */
.L_x_62:
        /* <DEDUP_REMOVED lines=18> */
.L_x_61:
[----:B------:R-:W-:Y:S01]  /*9ba0*/  IADD3 R44, P0, PT, R40, 0x234, RZ ;  /* 0x00000234282c7810 */ /* 0x000fe20007f1e0ff */
[----:B------:R-:W-:Y:S01]  /*9bb0*/  HFMA2 R99, -RZ, RZ, 0, 0 ;  /* 0x00000000ff637431 */ /* 0x000fe200000001ff */
[----:B------:R-:W-:Y:S01]  /*9bc0*/  BSSY.RECONVERGENT B0, `(.L_x_63) ;  /* 0x0000015000007945 */ /* 0x000fe20003800200 */
[----:B------:R-:W-:Y:S02]  /*9bd0*/  MOV R74, RZ ;  /* 0x000000ff004a7202 */ /* 0x000fe40000000f00 */
[----:B------:R-:W-:Y:S02]  /*9be0*/  MOV R84, R138 ;  /* 0x0000008a00547202 */ /* 0x000fe40000000f00 */
[----:B------:R-:W-:-:S07]  /*9bf0*/  IADD3.X R45, PT, PT, RZ, R41, RZ, P0, !PT ;  /* 0x00000029ff2d7210 */ /* 0x000fce00007fe4ff */
.L_x_64:
        /* <DEDUP_REMOVED lines=18> */
.L_x_63:
[----:B------:R-:W-:Y:S01]  /*9d20*/  IADD3 R44, P0, PT, R40, 0x238, RZ ;  /* 0x00000238282c7810 */ /* 0x000fe20007f1e0ff */
[----:B------:R-:W-:Y:S01]  /*9d30*/  HFMA2 R101, -RZ, RZ, 0, 0 ;  /* 0x00000000ff657431 */ /* 0x000fe200000001ff */
[----:B------:R-:W-:Y:S01]  /*9d40*/  BSSY.RECONVERGENT B0, `(.L_x_65) ;  /* 0x0000015000007945 */ /* 0x000fe20003800200 */
[----:B------:R-:W-:Y:S02]  /*9d50*/  MOV R74, RZ ;  /* 0x000000ff004a7202 */ /* 0x000fe40000000f00 */
[----:B------:R-:W-:Y:S02]  /*9d60*/  MOV R84, R138 ;  /* 0x0000008a00547202 */ /* 0x000fe40000000f00 */
[----:B------:R-:W-:-:S07]  /*9d70*/  IADD3.X R45, PT, PT, RZ, R41, RZ, P0, !PT ;  /* 0x00000029ff2d7210 */ /* 0x000fce00007fe4ff */
.L_x_66:
        /* <DEDUP_REMOVED lines=18> */
.L_x_65:
[----:B------:R-:W-:Y:S01]  /*9ea0*/  IADD3 R44, P0, PT, R40, 0x23c, RZ ;  /* 0x0000023c282c7810 */ /* 0x000fe20007f1e0ff */
[----:B------:R-:W-:Y:S01]  /*9eb0*/  HFMA2 R103, -RZ, RZ, 0, 0 ;  /* 0x00000000ff677431 */ /* 0x000fe200000001ff */
[----:B------:R-:W-:Y:S01]  /*9ec0*/  BSSY.RECONVERGENT B0, `(.L_x_67) ;  /* 0x0000015000007945 */ /* 0x000fe20003800200 */
[----:B------:R-:W-:Y:S02]  /*9ed0*/  MOV R74, RZ ;  /* 0x000000ff004a7202 */ /* 0x000fe40000000f00 */
[----:B------:R-:W-:Y:S02]  /*9ee0*/  MOV R84, R138 ;  /* 0x0000008a00547202 */ /* 0x000fe40000000f00 */
[----:B------:R-:W-:-:S07]  /*9ef0*/  IADD3.X R45, PT, PT, RZ, R41, RZ, P0, !PT ;  /* 0x00000029ff2d7210 */ /* 0x000fce00007fe4ff */
.L_x_68:
        /* <DEDUP_REMOVED lines=18> */
.L_x_67:
[----:B------:R-:W-:Y:S01]  /*a020*/  IADD3 R44, P0, PT, R40, 0x240, RZ ;  /* 0x00000240282c7810 */ /* 0x000fe20007f1e0ff */
[----:B------:R-:W-:Y:S01]  /*a030*/  HFMA2 R105, -RZ, RZ, 0, 0 ;  /* 0x00000000ff697431 */ /* 0x000fe200000001ff */
[----:B------:R-:W-:Y:S01]  /*a040*/  BSSY.RECONVERGENT B0, `(.L_x_69) ;  /* 0x0000015000007945 */ /* 0x000fe20003800200 */
[----:B------:R-:W-:Y:S02]  /*a050*/  MOV R74, RZ ;  /* 0x000000ff004a7202 */ /* 0x000fe40000000f00 */
[----:B------:R-:W-:Y:S02]  /*a060*/  MOV R84, R138 ;  /* 0x0000008a00547202 */ /* 0x000fe40000000f00 */
[----:B------:R-:W-:-:S07]  /*a070*/  IADD3.X R45, PT, PT, RZ, R41, RZ, P0, !PT ;  /* 0x00000029ff2d7210 */ /* 0x000fce00007fe4ff */
.L_x_70:
        /* <DEDUP_REMOVED lines=18> */
.L_x_69:
[----:B------:R-:W-:Y:S01]  /*a1a0*/  IADD3 R44, P0, PT, R40, 0x244, RZ ;  /* 0x00000244282c7810 */ /* 0x000fe20007f1e0ff */
[----:B------:R-:W-:Y:S01]  /*a1b0*/  HFMA2 R107, -RZ, RZ, 0, 0 ;  /* 0x00000000ff6b7431 */ /* 0x000fe200000001ff */
[----:B------:R-:W-:Y:S01]  /*a1c0*/  BSSY.RECONVERGENT B0, `(.L_x_71) ;  /* 0x0000015000007945 */ /* 0x000fe20003800200 */
[----:B------:R-:W-:Y:S02]  /*a1d0*/  MOV R74, RZ ;  /* 0x000000ff004a7202 */ /* 0x000fe40000000f00 */
[----:B------:R-:W-:Y:S02]  /*a1e0*/  MOV R84, R138 ;  /* 0x0000008a00547202 */ /* 0x000fe40000000f00 */
[----:B------:R-:W-:-:S07]  /*a1f0*/  IADD3.X R45, PT, PT, RZ, R41, RZ, P0, !PT ;  /* 0x00000029ff2d7210 */ /* 0x000fce00007fe4ff */
.L_x_72:
        /* <DEDUP_REMOVED lines=18> */
.L_x_71:
[----:B------:R-:W-:Y:S01]  /*a320*/  IADD3 R44, P0, PT, R40, 0x248, RZ ;  /* 0x00000248282c7810 */ /* 0x000fe20007f1e0ff */
[----:B------:R-:W-:Y:S01]  /*a330*/  HFMA2 R109, -RZ, RZ, 0, 0 ;  /* 0x00000000ff6d7431 */ /* 0x000fe200000001ff */
[----:B------:R-:W-:Y:S01]  /*a340*/  BSSY.RECONVERGENT B0, `(.L_x_73) ;  /* 0x0000015000007945 */ /* 0x000fe20003800200 */
[----:B------:R-:W-:Y:S02]  /*a350*/  MOV R74, RZ ;  /* 0x000000ff004a7202 */ /* 0x000fe40000000f00 */
[----:B------:R-:W-:Y:S02]  /*a360*/  MOV R84, R138 ;  /* 0x0000008a00547202 */ /* 0x000fe40000000f00 */
[----:B------:R-:W-:-:S07]  /*a370*/  IADD3.X R45, PT, PT, RZ, R41, RZ, P0, !PT ;  /* 0x00000029ff2d7210 */ /* 0x000fce00007fe4ff */
.L_x_74:
        /* <DEDUP_REMOVED lines=18> */
.L_x_73:
[----:B------:R-:W-:Y:S01]  /*a4a0*/  IADD3 R44, P0, PT, R40, 0x24c, RZ ;  /* 0x0000024c282c7810 */ /* 0x000fe20007f1e0ff */
[----:B------:R-:W-:Y:S01]  /*a4b0*/  HFMA2 R111, -RZ, RZ, 0, 0 ;  /* 0x00000000ff6f7431 */ /* 0x000fe200000001ff */
[----:B------:R-:W-:Y:S01]  /*a4c0*/  BSSY.RECONVERGENT B0, `(.L_x_75) ;  /* 0x0000015000007945 */ /* 0x000fe20003800200 */
[----:B------:R-:W-:Y:S02]  /*a4d0*/  MOV R74, RZ ;  /* 0x000000ff004a7202 */ /* 0x000fe40000000f00 */
[----:B------:R-:W-:Y:S02]  /*a4e0*/  MOV R84, R138 ;  /* 0x0000008a00547202 */ /* 0x000fe40000000f00 */
[----:B------:R-:W-:-:S07]  /*a4f0*/  IADD3.X R45, PT, PT, RZ, R41, RZ, P0, !PT ;  /* 0x00000029ff2d7210 */ /* 0x000fce00007fe4ff */
.L_x_76:
        /* <DEDUP_REMOVED lines=18> */
.L_x_75:
[----:B------:R-:W-:Y:S01]  /*a620*/  IADD3 R44, P0, PT, R40, 0x250, RZ ;  /* 0x00000250282c7810 */ /* 0x000fe20007f1e0ff */
[----:B------:R-:W-:Y:S01]  /*a630*/  HFMA2 R113, -RZ, RZ, 0, 0 ;  /* 0x00000000ff717431 */ /* 0x000fe200000001ff */
[----:B------:R-:W-:Y:S01]  /*a640*/  BSSY.RECONVERGENT B0, `(.L_x_77) ;  /* 0x0000015000007945 */ /* 0x000fe20003800200 */
[----:B------:R-:W-:Y:S02]  /*a650*/  MOV R74, RZ ;  /* 0x000000ff004a7202 */ /* 0x000fe40000000f00 */
[----:B------:R-:W-:Y:S02]  /*a660*/  MOV R84, R138 ;  /* 0x0000008a00547202 */ /* 0x000fe40000000f00 */
[----:B------:R-:W-:-:S07]  /*a670*/  IADD3.X R45, PT, PT, RZ, R41, RZ, P0, !PT ;  /* 0x00000029ff2d7210 */ /* 0x000fce00007fe4ff */
.L_x_78:
        /* <DEDUP_REMOVED lines=18> */
.L_x_77:
[----:B------:R-:W-:Y:S01]  /*a7a0*/  IADD3 R44, P0, PT, R40, 0x254, RZ ;  /* 0x00000254282c7810 */ /* 0x000fe20007f1e0ff */
[----:B------:R-:W-:Y:S01]  /*a7b0*/  HFMA2 R115, -RZ, RZ, 0, 0 ;  /* 0x00000000ff737431 */ /* 0x000fe200000001ff */
[----:B------:R-:W-:Y:S01]  /*a7c0*/  BSSY.RECONVERGENT B0, `(.L_x_79) ;  /* 0x0000015000007945 */ /* 0x000fe20003800200 */
[----:B------:R-:W-:Y:S02]  /*a7d0*/  MOV R74, RZ ;  /* 0x000000ff004a7202 */ /* 0x000fe40000000f00 */
[----:B------:R-:W-:Y:S02]  /*a7e0*/  MOV R84, R138 ;  /* 0x0000008a00547202 */ /* 0x000fe40000000f00 */
[----:B------:R-:W-:-:S07]  /*a7f0*/  IADD3.X R45, PT, PT, RZ, R41, RZ, P0, !PT ;  /* 0x00000029ff2d7210 */ /* 0x000fce00007fe4ff */
.L_x_80:
        /* <DEDUP_REMOVED lines=18> */
.L_x_79:
[----:B------:R-:W-:Y:S01]  /*a920*/  IADD3 R44, P0, PT, R40, 0x258, RZ ;  /* 0x00000258282c7810 */ /* 0x000fe20007f1e0ff */
[----:B------:R-:W-:Y:S01]  /*a930*/  HFMA2 R117, -RZ, RZ, 0, 0 ;  /* 0x00000000ff757431 */ /* 0x000fe200000001ff */
[----:B------:R-:W-:Y:S01]  /*a940*/  BSSY.RECONVERGENT B0, `(.L_x_81) ;  /* 0x0000015000007945 */ /* 0x000fe20003800200 */
[----:B------:R-:W-:Y:S02]  /*a950*/  MOV R74, RZ ;  /* 0x000000ff004a7202 */ /* 0x000fe40000000f00 */
[----:B------:R-:W-:Y:S02]  /*a960*/  MOV R84, R138 ;  /* 0x0000008a00547202 */ /* 0x000fe40000000f00 */
[----:B------:R-:W-:-:S07]  /*a970*/  IADD3.X R45, PT, PT, RZ, R41, RZ, P0, !PT ;  /* 0x00000029ff2d7210 */ /* 0x000fce00007fe4ff */
.L_x_82:
        /* <DEDUP_REMOVED lines=18> */
.L_x_81:
[----:B------:R-:W-:Y:S01]  /*aaa0*/  IADD3 R44, P0, PT, R40, 0x25c, RZ ;  /* 0x0000025c282c7810 */ /* 0x000fe20007f1e0ff */
[----:B------:R-:W-:Y:S01]  /*aab0*/  HFMA2 R119, -RZ, RZ, 0, 0 ;  /* 0x00000000ff777431 */ /* 0x000fe200000001ff */
[----:B------:R-:W-:Y:S01]  /*aac0*/  BSSY.RECONVERGENT B0, `(.L_x_83) ;  /* 0x0000015000007945 */ /* 0x000fe20003800200 */
[----:B------:R-:W-:Y:S02]  /*aad0*/  MOV R74, RZ ;  /* 0x000000ff004a7202 */ /* 0x000fe40000000f00 */
[----:B------:R-:W-:Y:S02]  /*aae0*/  MOV R84, R138 ;  /* 0x0000008a00547202 */ /* 0x000fe40000000f00 */
[----:B------:R-:W-:-:S07]  /*aaf0*/  IADD3.X R45, PT, PT, RZ, R41, RZ, P0, !PT ;  /* 0x00000029ff2d7210 */ /* 0x000fce00007fe4ff */
.L_x_84:
        /* <DEDUP_REMOVED lines=18> */
.L_x_83:
[----:B------:R-:W-:Y:S01]  /*ac20*/  IADD3 R44, P0, PT, R40, 0x260, RZ ;  /* 0x00000260282c7810 */ /* 0x000fe20007f1e0ff */
[----:B------:R-:W-:Y:S01]  /*ac30*/  HFMA2 R121, -RZ, RZ, 0, 0 ;  /* 0x00000000ff797431 */ /* 0x000fe200000001ff */
[----:B------:R-:W-:Y:S01]  /*ac40*/  BSSY.RECONVERGENT B0, `(.L_x_85) ;  /* 0x0000015000007945 */ /* 0x000fe20003800200 */
[----:B------:R-:W-:Y:S02]  /*ac50*/  MOV R74, RZ ;  /* 0x000000ff004a7202 */ /* 0x000fe40000000f00 */
[----:B------:R-:W-:Y:S02]  /*ac60*/  MOV R84, R138 ;  /* 0x0000008a00547202 */ /* 0x000fe40000000f00 */
[----:B------:R-:W-:-:S07]  /*ac70*/  IADD3.X R45, PT, PT, RZ, R41, RZ, P0, !PT ;  /* 0x00000029ff2d7210 */ /* 0x000fce00007fe4ff */
.L_x_86:
        /* <DEDUP_REMOVED lines=18> */
.L_x_85:
[----:B------:R-:W-:Y:S01]  /*ada0*/  IADD3 R44, P0, PT, R40, 0x264, RZ ;  /* 0x00000264282c7810 */ /* 0x000fe20007f1e0ff */
[----:B------:R-:W-:Y:S01]  /*adb0*/  HFMA2 R123, -RZ, RZ, 0, 0 ;  /* 0x00000000ff7b7431 */ /* 0x000fe200000001ff */
[----:B------:R-:W-:Y:S01]  /*adc0*/  BSSY.RECONVERGENT B0, `(.L_x_87) ;  /* 0x0000015000007945 */ /* 0x000fe20003800200 */
[----:B------:R-:W-:Y:S02]  /*add0*/  MOV R74, RZ ;  /* 0x000000ff004a7202 */ /* 0x000fe40000000f00 */
[----:B------:R-:W-:Y:S02]  /*ade0*/  MOV R84, R138 ;  /* 0x0000008a00547202 */ /* 0x000fe40000000f00 */
[----:B------:R-:W-:-:S07]  /*adf0*/  IADD3.X R45, PT, PT, RZ, R41, RZ, P0, !PT ;  /* 0x00000029ff2d7210 */ /* 0x000fce00007fe4ff */
.L_x_88:
        /* <DEDUP_REMOVED lines=18> */
.L_x_87:
[----:B------:R-:W-:Y:S01]  /*af20*/  IADD3 R44, P0, PT, R40, 0x268, RZ ;  /* 0x00000268282c7810 */ /* 0x000fe20007f1e0ff */
[----:B------:R-:W-:Y:S01]  /*af30*/  HFMA2 R125, -RZ, RZ, 0, 0 ;  /* 0x00000000ff7d7431 */ /* 0x000fe200000001ff */
[----:B------:R-:W-:Y:S01]  /*af40*/  BSSY.RECONVERGENT B0, `(.L_x_89) ;  /* 0x0000015000007945 */ /* 0x000fe20003800200 */
[----:B------:R-:W-:Y:S02]  /*af50*/  MOV R74, RZ ;  /* 0x000000ff004a7202 */ /* 0x000fe40000000f00 */
[----:B------:R-:W-:Y:S02]  /*af60*/  MOV R84, R138 ;  /* 0x0000008a00547202 */ /* 0x000fe40000000f00 */
[----:B------:R-:W-:-:S07]  /*af70*/  IADD3.X R45, PT, PT, RZ, R41, RZ, P0, !PT ;  /* 0x00000029ff2d7210 */ /* 0x000fce00007fe4ff */
.L_x_90:
        /* <DEDUP_REMOVED lines=18> */
.L_x_89:
[----:B------:R-:W-:Y:S01]  /*b0a0*/  IADD3 R44, P0, PT, R40, 0x26c, RZ ;  /* 0x0000026c282c7810 */ /* 0x000fe20007f1e0ff */
[----:B------:R-:W-:Y:S01]  /*b0b0*/  HFMA2 R127, -RZ, RZ, 0, 0 ;  /* 0x00000000ff7f7431 */ /* 0x000fe200000001ff */
[----:B------:R-:W-:Y:S01]  /*b0c0*/  BSSY.RECONVERGENT B0, `(.L_x_91) ;  /* 0x0000015000007945 */ /* 0x000fe20003800200 */
[----:B------:R-:W-:Y:S02]  /*b0d0*/  MOV R74, RZ ;  /* 0x000000ff004a7202 */ /* 0x000fe40000000f00 */
[----:B------:R-:W-:Y:S02]  /*b0e0*/  MOV R84, R138 ;  /* 0x0000008a00547202 */ /* 0x000fe40000000f00 */
[----:B------:R-:W-:-:S07]  /*b0f0*/  IADD3.X R45, PT, PT, RZ, R41, RZ, P0, !PT ;  /* 0x00000029ff2d7210 */ /* 0x000fce00007fe4ff */
.L_x_92:
        /* <DEDUP_REMOVED lines=18> */
.L_x_91:
[----:B------:R-:W-:Y:S01]  /*b220*/  IADD3 R44, P0, PT, R40, 0x270, RZ ;  /* 0x00000270282c7810 */ /* 0x000fe20007f1e0ff */
[----:B------:R-:W-:Y:S01]  /*b230*/  HFMA2 R129, -RZ, RZ, 0, 0 ;  /* 0x00000000ff817431 */ /* 0x000fe200000001ff */
[----:B------:R-:W-:Y:S01]  /*b240*/  BSSY.RECONVERGENT B0, `(.L_x_93) ;  /* 0x0000015000007945 */ /* 0x000fe20003800200 */
[----:B------:R-:W-:Y:S02]  /*b250*/  MOV R74, RZ ;  /* 0x000000ff004a7202 */ /* 0x000fe40000000f00 */
[----:B------:R-:W-:Y:S02]  /*b260*/  MOV R84, R138 ;  /* 0x0000008a00547202 */ /* 0x000fe40000000f00 */
[----:B------:R-:W-:-:S07]  /*b270*/  IADD3.X R45, PT, PT, RZ, R41, RZ, P0, !PT ;  /* 0x00000029ff2d7210 */ /* 0x000fce00007fe4ff */
.L_x_94:
        /* <DEDUP_REMOVED lines=18> */
.L_x_93:
[----:B------:R-:W-:Y:S01]  /*b3a0*/  IADD3 R44, P0, PT, R40, 0x274, RZ ;  /* 0x00000274282c7810 */ /* 0x000fe20007f1e0ff */
[----:B------:R-:W-:Y:S01]  /*b3b0*/  HFMA2 R131, -RZ, RZ, 0, 0 ;  /* 0x00000000ff837431 */ /* 0x000fe200000001ff */
[----:B------:R-:W-:Y:S01]  /*b3c0*/  BSSY.RECONVERGENT B0, `(.L_x_95) ;  /* 0x0000015000007945 */ /* 0x000fe20003800200 */
[----:B------:R-:W-:Y:S02]  /*b3d0*/  MOV R74, RZ ;  /* 0x000000ff004a7202 */ /* 0x000fe40000000f00 */
[----:B------:R-:W-:Y:S02]  /*b3e0*/  MOV R84, R138 ;  /* 0x0000008a00547202 */ /* 0x000fe40000000f00 */
[----:B------:R-:W-:-:S07]  /*b3f0*/  IADD3.X R45, PT, PT, RZ, R41, RZ, P0, !PT ;  /* 0x00000029ff2d7210 */ /* 0x000fce00007fe4ff */
.L_x_96:
        /* <DEDUP_REMOVED lines=18> */
.L_x_95:
[----:B------:R-:W-:Y:S01]  /*b520*/  IADD3 R44, P0, PT, R40, 0x278, RZ ;  /* 0x00000278282c7810 */ /* 0x000fe20007f1e0ff */
[----:B------:R-:W-:Y:S01]  /*b530*/  HFMA2 R133, -RZ, RZ, 0, 0 ;  /* 0x00000000ff857431 */ /* 0x000fe200000001ff */
[----:B------:R-:W-:Y:S01]  /*b540*/  BSSY.RECONVERGENT B0, `(.L_x_97) ;  /* 0x0000015000007945 */ /* 0x000fe20003800200 */
[----:B------:R-:W-:Y:S02]  /*b550*/  MOV R74, RZ ;  /* 0x000000ff004a7202 */ /* 0x000fe40000000f00 */
[----:B------:R-:W-:Y:S02]  /*b560*/  MOV R84, R138 ;  /* 0x0000008a00547202 */ /* 0x000fe40000000f00 */
[----:B------:R-:W-:-:S07]  /*b570*/  IADD3.X R45, PT, PT, RZ, R41, RZ, P0, !PT ;  /* 0x00000029ff2d7210 */ /* 0x000fce00007fe4ff */
.L_x_98:
        /* <DEDUP_REMOVED lines=18> */
.L_x_97:
[----:B------:R-:W-:Y:S01]  /*b6a0*/  IADD3 R44, P0, PT, R40, 0x27c, RZ ;  /* 0x0000027c282c7810 */ /* 0x000fe20007f1e0ff */
[----:B------:R-:W-:Y:S01]  /*b6b0*/  HFMA2 R135, -RZ, RZ, 0, 0 ;  /* 0x00000000ff877431 */ /* 0x000fe200000001ff */
[----:B------:R-:W-:Y:S01]  /*b6c0*/  BSSY.RECONVERGENT B0, `(.L_x_99) ;  /* 0x0000015000007945 */ /* 0x000fe20003800200 */
[----:B------:R-:W-:Y:S02]  /*b6d0*/  MOV R74, RZ ;  /* 0x000000ff004a7202 */ /* 0x000fe40000000f00 */
[----:B------:R-:W-:Y:S02]  /*b6e0*/  MOV R84, R138 ;  /* 0x0000008a00547202 */ /* 0x000fe40000000f00 */
[----:B------:R-:W-:-:S07]  /*b6f0*/  IADD3.X R45, PT, PT, RZ, R41, RZ, P0, !PT ;  /* 0x00000029ff2d7210 */ /* 0x000fce00007fe4ff */
.L_x_100:
        /* <DEDUP_REMOVED lines=18> */
.L_x_99:
[----:B------:R-:W-:Y:S01]  /*b820*/  IADD3 R44, P0, PT, R40, 0x280, RZ ;  /* 0x00000280282c7810 */ /* 0x000fe20007f1e0ff */
[----:B------:R-:W-:Y:S01]  /*b830*/  HFMA2 R137, -RZ, RZ, 0, 0 ;  /* 0x00000000ff897431 */ /* 0x000fe200000001ff */
[----:B------:R-:W-:Y:S01]  /*b840*/  BSSY.RECONVERGENT B0, `(.L_x_101) ;  /* 0x0000015000007945 */ /* 0x000fe20003800200 */
[----:B------:R-:W-:Y:S02]  /*b850*/  MOV R74, RZ ;  /* 0x000000ff004a7202 */ /* 0x000fe40000000f00 */
[----:B------:R-:W-:Y:S02]  /*b860*/  MOV R84, R138 ;  /* 0x0000008a00547202 */ /* 0x000fe40000000f00 */
[----:B------:R-:W-:-:S07]  /*b870*/  IADD3.X R45, PT, PT, RZ, R41, RZ, P0, !PT ;  /* 0x00000029ff2d7210 */ /* 0x000fce00007fe4ff */
.L_x_102:
        /* <DEDUP_REMOVED lines=18> */
.L_x_101:
[----:B------:R-:W-:Y:S01]  /*b9a0*/  IADD3 R44, P0, PT, R40, 0x284, RZ ;  /* 0x00000284282c7810 */ /* 0x000fe20007f1e0ff */
[----:B------:R-:W-:Y:S01]  /*b9b0*/  HFMA2 R141, -RZ, RZ, 0, 0 ;  /* 0x00000000ff8d7431 */ /* 0x000fe200000001ff */
[----:B------:R-:W-:Y:S01]  /*b9c0*/  BSSY.RECONVERGENT B0, `(.L_x_103) ;  /* 0x0000015000007945 */ /* 0x000fe20003800200 */
[----:B------:R-:W-:Y:S02]  /*b9d0*/  MOV R74, RZ ;  /* 0x000000ff004a7202 */ /* 0x000fe40000000f00 */
[----:B------:R-:W-:Y:S02]  /*b9e0*/  MOV R84, R138 ;  /* 0x0000008a00547202 */ /* 0x000fe40000000f00 */
[----:B------:R-:W-:-:S07]  /*b9f0*/  IADD3.X R45, PT, PT, RZ, R41, RZ, P0, !PT ;  /* 0x00000029ff2d7210 */ /* 0x000fce00007fe4ff */
.L_x_104:
        /* <DEDUP_REMOVED lines=18> */
.L_x_103:
[----:B------:R-:W-:Y:S01]  /*bb20*/  IADD3 R44, P0, PT, R40, 0x288, RZ ;  /* 0x00000288282c7810 */ /* 0x000fe20007f1e0ff */
[----:B------:R-:W-:Y:S01]  /*bb30*/  HFMA2 R143, -RZ, RZ, 0, 0 ;  /* 0x00000000ff8f7431 */ /* 0x000fe200000001ff */
[----:B------:R-:W-:Y:S01]  /*bb40*/  BSSY.RECONVERGENT B0, `(.L_x_105) ;  /* 0x0000015000007945 */ /* 0x000fe20003800200 */
[----:B------:R-:W-:Y:S02]  /*bb50*/  MOV R74, RZ ;  /* 0x000000ff004a7202 */ /* 0x000fe40000000f00 */
[----:B------:R-:W-:Y:S02]  /*bb60*/  MOV R84, R138 ;  /* 0x0000008a00547202 */ /* 0x000fe40000000f00 */
[----:B------:R-:W-:-:S07]  /*bb70*/  IADD3.X R45, PT, PT, RZ, R41, RZ, P0, !PT ;  /* 0x00000029ff2d7210 */ /* 0x000fce00007fe4ff */
.L_x_106:
        /* <DEDUP_REMOVED lines=18> */
.L_x_105:
[----:B------:R-:W-:Y:S01]  /*bca0*/  IADD3 R44, P0, PT, R40, 0x28c, RZ ;  /* 0x0000028c282c7810 */ /* 0x000fe20007f1e0ff */
[----:B------:R-:W-:Y:S01]  /*bcb0*/  HFMA2 R145, -RZ, RZ, 0, 0 ;  /* 0x00000000ff917431 */ /* 0x000fe200000001ff */
[----:B------:R-:W-:Y:S01]  /*bcc0*/  BSSY.RECONVERGENT B0, `(.L_x_107) ;  /* 0x0000015000007945 */ /* 0x000fe20003800200 */
[----:B------:R-:W-:Y:S02]  /*bcd0*/  MOV R74, RZ ;  /* 0x000000ff004a7202 */ /* 0x000fe40000000f00 */
[----:B------:R-:W-:Y:S02]  /*bce0*/  MOV R84, R138 ;  /* 0x0000008a00547202 */ /* 0x000fe40000000f00 */
[----:B------:R-:W-:-:S07]  /*bcf0*/  IADD3.X R45, PT, PT, RZ, R41, RZ, P0, !PT ;  /* 0x00000029ff2d7210 */ /* 0x000fce00007fe4ff */
.L_x_108:
        /* <DEDUP_REMOVED lines=18> */
.L_x_107:
[----:B------:R-:W-:Y:S01]  /*be20*/  IADD3 R44, P0, PT, R40, 0x290, RZ ;  /* 0x00000290282c7810 */ /* 0x000fe20007f1e0ff */
[----:B------:R-:W-:Y:S01]  /*be30*/  HFMA2 R147, -RZ, RZ, 0, 0 ;  /* 0x00000000ff937431 */ /* 0x000fe200000001ff */
[----:B------:R-:W-:Y:S01]  /*be40*/  BSSY.RECONVERGENT B0, `(.L_x_109) ;  /* 0x0000015000007945 */ /* 0x000fe20003800200 */
[----:B------:R-:W-:Y:S02]  /*be50*/  MOV R74, RZ ;  /* 0x000000ff004a7202 */ /* 0x000fe40000000f00 */
[----:B------:R-:W-:Y:S02]  /*be60*/  MOV R84, R138 ;  /* 0x0000008a00547202 */ /* 0x000fe40000000f00 */
[----:B------:R-:W-:-:S07]  /*be70*/  IADD3.X R45, PT, PT, RZ, R41, RZ, P0, !PT ;  /* 0x00000029ff2d7210 */ /* 0x000fce00007fe4ff */
.L_x_110:
        /* <DEDUP_REMOVED lines=18> */
.L_x_109:
[----:B------:R-:W-:Y:S01]  /*bfa0*/  IADD3 R44, P0, PT, R40, 0x294, RZ ;  /* 0x00000294282c7810 */ /* 0x000fe20007f1e0ff */
[----:B------:R-:W-:Y:S01]  /*bfb0*/  HFMA2 R149, -RZ, RZ, 0, 0 ;  /* 0x00000000ff957431 */ /* 0x000fe200000001ff */
[----:B------:R-:W-:Y:S01]  /*bfc0*/  BSSY.RECONVERGENT B0, `(.L_x_111) ;  /* 0x0000015000007945 */ /* 0x000fe20003800200 */
[----:B------:R-:W-:Y:S02]  /*bfd0*/  MOV R74, RZ ;  /* 0x000000ff004a7202 */ /* 0x000fe40000000f00 */
[----:B------:R-:W-:Y:S02]  /*bfe0*/  MOV R84, R138 ;  /* 0x0000008a00547202 */ /* 0x000fe40000000f00 */
[----:B------:R-:W-:-:S07]  /*bff0*/  IADD3.X R45, PT, PT, RZ, R41, RZ, P0, !PT ;  /* 0x00000029ff2d7210 */ /* 0x000fce00007fe4ff */
.L_x_112:
        /* <DEDUP_REMOVED lines=18> */
.L_x_111:
[----:B------:R-:W-:Y:S01]  /*c120*/  IADD3 R44, P0, PT, R40, 0x298, RZ ;  /* 0x00000298282c7810 */ /* 0x000fe20007f1e0ff */
[----:B------:R-:W-:Y:S01]  /*c130*/  HFMA2 R151, -RZ, RZ, 0, 0 ;  /* 0x00000000ff977431 */ /* 0x000fe200000001ff */
[----:B------:R-:W-:Y:S01]  /*c140*/  BSSY.RECONVERGENT B0, `(.L_x_113) ;  /* 0x0000015000007945 */ /* 0x000fe20003800200 */
[----:B------:R-:W-:Y:S02]  /*c150*/  MOV R74, RZ ;  /* 0x000000ff004a7202 */ /* 0x000fe40000000f00 */
[----:B------:R-:W-:Y:S02]  /*c160*/  MOV R84, R138 ;  /* 0x0000008a00547202 */ /* 0x000fe40000000f00 */
[----:B------:R-:W-:-:S07]  /*c170*/  IADD3.X R45, PT, PT, RZ, R41, RZ, P0, !PT ;  /* 0x00000029ff2d7210 */ /* 0x000fce00007fe4ff */
.L_x_114:
        /* <DEDUP_REMOVED lines=18> */
.L_x_113:
[----:B------:R-:W-:Y:S01]  /*c2a0*/  IADD3 R44, P0, PT, R40, 0x29c, RZ ;  /* 0x0000029c282c7810 */ /* 0x000fe20007f1e0ff */
[----:B------:R-:W-:Y:S01]  /*c2b0*/  HFMA2 R153, -RZ, RZ, 0, 0 ;  /* 0x00000000ff997431 */ /* 0x000fe200000001ff */
[----:B------:R-:W-:Y:S01]  /*c2c0*/  BSSY.RECONVERGENT B0, `(.L_x_115) ;  /* 0x0000015000007945 */ /* 0x000fe20003800200 */
[----:B------:R-:W-:Y:S02]  /*c2d0*/  MOV R74, RZ ;  /* 0x000000ff004a7202 */ /* 0x000fe40000000f00 */
[----:B------:R-:W-:Y:S02]  /*c2e0*/  MOV R84, R138 ;  /* 0x0000008a00547202 */ /* 0x000fe40000000f00 */
[----:B------:R-:W-:-:S07]  /*c2f0*/  IADD3.X R45, PT, PT, RZ, R41, RZ, P0, !PT ;  /* 0x00000029ff2d7210 */ /* 0x000fce00007fe4ff */
.L_x_116:
        /* <DEDUP_REMOVED lines=18> */
.L_x_115:
[----:B------:R-:W-:Y:S01]  /*c420*/  IADD3 R44, P0, PT, R40, 0x2a0, RZ ;  /* 0x000002a0282c7810 */ /* 0x000fe20007f1e0ff */
[----:B------:R-:W-:Y:S01]  /*c430*/  HFMA2 R155, -RZ, RZ, 0, 0 ;  /* 0x00000000ff9b7431 */ /* 0x000fe200000001ff */
[----:B------:R-:W-:Y:S01]  /*c440*/  BSSY.RECONVERGENT B0, `(.L_x_117) ;  /* 0x0000015000007945 */ /* 0x000fe20003800200 */
[----:B------:R-:W-:Y:S02]  /*c450*/  MOV R74, RZ ;  /* 0x000000ff004a7202 */ /* 0x000fe40000000f00 */
[----:B------:R-:W-:Y:S02]  /*c460*/  MOV R84, R138 ;  /* 0x0000008a00547202 */ /* 0x000fe40000000f00 */
[----:B------:R-:W-:-:S07]  /*c470*/  IADD3.X R45, PT, PT, RZ, R41, RZ, P0, !PT ;  /* 0x00000029ff2d7210 */ /* 0x000fce00007fe4ff */
.L_x_118:
        /* <DEDUP_REMOVED lines=18> */
.L_x_117:
[----:B------:R-:W-:Y:S01]  /*c5a0*/  IADD3 R44, P0, PT, R40, 0x2a4, RZ ;  /* 0x000002a4282c7810 */ /* 0x000fe20007f1e0ff */
[----:B------:R-:W-:Y:S01]  /*c5b0*/  HFMA2 R157, -RZ, RZ, 0, 0 ;  /* 0x00000000ff9d7431 */ /* 0x000fe200000001ff */
[----:B------:R-:W-:Y:S01]  /*c5c0*/  BSSY.RECONVERGENT B0, `(.L_x_119) ;  /* 0x0000015000007945 */ /* 0x000fe20003800200 */
[----:B------:R-:W-:Y:S02]  /*c5d0*/  MOV R74, RZ ;  /* 0x000000ff004a7202 */ /* 0x000fe40000000f00 */
[----:B------:R-:W-:Y:S02]  /*c5e0*/  MOV R84, R138 ;  /* 0x0000008a00547202 */ /* 0x000fe40000000f00 */
[----:B------:R-:W-:-:S07]  /*c5f0*/  IADD3.X R45, PT, PT, RZ, R41, RZ, P0, !PT ;  /* 0x00000029ff2d7210 */ /* 0x000fce00007fe4ff */
.L_x_120:
        /* <DEDUP_REMOVED lines=18> */
.L_x_119:
[----:B------:R-:W-:Y:S01]  /*c720*/  IADD3 R44, P0, PT, R40, 0x2a8, RZ ;  /* 0x000002a8282c7810 */ /* 0x000fe20007f1e0ff */
[----:B------:R-:W-:Y:S01]  /*c730*/  HFMA2 R159, -RZ, RZ, 0, 0 ;  /* 0x00000000ff9f7431 */ /* 0x000fe200000001ff */
[----:B------:R-:W-:Y:S01]  /*c740*/  BSSY.RECONVERGENT B0, `(.L_x_121) ;  /* 0x0000015000007945 */ /* 0x000fe20003800200 */
[----:B------:R-:W-:Y:S02]  /*c750*/  MOV R74, RZ ;  /* 0x000000ff004a7202 */ /* 0x000fe40000000f00 */
[----:B------:R-:W-:Y:S02]  /*c760*/  MOV R84, R138 ;  /* 0x0000008a00547202 */ /* 0x000fe40000000f00 */
[----:B------:R-:W-:-:S07]  /*c770*/  IADD3.X R45, PT, PT, RZ, R41, RZ, P0, !PT ;  /* 0x00000029ff2d7210 */ /* 0x000fce00007fe4ff */
.L_x_122:
        /* <DEDUP_REMOVED lines=18> */
.L_x_121:
[----:B------:R-:W-:Y:S01]  /*c8a0*/  IADD3 R44, P0, PT, R40, 0x2ac, RZ ;  /* 0x000002ac282c7810 */ /* 0x000fe20007f1e0ff */
[----:B------:R-:W-:Y:S01]  /*c8b0*/  HFMA2 R161, -RZ, RZ, 0, 0 ;  /* 0x00000000ffa17431 */ /* 0x000fe200000001ff */
[----:B------:R-:W-:Y:S01]  /*c8c0*/  BSSY.RECONVERGENT B0, `(.L_x_123) ;  /* 0x0000015000007945 */ /* 0x000fe20003800200 */
[----:B------:R-:W-:Y:S02]  /*c8d0*/  MOV R74, RZ ;  /* 0x000000ff004a7202 */ /* 0x000fe40000000f00 */
[----:B------:R-:W-:Y:S02]  /*c8e0*/  MOV R84, R138 ;  /* 0x0000008a00547202 */ /* 0x000fe40000000f00 */
[----:B------:R-:W-:-:S07]  /*c8f0*/  IADD3.X R45, PT, PT, RZ, R41, RZ, P0, !PT ;  /* 0x00000029ff2d7210 */ /* 0x000fce00007fe4ff */
.L_x_124:
        /* <DEDUP_REMOVED lines=18> */
.L_x_123:
[----:B------:R-:W-:Y:S01]  /*ca20*/  IADD3 R44, P0, PT, R40, 0x2b0, RZ ;  /* 0x000002b0282c7810 */ /* 0x000fe20007f1e0ff */
[----:B------:R-:W-:Y:S01]  /*ca30*/  HFMA2 R163, -RZ, RZ, 0, 0 ;  /* 0x00000000ffa37431 */ /* 0x000fe200000001ff */
[----:B------:R-:W-:Y:S01]  /*ca40*/  BSSY.RECONVERGENT B0, `(.L_x_125) ;  /* 0x0000015000007945 */ /* 0x000fe20003800200 */
[----:B------:R-:W-:Y:S02]  /*ca50*/  MOV R74, RZ ;  /* 0x000000ff004a7202 */ /* 0x000fe40000000f00 */
[----:B------:R-:W-:Y:S02]  /*ca60*/  MOV R84, R138 ;  /* 0x0000008a00547202 */ /* 0x000fe40000000f00 */
[----:B------:R-:W-:-:S07]  /*ca70*/  IADD3.X R45, PT, PT, RZ, R41, RZ, P0, !PT ;  /* 0x00000029ff2d7210 */ /* 0x000fce00007fe4ff */
.L_x_126:
        /* <DEDUP_REMOVED lines=18> */
.L_x_125:
[----:B------:R-:W-:Y:S01]  /*cba0*/  IADD3 R44, P0, PT, R40, 0x2b4, RZ ;  /* 0x000002b4282c7810 */ /* 0x000fe20007f1e0ff */
[----:B------:R-:W-:Y:S01]  /*cbb0*/  HFMA2 R165, -RZ, RZ, 0, 0 ;  /* 0x00000000ffa57431 */ /* 0x000fe200000001ff */
[----:B------:R-:W-:Y:S01]  /*cbc0*/  BSSY.RECONVERGENT B0, `(.L_x_127) ;  /* 0x0000015000007945 */ /* 0x000fe20003800200 */
[----:B------:R-:W-:Y:S02]  /*cbd0*/  MOV R74, RZ ;  /* 0x000000ff004a7202 */ /* 0x000fe40000000f00 */
[----:B------:R-:W-:Y:S02]  /*cbe0*/  MOV R84, R138 ;  /* 0x0000008a00547202 */ /* 0x000fe40000000f00 */
[----:B------:R-:W-:-:S07]  /*cbf0*/  IADD3.X R45, PT, PT, RZ, R41, RZ, P0, !PT ;  /* 0x00000029ff2d7210 */ /* 0x000fce00007fe4ff */
.L_x_128:
        /* <DEDUP_REMOVED lines=18> */
.L_x_127:
[----:B------:R-:W-:Y:S01]  /*cd20*/  IADD3 R44, P0, PT, R40, 0x2b8, RZ ;  /* 0x000002b8282c7810 */ /* 0x000fe20007f1e0ff */
[----:B------:R-:W-:Y:S01]  /*cd30*/  HFMA2 R167, -RZ, RZ, 0, 0 ;  /* 0x00000000ffa77431 */ /* 0x000fe200000001ff */
[----:B------:R-:W-:Y:S01]  /*cd40*/  BSSY.RECONVERGENT B0, `(.L_x_129) ;  /* 0x0000015000007945 */ /* 0x000fe20003800200 */
[----:B------:R-:W-:Y:S02]  /*cd50*/  MOV R74, RZ ;  /* 0x000000ff004a7202 */ /* 0x000fe40000000f00 */
[----:B------:R-:W-:Y:S02]  /*cd60*/  MOV R84, R138 ;  /* 0x0000008a00547202 */ /* 0x000fe40000000f00 */
[----:B------:R-:W-:-:S07]  /*cd70*/  IADD3.X R45, PT, PT, RZ, R41, RZ, P0, !PT ;  /* 0x00000029ff2d7210 */ /* 0x000fce00007fe4ff */
.L_x_130:
        /* <DEDUP_REMOVED lines=18> */
.L_x_129:
[----:B------:R-:W-:Y:S01]  /*cea0*/  IADD3 R44, P0, PT, R40, 0x2bc, RZ ;  /* 0x000002bc282c7810 */ /* 0x000fe20007f1e0ff */
[----:B------:R-:W-:Y:S01]  /*ceb0*/  HFMA2 R169, -RZ, RZ, 0, 0 ;  /* 0x00000000ffa97431 */ /* 0x000fe200000001ff */
[----:B------:R-:W-:Y:S01]  /*cec0*/  BSSY.RECONVERGENT B0, `(.L_x_131) ;  /* 0x0000015000007945 */ /* 0x000fe20003800200 */
[----:B------:R-:W-:Y:S02]  /*ced0*/  MOV R74, RZ ;  /* 0x000000ff004a7202 */ /* 0x000fe40000000f00 */
[----:B------:R-:W-:Y:S02]  /*cee0*/  MOV R84, R138 ;  /* 0x0000008a00547202 */ /* 0x000fe40000000f00 */
[----:B------:R-:W-:-:S07]  /*cef0*/  IADD3.X R45, PT, PT, RZ, R41, RZ, P0, !PT ;  /* 0x00000029ff2d7210 */ /* 0x000fce00007fe4ff */
.L_x_132:
        /* <DEDUP_REMOVED lines=18> */
.L_x_131:
[----:B------:R-:W-:Y:S01]  /*d020*/  IADD3 R44, P0, PT, R40, 0x2c0, RZ ;  /* 0x000002c0282c7810 */ /* 0x000fe20007f1e0ff */
[----:B------:R-:W-:Y:S01]  /*d030*/  HFMA2 R171, -RZ, RZ, 0, 0 ;  /* 0x00000000ffab7431 */ /* 0x000fe200000001ff */
[----:B------:R-:W-:Y:S01]  /*d040*/  BSSY.RECONVERGENT B0, `(.L_x_133) ;  /* 0x0000015000007945 */ /* 0x000fe20003800200 */
[----:B------:R-:W-:Y:S02]  /*d050*/  MOV R74, RZ ;  /* 0x000000ff004a7202 */ /* 0x000fe40000000f00 */
[----:B------:R-:W-:Y:S02]  /*d060*/  MOV R84, R138 ;  /* 0x0000008a00547202 */ /* 0x000fe40000000f00 */
[----:B------:R-:W-:-:S07]  /*d070*/  IADD3.X R45, PT, PT, RZ, R41, RZ, P0, !PT ;  /* 0x00000029ff2d7210 */ /* 0x000fce00007fe4ff */
.L_x_134:
        /* <DEDUP_REMOVED lines=18> */
.L_x_133:
[----:B------:R-:W-:Y:S01]  /*d1a0*/  IADD3 R44, P0, PT, R40, 0x2c4, RZ ;  /* 0x000002c4282c7810 */ /* 0x000fe20007f1e0ff */
[----:B------:R-:W-:Y:S01]  /*d1b0*/  HFMA2 R173, -RZ, RZ, 0, 0 ;  /* 0x00000000ffad7431 */ /* 0x000fe200000001ff */
[----:B------:R-:W-:Y:S01]  /*d1c0*/  BSSY.RECONVERGENT B0, `(.L_x_135) ;  /* 0x0000015000007945 */ /* 0x000fe20003800200 */
[----:B------:R-:W-:Y:S02]  /*d1d0*/  MOV R74, RZ ;  /* 0x000000ff004a7202 */ /* 0x000fe40000000f00 */
[----:B------:R-:W-:Y:S02]  /*d1e0*/  MOV R84, R138 ;  /* 0x0000008a00547202 */ /* 0x000fe40000000f00 */
[----:B------:R-:W-:-:S07]  /*d1f0*/  IADD3.X R45, PT, PT, RZ, R41, RZ, P0, !PT ;  /* 0x00000029ff2d7210 */ /* 0x000fce00007fe4ff */
.L_x_136:
        /* <DEDUP_REMOVED lines=18> */
.L_x_135:
[----:B------:R-:W-:Y:S01]  /*d320*/  IADD3 R44, P0, PT, R40, 0x2c8, RZ ;  /* 0x000002c8282c7810 */ /* 0x000fe20007f1e0ff */
[----:B------:R-:W-:Y:S01]  /*d330*/  HFMA2 R175, -RZ, RZ, 0, 0 ;  /* 0x00000000ffaf7431 */ /* 0x000fe200000001ff */
[----:B------:R-:W-:Y:S01]  /*d340*/  BSSY.RECONVERGENT B0, `(.L_x_137) ;  /* 0x0000015000007945 */ /* 0x000fe20003800200 */
[----:B------:R-:W-:Y:S02]  /*d350*/  MOV R74, RZ ;  /* 0x000000ff004a7202 */ /* 0x000fe40000000f00 */
[----:B------:R-:W-:Y:S02]  /*d360*/  MOV R84, R138 ;  /* 0x0000008a00547202 */ /* 0x000fe40000000f00 */
[----:B------:R-:W-:-:S07]  /*d370*/  IADD3.X R45, PT, PT, RZ, R41, RZ, P0, !PT ;  /* 0x00000029ff2d7210 */ /* 0x000fce00007fe4ff */
.L_x_138:
        /* <DEDUP_REMOVED lines=18> */
.L_x_137:
[----:B------:R-:W-:Y:S01]  /*d4a0*/  IADD3 R44, P0, PT, R40, 0x2cc, RZ ;  /* 0x000002cc282c7810 */ /* 0x000fe20007f1e0ff */
[----:B------:R-:W-:Y:S01]  /*d4b0*/  HFMA2 R177, -RZ, RZ, 0, 0 ;  /* 0x00000000ffb17431 */ /* 0x000fe200000001ff */
[----:B------:R-:W-:Y:S01]  /*d4c0*/  BSSY.RECONVERGENT B0, `(.L_x_139) ;  /* 0x0000015000007945 */ /* 0x000fe20003800200 */
[----:B------:R-:W-:Y:S02]  /*d4d0*/  MOV R74, RZ ;  /* 0x000000ff004a7202 */ /* 0x000fe40000000f00 */
[----:B------:R-:W-:Y:S02]  /*d4e0*/  MOV R84, R138 ;  /* 0x0000008a00547202 */ /* 0x000fe40000000f00 */
[----:B------:R-:W-:-:S07]  /*d4f0*/  IADD3.X R45, PT, PT, RZ, R41, RZ, P0, !PT ;  /* 0x00000029ff2d7210 */ /* 0x000fce00007fe4ff */
.L_x_140:
        /* <DEDUP_REMOVED lines=18> */
.L_x_139:
[----:B------:R-:W-:Y:S01]  /*d620*/  IADD3 R44, P0, PT, R40, 0x2d0, RZ ;  /* 0x000002d0282c7810 */ /* 0x000fe20007f1e0ff */
[----:B------:R-:W-:Y:S01]  /*d630*/  HFMA2 R179, -RZ, RZ, 0, 0 ;  /* 0x00000000ffb37431 */ /* 0x000fe200000001ff */
[----:B------:R-:W-:Y:S01]  /*d640*/  BSSY.RECONVERGENT B0, `(.L_x_141) ;  /* 0x0000015000007945 */ /* 0x000fe20003800200 */
[----:B------:R-:W-:Y:S02]  /*d650*/  MOV R74, RZ ;  /* 0x000000ff004a7202 */ /* 0x000fe40000000f00 */
[----:B------:R-:W-:Y:S02]  /*d660*/  MOV R84, R138 ;  /* 0x0000008a00547202 */ /* 0x000fe40000000f00 */
[----:B------:R-:W-:-:S07]  /*d670*/  IADD3.X R45, PT, PT, RZ, R41, RZ, P0, !PT ;  /* 0x00000029ff2d7210 */ /* 0x000fce00007fe4ff */
.L_x_142:
        /* <DEDUP_REMOVED lines=18> */
.L_x_141:
[----:B------:R-:W-:Y:S01]  /*d7a0*/  IADD3 R44, P0, PT, R40, 0x2d4, RZ ;  /* 0x000002d4282c7810 */ /* 0x000fe20007f1e0ff */
[----:B------:R-:W-:Y:S01]  /*d7b0*/  HFMA2 R181, -RZ, RZ, 0, 0 ;  /* 0x00000000ffb57431 */ /* 0x000fe200000001ff */
[----:B------:R-:W-:Y:S01]  /*d7c0*/  BSSY.RECONVERGENT B0, `(.L_x_143) ;  /* 0x0000015000007945 */ /* 0x000fe20003800200 */
[----:B------:R-:W-:Y:S02]  /*d7d0*/  MOV R74, RZ ;  /* 0x000000ff004a7202 */ /* 0x000fe40000000f00 */
[----:B------:R-:W-:Y:S02]  /*d7e0*/  MOV R84, R138 ;  /* 0x0000008a00547202 */ /* 0x000fe40000000f00 */
[----:B------:R-:W-:-:S07]  /*d7f0*/  IADD3.X R45, PT, PT, RZ, R41, RZ, P0, !PT ;  /* 0x00000029ff2d7210 */ /* 0x000fce00007fe4ff */
.L_x_144:
        /* <DEDUP_REMOVED lines=18> */
.L_x_143:
[----:B------:R-:W-:Y:S01]  /*d920*/  IADD3 R44, P0, PT, R40, 0x2d8, RZ ;  /* 0x000002d8282c7810 */ /* 0x000fe20007f1e0ff */
[----:B------:R-:W-:Y:S01]  /*d930*/  HFMA2 R183, -RZ, RZ, 0, 0 ;  /* 0x00000000ffb77431 */ /* 0x000fe200000001ff */
[----:B------:R-:W-:Y:S01]  /*d940*/  BSSY.RECONVERGENT B0, `(.L_x_145) ;  /* 0x0000015000007945 */ /* 0x000fe20003800200 */
[----:B------:R-:W-:Y:S02]  /*d950*/  MOV R74, RZ ;  /* 0x000000ff004a7202 */ /* 0x000fe40000000f00 */
[----:B------:R-:W-:Y:S02]  /*d960*/  MOV R84, R138 ;  /* 0x0000008a00547202 */ /* 0x000fe40000000f00 */
[----:B------:R-:W-:-:S07]  /*d970*/  IADD3.X R45, PT, PT, RZ, R41, RZ, P0, !PT ;  /* 0x00000029ff2d7210 */ /* 0x000fce00007fe4ff */
.L_x_146:
        /* <DEDUP_REMOVED lines=18> */
.L_x_145:
[----:B------:R-:W-:Y:S01]  /*daa0*/  IADD3 R44, P0, PT, R40, 0x2dc, RZ ;  /* 0x000002dc282c7810 */ /* 0x000fe20007f1e0ff */
[----:B------:R-:W-:Y:S01]  /*dab0*/  HFMA2 R185, -RZ, RZ, 0, 0 ;  /* 0x00000000ffb97431 */ /* 0x000fe200000001ff */
[----:B------:R-:W-:Y:S01]  /*dac0*/  BSSY.RECONVERGENT B0, `(.L_x_147) ;  /* 0x0000015000007945 */ /* 0x000fe20003800200 */
[----:B------:R-:W-:Y:S02]  /*dad0*/  MOV R74, RZ ;  /* 0x000000ff004a7202 */ /* 0x000fe40000000f00 */
[----:B------:R-:W-:Y:S02]  /*dae0*/  MOV R84, R138 ;  /* 0x0000008a00547202 */ /* 0x000fe40000000f00 */
[----:B------:R-:W-:-:S07]  /*daf0*/  IADD3.X R45, PT, PT, RZ, R41, RZ, P0, !PT ;  /* 0x00000029ff2d7210 */ /* 0x000fce00007fe4ff */
.L_x_148:
        /* <DEDUP_REMOVED lines=18> */
.L_x_147:
[----:B------:R-:W-:Y:S01]  /*dc20*/  IADD3 R44, P0, PT, R40, 0x2e0, RZ ;  /* 0x000002e0282c7810 */ /* 0x000fe20007f1e0ff */
[----:B------:R-:W-:Y:S01]  /*dc30*/  HFMA2 R187, -RZ, RZ, 0, 0 ;  /* 0x00000000ffbb7431 */ /* 0x000fe200000001ff */
[----:B------:R-:W-:Y:S01]  /*dc40*/  BSSY.RECONVERGENT B0, `(.L_x_149) ;  /* 0x0000015000007945 */ /* 0x000fe20003800200 */
[----:B------:R-:W-:Y:S02]  /*dc50*/  MOV R74, RZ ;  /* 0x000000ff004a7202 */ /* 0x000fe40000000f00 */
[----:B------:R-:W-:Y:S02]  /*dc60*/  MOV R84, R138 ;  /* 0x0000008a00547202 */ /* 0x000fe40000000f00 */
[----:B------:R-:W-:-:S07]  /*dc70*/  IADD3.X R45, PT, PT, RZ, R41, RZ, P0, !PT ;  /* 0x00000029ff2d7210 */ /* 0x000fce00007fe4ff */
.L_x_150:
        /* <DEDUP_REMOVED lines=18> */
.L_x_149:
[----:B------:R-:W-:Y:S01]  /*dda0*/  IADD3 R44, P0, PT, R40, 0x2e4, RZ ;  /* 0x000002e4282c7810 */ /* 0x000fe20007f1e0ff */
[----:B------:R-:W-:Y:S01]  /*ddb0*/  HFMA2 R189, -RZ, RZ, 0, 0 ;  /* 0x00000000ffbd7431 */ /* 0x000fe200000001ff */
[----:B------:R-:W-:Y:S01]  /*ddc0*/  BSSY.RECONVERGENT B0, `(.L_x_151) ;  /* 0x0000015000007945 */ /* 0x000fe20003800200 */
[----:B------:R-:W-:Y:S02]  /*ddd0*/  MOV R74, RZ ;  /* 0x000000ff004a7202 */ /* 0x000fe40000000f00 */
[----:B------:R-:W-:Y:S02]  /*dde0*/  MOV R84, R138 ;  /* 0x0000008a00547202 */ /* 0x000fe40000000f00 */
[----:B------:R-:W-:-:S07]  /*ddf0*/  IADD3.X R45, PT, PT, RZ, R41, RZ, P0, !PT ;  /* 0x00000029ff2d7210 */ /* 0x000fce00007fe4ff */
.L_x_152:
        /* <DEDUP_REMOVED lines=18> */
.L_x_151:
[----:B------:R-:W-:Y:S01]  /*df20*/  IADD3 R44, P0, PT, R40, 0x2e8, RZ ;  /* 0x000002e8282c7810 */ /* 0x000fe20007f1e0ff */
[----:B------:R-:W-:Y:S01]  /*df30*/  HFMA2 R191, -RZ, RZ, 0, 0 ;  /* 0x00000000ffbf7431 */ /* 0x000fe200000001ff */
[----:B------:R-:W-:Y:S01]  /*df40*/  BSSY.RECONVERGENT B0, `(.L_x_153) ;  /* 0x0000015000007945 */ /* 0x000fe20003800200 */
[----:B------:R-:W-:Y:S02]  /*df50*/  MOV R74, RZ ;  /* 0x000000ff004a7202 */ /* 0x000fe40000000f00 */
[----:B------:R-:W-:Y:S02]  /*df60*/  MOV R84, R138 ;  /* 0x0000008a00547202 */ /* 0x000fe40000000f00 */
[----:B------:R-:W-:-:S07]  /*df70*/  IADD3.X R45, PT, PT, RZ, R41, RZ, P0, !PT ;  /* 0x00000029ff2d7210 */ /* 0x000fce00007fe4ff */
.L_x_154:
        /* <DEDUP_REMOVED lines=18> */
.L_x_153:
[----:B------:R-:W-:Y:S01]  /*e0a0*/  IADD3 R44, P0, PT, R40, 0x2ec, RZ ;  /* 0x000002ec282c7810 */ /* 0x000fe20007f1e0ff */
[----:B------:R-:W-:Y:S01]  /*e0b0*/  HFMA2 R193, -RZ, RZ, 0, 0 ;  /* 0x00000000ffc17431 */ /* 0x000fe200000001ff */
[----:B------:R-:W-:Y:S01]  /*e0c0*/  BSSY.RECONVERGENT B0, `(.L_x_155) ;  /* 0x0000015000007945 */ /* 0x000fe20003800200 */
[----:B------:R-:W-:Y:S02]  /*e0d0*/  MOV R74, RZ ;  /* 0x000000ff004a7202 */ /* 0x000fe40000000f00 */
[----:B------:R-:W-:Y:S02]  /*e0e0*/  MOV R84, R138 ;  /* 0x0000008a00547202 */ /* 0x000fe40000000f00 */
[----:B------:R-:W-:-:S07]  /*e0f0*/  IADD3.X R45, PT, PT, RZ, R41, RZ, P0, !PT ;  /* 0x00000029ff2d7210 */ /* 0x000fce00007fe4ff */
.L_x_156:
        /* <DEDUP_REMOVED lines=18> */
.L_x_155:
[----:B------:R-:W-:Y:S01]  /*e220*/  IADD3 R44, P0, PT, R40, 0x2f0, RZ ;  /* 0x000002f0282c7810 */ /* 0x000fe20007f1e0ff */
[----:B------:R-:W-:Y:S01]  /*e230*/  HFMA2 R195, -RZ, RZ, 0, 0 ;  /* 0x00000000ffc37431 */ /* 0x000fe200000001ff */
[----:B------:R-:W-:Y:S01]  /*e240*/  BSSY.RECONVERGENT B0, `(.L_x_157) ;  /* 0x0000015000007945 */ /* 0x000fe20003800200 */
[----:B------:R-:W-:Y:S02]  /*e250*/  MOV R74, RZ ;  /* 0x000000ff004a7202 */ /* 0x000fe40000000f00 */
[----:B------:R-:W-:Y:S02]  /*e260*/  MOV R84, R138 ;  /* 0x0000008a00547202 */ /* 0x000fe40000000f00 */
[----:B------:R-:W-:-:S07]  /*e270*/  IADD3.X R45, PT, PT, RZ, R41, RZ, P0, !PT ;  /* 0x00000029ff2d7210 */ /* 0x000fce00007fe4ff */
.L_x_158:
        /* <DEDUP_REMOVED lines=18> */
.L_x_157:
[----:B------:R-:W-:Y:S01]  /*e3a0*/  IADD3 R44, P0, PT, R40, 0x2f4, RZ ;  /* 0x000002f4282c7810 */ /* 0x000fe20007f1e0ff */
[----:B------:R-:W-:Y:S01]  /*e3b0*/  HFMA2 R197, -RZ, RZ, 0, 0 ;  /* 0x00000000ffc57431 */ /* 0x000fe200000001ff */
[----:B------:R-:W-:Y:S01]  /*e3c0*/  BSSY.RECONVERGENT B0, `(.L_x_159) ;  /* 0x0000015000007945 */ /* 0x000fe20003800200 */
[----:B------:R-:W-:Y:S02]  /*e3d0*/  MOV R74, RZ ;  /* 0x000000ff004a7202 */ /* 0x000fe40000000f00 */
[----:B------:R-:W-:Y:S02]  /*e3e0*/  MOV R84, R138 ;  /* 0x0000008a00547202 */ /* 0x000fe40000000f00 */
[----:B------:R-:W-:-:S07]  /*e3f0*/  IADD3.X R45, PT, PT, RZ, R41, RZ, P0, !PT ;  /* 0x00000029ff2d7210 */ /* 0x000fce00007fe4ff */
.L_x_160:
        /* <DEDUP_REMOVED lines=18> */
.L_x_159:
[----:B------:R-:W-:Y:S01]  /*e520*/  IADD3 R44, P0, PT, R40, 0x2f8, RZ ;  /* 0x000002f8282c7810 */ /* 0x000fe20007f1e0ff */
[----:B------:R-:W-:Y:S01]  /*e530*/  HFMA2 R199, -RZ, RZ, 0, 0 ;  /* 0x00000000ffc77431 */ /* 0x000fe200000001ff */
[----:B------:R-:W-:Y:S01]  /*e540*/  BSSY.RECONVERGENT B0, `(.L_x_161) ;  /* 0x0000015000007945 */ /* 0x000fe20003800200 */
[----:B------:R-:W-:Y:S02]  /*e550*/  MOV R74, RZ ;  /* 0x000000ff004a7202 */ /* 0x000fe40000000f00 */
[----:B------:R-:W-:Y:S02]  /*e560*/  MOV R84, R138 ;  /* 0x0000008a00547202 */ /* 0x000fe40000000f00 */
[----:B------:R-:W-:-:S07]  /*e570*/  IADD3.X R45, PT, PT, RZ, R41, RZ, P0, !PT ;  /* 0x00000029ff2d7210 */ /* 0x000fce00007fe4ff */
.L_x_162:
        /* <DEDUP_REMOVED lines=18> */
.L_x_161:
[----:B------:R-:W-:Y:S01]  /*e6a0*/  IADD3 R40, P0, PT, R40, 0x2fc, RZ ;  /* 0x000002fc28287810 */ /* 0x000fe20007f1e0ff */
[----:B------:R-:W-:Y:S01]  /*e6b0*/  BSSY.RECONVERGENT B0, `(.L_x_163) ;  /* 0x0000016000007945 */ /* 0x000fe20003800200 */
[----:B------:R-:W-:Y:S02]  /*e6c0*/  CS2R R46, SRZ ;  /* 0x00000000002e7805 */ /* 0x000fe4000001ff00 */
[----:B------:R-:W-:-:S09]  /*e6d0*/  IADD3.X R41, PT, PT, RZ, R41, RZ, P0, !PT ;  /* 0x00000029ff297210 */ /* 0x000fd200007fe4ff */
.L_x_164:
[----:B------:R-:W-:Y:S02]  /*e6e0*/  MOV R43, R138 ;  /* 0x0000008a002b7202 */ /* 0x000fe40000000f00 */
[----:B------:R-:W-:Y:S02]  /*e6f0*/  MOV R44, R40 ;  /* 0x00000028002c7202 */ /* 0x000fe40000000f00 */
[----:B------:R-:W-:Y:S02]  /*e700*/  MOV R45, R41 ;  /* 0x00000029002d7202 */ /* 0x000fe40000000f00 */
[----:B------:R-:W2:Y:S04]  /*e710*/  LDL.128 R40, [R43] ;  /* 0x000000002b287983 */ /* 0x000ea80000100c00 */
[----:B------:R-:W2:Y:S04]  /*e720*/  LDG.E.CONSTANT R74, desc[UR12][R44.64+-0x200] ;  /* 0xfffe000c2c4a7981 */ /* 0x000ea8000c1e9900 */
[----:B------:R-:W3:Y:S04]  /*e730*/  LDG.E.CONSTANT R76, desc[UR12][R44.64+-0x100] ;  /* 0xffff000c2c4c7981 */ /* 0x000ee8000c1e9900 */
[----:B------:R-:W4:Y:S04]  /*e740*/  LDG.E.CONSTANT R78, desc[UR12][R44.64] ;  /* 0x0000000c2c4e7981 */ /* 0x000f28000c1e9900 */
[----:B------:R-:W5:Y:S01]  /*e750*/  LDG.E.CONSTANT R80, desc[UR12][R44.64+0x100] ;  /* 0x0001000c2c507981 */ /* 0x000f62000c1e9900 */
[----:B------:R-:W-:-:S04]  /*e760*/  IADD3 R46, PT, PT, R46, 0x4, RZ ;  /* 0x000000042e2e7810 */ /* 0x000fc80007ffe0ff */
[----:B------:R-:W-:Y:S02]  /*e770*/  ISETP.NE.AND P0, PT, R46, 0x100, PT ;  /* 0x000001002e00780c */ /* 0x000fe40003f05270 */
[----:B------:R-:W-:-:S04]  /*e780*/  IADD3 R138, P2, PT, R138, 0x10, RZ ;  /* 0x000000108a8a7810 */ /* 0x000fc80007f5e0ff */
[----:B------:R-:W-:Y:S01]  /*e790*/  IADD3.X R139, PT, PT, RZ, R139, RZ, P2, !PT ;  /* 0x0000008bff8b7210 */ /* 0x000fe200017fe4ff */
        /* <DEDUP_REMOVED lines=8> */
.L_x_163:
[----:B------:R-:W0:Y:S01]  /*e820*/  LDCU.64 UR4, c[0x0][0x3f8] ;  /* 0x00007f00ff0477ac */ /* 0x000e220008000a00 */
[----:B------:R-:W1:Y:S01]  /*e830*/  LDC.64 R40, c[0x0][0x3a8] ;  /* 0x0000ea00ff287b82 */ /* 0x000e620000000a00 */
[----:B------:R-:W2:Y:S01]  /*e840*/  LDCU UR6, c[0x0][0x3ec] ;  /* 0x00007d80ff0677ac */ /* 0x000ea20008000800 */
[----:B0-----:R-:W-:Y:S01]  /*e850*/  FMUL R73, R73, UR4 ;  /* 0x0000000449497c20 */ /* 0x001fe20008400000 */
[----:B------:R-:W-:Y:S01]  /*e860*/  FMUL R42, R75, UR4 ;  /* 0x000000044b2a7c20 */ /* 0x000fe20008400000 */
[----:B------:R-:W-:Y:S01]  /*e870*/  FMUL R77, R77, UR4 ;  /* 0x000000044d4d7c20 */ /* 0x000fe20008400000 */
[----:B------:R-:W-:Y:S01]  /*e880*/  FMUL R81, R81, UR4 ;  /* 0x0000000451517c20 */ /* 0x000fe20008400000 */
[----:B--2---:R-:W-:Y:S01]  /*e890*/  FFMA R72, R72, UR6, R73 ;  /* 0x0000000648487c23 */ /* 0x004fe20008000049 */
[----:B------:R-:W-:Y:S01]  /*e8a0*/  FFMA R71, R71, UR6, R42 ;  /* 0x0000000647477c23 */ /* 0x000fe2000800002a */
[----:B------:R-:W-:Y:S01]  /*e8b0*/  FMUL R42, R79, UR4 ;  /* 0x000000044f2a7c20 */ /* 0x000fe20008400000 */
[----:B------:R-:W-:Y:S01]  /*e8c0*/  FFMA R70, R70, UR6, R77 ;  /* 0x0000000646467c23 */ /* 0x000fe2000800004d */
[----:B------:R-:W-:Y:S01]  /*e8d0*/  FFMA R44, R72, R72, RZ ;  /* 0x00000048482c7223 */ /* 0x000fe200000000ff */
[----:B------:R-:W-:Y:S01]  /*e8e0*/  FFMA R68, R68, UR6, R81 ;  /* 0x0000000644447c23 */ /* 0x000fe20008000051 */
[----:B------:R-:W-:Y:S01]  /*e8f0*/  FFMA R69, R69, UR6, R42 ;  /* 0x0000000645457c23 */ /* 0x000fe2000800002a */
[----:B------:R-:W-:Y:S01]  /*e900*/  FMUL R46, R83, UR4 ;  /* 0x00000004532e7c20 */ /* 0x000fe20008400000 */
[----:B------:R-:W-:Y:S01]  /*e910*/  FFMA R73, R71, R71, R44 ;  /* 0x0000004747497223 */ /* 0x000fe2000000002c */
[----:B------:R-:W-:Y:S01]  /*e920*/  FMUL R85, R85, UR4 ;  /* 0x0000000455557c20 */ /* 0x000fe20008400000 */
[----:B------:R-:W-:Y:S01]  /*e930*/  FMUL R89, R89, UR4 ;  /* 0x0000000459597c20 */ /* 0x000fe20008400000 */
[----:B------:R-:W-:Y:S01]  /*e940*/  FFMA R67, R67, UR6, R46 ;  /* 0x0000000643437c23 */ /* 0x000fe2000800002e */
[----:B------:R-:W-:Y:S01]  /*e950*/  FFMA R74, R70, R70, R73 ;  /* 0x00000046464a7223 */ /* 0x000fe20000000049 */
[----:B------:R-:W-:Y:S01]  /*e960*/  FMUL R93, R93, UR4 ;  /* 0x000000045d5d7c20 */ /* 0x000fe20008400000 */
[----:B------:R-:W-:Y:S01]  /*e970*/  FMUL R97, R97, UR4 ;  /* 0x0000000461617c20 */ /* 0x000fe20008400000 */
[----:B------:R-:W-:Y:S01]  /*e980*/  FMUL R101, R101, UR4 ;  /* 0x0000000465657c20 */ /* 0x000fe20008400000 */
[----:B------:R-:W-:Y:S01]  /*e990*/  FFMA R73, R69, R69, R74 ;  /* 0x0000004545497223 */ /* 0x000fe2000000004a */
[----:B------:R-:W-:Y:S01]  /*e9a0*/  FMUL R105, R105, UR4 ;  /* 0x0000000469697c20 */ /* 0x000fe20008400000 */
[----:B------:R-:W-:Y:S01]  /*e9b0*/  FMUL R109, R109, UR4 ;  /* 0x000000046d6d7c20 */ /* 0x000fe20008400000 */
[----:B------:R-:W-:Y:S01]  /*e9c0*/  FMUL R113, R113, UR4 ;  /* 0x0000000471717c20 */ /* 0x000fe20008400000 */
[----:B------:R-:W-:Y:S01]  /*e9d0*/  FFMA R74, R68, R68, R73 ;  /* 0x00000044444a7223 */ /* 0x000fe20000000049 */
[----:B------:R-:W-:Y:S01]  /*e9e0*/  FMUL R46, R87, UR4 ;  /* 0x00000004572e7c20 */ /* 0x000fe20008400000 */
[----:B------:R-:W-:Y:S01]  /*e9f0*/  FFMA R66, R66, UR6, R85 ;  /* 0x0000000642427c23 */ /* 0x000fe20008000055 */
[----:B------:R-:W-:Y:S01]  /*ea00*/  FFMA R64, R64, UR6, R89 ;  /* 0x0000000640407c23 */ /* 0x000fe20008000059 */
[----:B------:R-:W-:Y:S01]  /*ea10*/  FFMA R73, R67, R67, R74 ;  /* 0x0000004343497223 */ /* 0x000fe2000000004a */
[----:B------:R-:W-:Y:S01]  /*ea20*/  FFMA R65, R65, UR6, R46 ;  /* 0x0000000641417c23 */ /* 0x000fe2000800002e */
[----:B------:R-:W-:Y:S01]  /*ea30*/  FFMA R62, R62, UR6, R93 ;  /* 0x000000063e3e7c23 */ /* 0x000fe2000800005d */
[----:B------:R-:W-:Y:S01]  /*ea40*/  FFMA R60, R60, UR6, R97 ;  /* 0x000000063c3c7c23 */ /* 0x000fe20008000061 */
[----:B------:R-:W-:Y:S01]  /*ea50*/  FFMA R76, R66, R66, R73 ;  /* 0x00000042424c7223 */ /* 0x000fe20000000049 */
[----:B------:R-:W-:Y:S01]  /*ea60*/  FMUL R74, R95, UR4 ;  /* 0x000000045f4a7c20 */ /* 0x000fe20008400000 */
[----:B------:R-:W-:Y:S01]  /*ea70*/  FMUL R46, R91, UR4 ;  /* 0x000000045b2e7c20 */ /* 0x000fe20008400000 */
[----:B------:R-:W-:Y:S01]  /*ea80*/  FFMA R58, R58, UR6, R101 ;  /* 0x000000063a3a7c23 */ /* 0x000fe20008000065 */
[----:B------:R-:W-:Y:S01]  /*ea90*/  FFMA R73, R65, R65, R76 ;  /* 0x0000004141497223 */ /* 0x000fe2000000004c */
[----:B------:R-:W-:Y:S01]  /*eaa0*/  FFMA R61, R61, UR6, R74 ;  /* 0x000000063d3d7c23 */ /* 0x000fe2000800004a */
[----:B------:R-:W-:Y:S01]  /*eab0*/  FFMA R63, R63, UR6, R46 ;  /* 0x000000063f3f7c23 */ /* 0x000fe2000800002e */
[----:B------:R-:W-:Y:S01]  /*eac0*/  FFMA R56, R56, UR6, R105 ;  /* 0x0000000638387c23 */ /* 0x000fe20008000069 */
[----:B------:R-:W-:Y:S01]  /*ead0*/  FFMA R74, R64, R64, R73 ;  /* 0x00000040404a7223 */ /* 0x000fe20000000049 */
[----:B------:R-:W-:Y:S01]  /*eae0*/  FMUL R46, R99, UR4 ;  /* 0x00000004632e7c20 */ /* 0x000fe20008400000 */
[----:B------:R-:W-:Y:S01]  /*eaf0*/  FFMA R54, R54, UR6, R109 ;  /* 0x0000000636367c23 */ /* 0x000fe2000800006d */
[----:B------:R-:W-:Y:S01]  /*eb00*/  FFMA R52, R52, UR6, R113 ;  /* 0x0000000634347c23 */ /* 0x000fe20008000071 */
[----:B------:R-:W-:Y:S01]  /*eb10*/  FFMA R73, R63, R63, R74 ;  /* 0x0000003f3f497223 */ /* 0x000fe2000000004a */
[----:B------:R-:W-:Y:S01]  /*eb20*/  FMUL R74, R107, UR4 ;  /* 0x000000046b4a7c20 */ /* 0x000fe20008400000 */
[----:B------:R-:W-:Y:S01]  /*eb30*/  FFMA R59, R59, UR6, R46 ;  /* 0x000000063b3b7c23 */ /* 0x000fe2000800002e */
[----:B------:R-:W-:Y:S01]  /*eb40*/  FMUL R127, R127, UR4 ;  /* 0x000000047f7f7c20 */ /* 0x000fe20008400000 */
[----:B------:R-:W-:Y:S01]  /*eb50*/  FFMA R76, R62, R62, R73 ;  /* 0x0000003e3e4c7223 */ /* 0x000fe20000000049 */
[----:B------:R-:W-:Y:S01]  /*eb60*/  FFMA R55, R55, UR6, R74 ;  /* 0x0000000637377c23 */ /* 0x000fe2000800004a */
        /* <DEDUP_REMOVED lines=20> */
[----:B------:R-:W-:Y:S01]  /*ecb0*/  FMUL R141, R141, UR4 ;  /* 0x000000048d8d7c20 */ /* 0x000fe20008400000 */
        /* <DEDUP_REMOVED lines=8> */
[----:B------:R-:W-:Y:S01]  /*ed40*/  FFMA R8, R8, UR6, R141 ;  /* 0x0000000608087c23 */ /* 0x000fe2000800008d */
[----:B------:R-:W-:Y:S01]  /*ed50*/  FFMA R76, R54, R54, R73 ;  /* 0x00000036364c7223 */ /* 0x000fe20000000049 */
[----:B------:R-:W-:Y:S01]  /*ed60*/  FFMA R73, R3, UR6, R74 ;  /* 0x0000000603497c23 */ /* 0x000fe2000800004a */
[----:B------:R-:W-:Y:S01]  /*ed70*/  FFMA R51, R51, UR6, R46 ;  /* 0x0000000633337c23 */ /* 0x000fe2000800002e */
[----:B------:R-:W-:Y:S01]  /*ed80*/  FMUL R46, R123, UR4 ;  /* 0x000000047b2e7c20 */ /* 0x000fe20008400000 */
[----:B------:R-:W-:Y:S01]  /*ed90*/  FFMA R3, R53, R53, R76 ;  /* 0x0000003535037223 */ /* 0x000fe2000000004c */
[----:B------:R-:W-:Y:S01]  /*eda0*/  FFMA R10, R10, UR6, R145 ;  /* 0x000000060a0a7c23 */ /* 0x000fe20008000091 */
[----:B------:R-:W-:Y:S01]  /*edb0*/  FFMA R12, R12, UR6, R149 ;  /* 0x000000060c0c7c23 */ /* 0x000fe20008000095 */
[----:B------:R-:W-:Y:S01]  /*edc0*/  FFMA R39, R39, UR6, R46 ;  /* 0x0000000627277c23 */ /* 0x000fe2000800002e */
[----:B------:R-:W-:Y:S01]  /*edd0*/  FFMA R80, R52, R52, R3 ;  /* 0x0000003434507223 */ /* 0x000fe20000000003 */
[----:B------:R-:W-:Y:S01]  /*ede0*/  FFMA R46, R2, UR6, R127 ;  /* 0x00000006022e7c23 */ /* 0x000fe2000800007f */
[----:B------:R-:W-:Y:S01]  /*edf0*/  FMUL R2, R133, UR4 ;  /* 0x0000000485027c20 */ /* 0x000fe20008400000 */
[----:B------:R-:W-:Y:S01]  /*ee00*/  FFMA R13, R13, UR6, R90 ;  /* 0x000000060d0d7c23 */ /* 0x000fe2000800005a */
[----:B------:R-:W-:Y:S01]  /*ee10*/  FFMA R3, R51, R51, R80 ;  /* 0x0000003333037223 */ /* 0x000fe20000000050 */
[----:B------:R-:W-:Y:S01]  /*ee20*/  FMUL R153, R153, UR4 ;  /* 0x0000000499997c20 */ /* 0x000fe20008400000 */
[----:B------:R-:W-:Y:S01]  /*ee30*/  FFMA R5, R5, UR6, R2 ;  /* 0x0000000605057c23 */ /* 0x000fe20008000002 */
[----:B------:R-:W-:Y:S01]  /*ee40*/  FMUL R157, R157, UR4 ;  /* 0x000000049d9d7c20 */ /* 0x000fe20008400000 */
        /* <DEDUP_REMOVED lines=11> */
[----:B-1----:R-:W2:Y:S01]  /*ef00*/  LDG.E.CONSTANT R44, desc[UR12][R40.64+0x8] ;  /* 0x0000080c282c7981 */ /* 0x002ea2000c1e9900 */
        /* <DEDUP_REMOVED lines=22> */
[----:B------:R-:W-:Y:S01]  /*f070*/  FMUL R185, R185, UR4 ;  /* 0x00000004b9b97c20 */ /* 0x000fe20008400000 */
[----:B------:R-:W3:Y:S01]  /*f080*/  LDG.E.CONSTANT R43, desc[UR12][R40.64+0x4] ;  /* 0x0000040c282b7981 */ /* 0x000ee2000c1e9900 */
[----:B------:R-:W-:-:S03]  /*f090*/  FFMA R2, R6, R6, R3 ;  /* 0x0000000606027223 */ /* 0x000fc60000000003 */
[----:B------:R-:W4:Y:S01]  /*f0a0*/  LDG.E.CONSTANT R42, desc[UR12][R40.64+0xc] ;  /* 0x00000c0c282a7981 */ /* 0x000f22000c1e9900 */
[----:B------:R-:W-:Y:S01]  /*f0b0*/  FFMA R3, R7, R7, R2 ;  /* 0x0000000707037223 */ /* 0x000fe20000000002 */
[----:B------:R-:W-:Y:S02]  /*f0c0*/  FMUL R2, R155, UR4 ;  /* 0x000000049b027c20 */ /* 0x000fe40008400000 */
[----:B------:R-:W5:Y:S01]  /*f0d0*/  LDG.E.CONSTANT R77, desc[UR12][R40.64+0x20] ;  /* 0x0000200c284d7981 */ /* 0x000f62000c1e9900 */
[----:B------:R-:W-:Y:S01]  /*f0e0*/  FFMA R96, R8, R8, R3 ;  /* 0x0000000808607223 */ /* 0x000fe20000000003 */
[----:B------:R-:W-:Y:S02]  /*f0f0*/  FFMA R15, R15, UR6, R2 ;  /* 0x000000060f0f7c23 */ /* 0x000fe40008000002 */
[----:B------:R-:W5:Y:S01]  /*f100*/  LDG.E.CONSTANT R102, desc[UR12][R40.64+0x80] ;  /* 0x0000800c28667981 */ /* 0x000f62000c1e9900 */
[----:B------:R-:W-:Y:S01]  /*f110*/  FFMA R3, R9, R9, R96 ;  /* 0x0000000909037223 */ /* 0x000fe20000000060 */
[----:B------:R-:W-:-:S02]  /*f120*/  FFMA R30, R30, UR6, R185 ;  /* 0x000000061e1e7c23 */ /* 0x000fc400080000b9 */
[----:B------:R-:W5:Y:S01]  /*f130*/  LDG.E.CONSTANT R108, desc[UR12][R40.64+0x88] ;  /* 0x0000880c286c7981 */ /* 0x000f62000c1e9900 */
[----:B------:R-:W-:Y:S01]  /*f140*/  FFMA R2, R10, R10, R3 ;  /* 0x0000000a0a027223 */ /* 0x000fe20000000003 */
[----:B------:R-:W-:Y:S02]  /*f150*/  FMUL R189, R189, UR4 ;  /* 0x00000004bdbd7c20 */ /* 0x000fe40008400000 */
[----:B------:R-:W5:Y:S01]  /*f160*/  LDG.E.CONSTANT R107, desc[UR12][R40.64+0x94] ;  /* 0x0000940c286b7981 */ /* 0x000f62000c1e9900 */
[----:B------:R-:W-:-:S03]  /*f170*/  FFMA R3, R11, R11, R2 ;  /* 0x0000000b0b037223 */ /* 0x000fc60000000002 */
[----:B------:R-:W5:Y:S01]  /*f180*/  LDG.E.CONSTANT R83, desc[UR12][R40.64+0x24] ;  /* 0x0000240c28537981 */ /* 0x000f62000c1e9900 */
[----:B------:R-:W-:Y:S01]  /*f190*/  FFMA R100, R12, R12, R3 ;  /* 0x0000000c0c647223 */ /* 0x000fe20000000003 */
[----:B------:R-:W-:Y:S02]  /*f1a0*/  FMUL R2, R163, UR4 ;  /* 0x00000004a3027c20 */ /* 0x000fe40008400000 */
[----:B------:R-:W5:Y:S01]  /*f1b0*/  LDG.E.CONSTANT R79, desc[UR12][R40.64+0x2c] ;  /* 0x00002c0c284f7981 */ /* 0x000f62000c1e9900 */
[----:B------:R-:W-:Y:S01]  /*f1c0*/  FFMA R3, R13, R13, R100 ;  /* 0x0000000d0d037223 */ /* 0x000fe20000000064 */
[----:B------:R-:W-:Y:S02]  /*f1d0*/  FFMA R19, R19, UR6, R2 ;  /* 0x0000000613137c23 */ /* 0x000fe40008000002 */
[----:B------:R-:W5:Y:S01]  /*f1e0*/  LDG.E.CONSTANT R85, desc[UR12][R40.64+0x3c] ;  /* 0x00003c0c28557981 */ /* 0x000f62000c1e9900 */
[----:B------:R-:W-:Y:S01]  /*f1f0*/  FFMA R104, R14, R14, R3 ;  /* 0x0000000e0e687223 */ /* 0x000fe20000000003 */
[----:B------:R-:W-:-:S02]  /*f200*/  FMUL R2, R167, UR4 ;  /* 0x00000004a7027c20 */ /* 0x000fc40008400000 */
[----:B------:R-:W5:Y:S01]  /*f210*/  LDG.E.CONSTANT R113, desc[UR12][R40.64+0x9c] ;  /* 0x00009c0c28717981 */ /* 0x000f62000c1e9900 */
[----:B------:R-:W-:Y:S01]  /*f220*/  FFMA R3, R15, R15, R104 ;  /* 0x0000000f0f037223 */ /* 0x000fe20000000068 */
[----:B------:R-:W-:Y:S02]  /*f230*/  FFMA R21, R21, UR6, R2 ;  /* 0x0000000615157c23 */ /* 0x000fe40008000002 */
[----:B------:R-:W5:Y:S01]  /*f240*/  LDG.E.CONSTANT R109, desc[UR12][R40.64+0xa4] ;  /* 0x0000a40c286d7981 */ /* 0x000f62000c1e9900 */
[----:B------:R-:W-:Y:S01]  /*f250*/  FFMA R2, R16, R16, R3 ;  /* 0x0000001010027223 */ /* 0x000fe20000000003 */
[----:B------:R-:W-:Y:S02]  /*f260*/  FMUL R193, R193, UR4 ;  /* 0x00000004c1c17c20 */ /* 0x000fe40008400000 */
        /* <DEDUP_REMOVED lines=10> */
[----:B------:R-:W-:-:S03]  /*f310*/  FFMA R2, R20, R20, R3 ;  /* 0x0000001414027223 */ /* 0x000fc60000000003 */
[----:B------:R-:W5:Y:S01]  /*f320*/  LDG.E.CONSTANT R117, desc[UR12][R40.64+0xbc] ;  /* 0x0000bc0c28757981 */ /* 0x000f62000c1e9900 */
[----:B------:R-:W-:Y:S01]  /*f330*/  FFMA R3, R21, R21, R2 ;  /* 0x0000001515037223 */ /* 0x000fe20000000002 */
[----:B------:R-:W-:Y:S01]  /*f340*/  FFMA R23, R23, UR6, R104 ;  /* 0x0000000617177c23 */ /* 0x000fe20008000068 */
[----:B------:R-:W-:Y:S01]  /*f350*/  FMUL R2, R179, UR4 ;  /* 0x00000004b3027c20 */ /* 0x000fe20008400000 */
[----:B------:R-:W5:Y:S01]  /*f360*/  LDG.E.CONSTANT R100, desc[UR12][R40.64+0x78] ;  /* 0x0000780c28647981 */ /* 0x000f62000c1e9900 */
[----:B------:R-:W-:-:S03]  /*f370*/  FFMA R116, R22, R22, R3 ;  /* 0x0000001616747223 */ /* 0x000fc60000000003 */
[----:B------:R-:W5:Y:S01]  /*f380*/  LDG.E.CONSTANT R74, desc[UR12][R40.64+0x10] ;  /* 0x0000100c284a7981 */ /* 0x000f62000c1e9900 */
[----:B------:R-:W-:Y:S01]  /*f390*/  FFMA R3, R23, R23, R116 ;  /* 0x0000001717037223 */ /* 0x000fe20000000074 */
[----:B------:R-:W-:Y:S01]  /*f3a0*/  FFMA R27, R27, UR6, R2 ;  /* 0x000000061b1b7c23 */ /* 0x000fe20008000002 */
[----:B------:R-:W-:Y:S01]  /*f3b0*/  FFMA R32, R32, UR6, R189 ;  /* 0x0000000620207c23 */ /* 0x000fe200080000bd */
[----:B------:R-:W5:Y:S01]  /*f3c0*/  LDG.E.CONSTANT R111, desc[UR12][R40.64+0xac] ;  /* 0x0000ac0c286f7981 */ /* 0x000f62000c1e9900 */
[----:B------:R-:W-:Y:S01]  /*f3d0*/  FFMA R2, R24, R24, R3 ;  /* 0x0000001818027223 */ /* 0x000fe20000000003 */
[----:B------:R-:W-:Y:S01]  /*f3e0*/  FFMA R34, R34, UR6, R193 ;  /* 0x0000000622227c23 */ /* 0x000fe200080000c1 */
[----:B------:R-:W-:Y:S01]  /*f3f0*/  FMUL R124, R195, UR4 ;  /* 0x00000004c37c7c20 */ /* 0x000fe20008400000 */
[----:B------:R-:W5:Y:S01]  /*f400*/  LDG.E.CONSTANT R115, desc[UR12][R40.64+0xb4] ;  /* 0x0000b40c28737981 */ /* 0x000f62000c1e9900 */
[----:B------:R-:W-:Y:S01]  /*f410*/  FFMA R3, R25, R25, R2 ;  /* 0x0000001919037223 */ /* 0x000fe20000000002 */
[----:B------:R-:W-:Y:S01]  /*f420*/  FMUL R131, R47, UR4 ;  /* 0x000000042f837c20 */ /* 0x000fe20008400000 */
[----:B------:R-:W-:Y:S01]  /*f430*/  FMUL R2, R187, UR4 ;  /* 0x00000004bb027c20 */ /* 0x000fe20008400000 */
[----:B------:R-:W5:Y:S01]  /*f440*/  LDG.E.CONSTANT R123, desc[UR12][R40.64+0xc4] ;  /* 0x0000c40c287b7981 */ /* 0x000f62000c1e9900 */
[----:B------:R-:W-:Y:S01]  /*f450*/  FFMA R120, R26, R26, R3 ;  /* 0x0000001a1a787223 */ /* 0x000fe20000000003 */
[----:B------:R-:W-:Y:S01]  /*f460*/  FFMA R35, R35, UR6, R124 ;  /* 0x0000000623237c23 */ /* 0x000fe2000800007c */
[----:B------:R-:W-:Y:S01]  /*f470*/  FFMA R31, R31, UR6, R2 ;  /* 0x000000061f1f7c23 */ /* 0x000fe20008000002 */
[----:B------:R-:W5:Y:S01]  /*f480*/  LDG.E.CONSTANT R75, desc[UR12][R40.64+0x18] ;  /* 0x0000180c284b7981 */ /* 0x000f62000c1e9900 */
[----:B------:R-:W-:Y:S01]  /*f490*/  FFMA R3, R27, R27, R120 ;  /* 0x0000001b1b037223 */ /* 0x000fe20000000078 */
[----:B------:R-:W-:Y:S01]  /*f4a0*/  FMUL R2, R191, UR4 ;  /* 0x00000004bf027c20 */ /* 0x000fe20008400000 */
[----:B------:R-:W0:Y:S01]  /*f4b0*/  LDC R133, c[0x0][0x3f0] ;  /* 0x0000fc00ff857b82 */ /* 0x000e220000000800 */
[----:B------:R-:W5:Y:S01]  /*f4c0*/  LDG.E.CONSTANT R91, desc[UR12][R40.64+0x5c] ;  /* 0x00005c0c285b7981 */ /* 0x000f62000c1e9900 */
[----:B------:R-:W-:-:S03]  /*f4d0*/  FFMA R122, R28, R28, R3 ;  /* 0x0000001c1c7a7223 */ /* 0x000fc60000000003 */
[----:B------:R-:W5:Y:S01]  /*f4e0*/  LDG.E.CONSTANT R95, desc[UR12][R40.64+0x64] ;  /* 0x0000640c285f7981 */ /* 0x000f62000c1e9900 */
[----:B------:R-:W-:Y:S01]  /*f4f0*/  FFMA R3, R29, R29, R122 ;  /* 0x0000001d1d037223 */ /* 0x000fe2000000007a */
[----:B------:R-:W-:Y:S02]  /*f500*/  FFMA R33, R33, UR6, R2 ;  /* 0x0000000621217c23 */ /* 0x000fe40008000002 */
[----:B------:R-:W5:Y:S01]  /*f510*/  LDG.E.CONSTANT R94, desc[UR12][R40.64+0x68] ;  /* 0x0000680c285e7981 */ /* 0x000f62000c1e9900 */
[----:B------:R-:W-:-:S03]  /*f520*/  FFMA R126, R30, R30, R3 ;  /* 0x0000001e1e7e7223 */ /* 0x000fc60000000003 */
[----:B------:R-:W5:Y:S01]  /*f530*/  LDG.E.CONSTANT R97, desc[UR12][R40.64+0x6c] ;  /* 0x00006c0c28617981 */ /* 0x000f62000c1e9900 */
[----:B------:R-:W-:-:S03]  /*f540*/  FFMA R3, R31, R31, R126 ;  /* 0x0000001f1f037223 */ /* 0x000fc6000000007e */
[----:B------:R-:W5:Y:S01]  /*f550*/  LDG.E.CONSTANT R119, desc[UR12][R40.64+0xcc] ;  /* 0x0000cc0c28777981 */ /* 0x000f62000c1e9900 */
[----:B------:R-:W-:-:S03]  /*f560*/  FFMA R2, R32, R32, R3 ;  /* 0x0000002020027223 */ /* 0x000fc60000000003 */
[----:B------:R-:W5:Y:S01]  /*f570*/  LDG.E.CONSTANT R121, desc[UR12][R40.64+0xd4] ;  /* 0x0000d40c28797981 */ /* 0x000f62000c1e9900 */
[----:B------:R-:W-:-:S03]  /*f580*/  FFMA R3, R33, R33, R2 ;  /* 0x0000002121037223 */ /* 0x000fc60000000002 */
[----:B------:R-:W5:Y:S01]  /*f590*/  LDG.E.CONSTANT R125, desc[UR12][R40.64+0xdc] ;  /* 0x0000dc0c287d7981 */ /* 0x000f62000c1e9900 */
[----:B------:R-:W-:Y:S01]  /*f5a0*/  FFMA R130, R34, R34, R3 ;  /* 0x0000002222827223 */ /* 0x000fe20000000003 */
[----:B------:R-:W-:Y:S02]  /*f5b0*/  FFMA R131, R38, UR6, R131 ;  /* 0x0000000626837c23 */ /* 0x000fe40008000083 */
[----:B------:R-:W5:Y:S01]  /*f5c0*/  LDG.E.CONSTANT R76, desc[UR12][R40.64+0x14] ;  /* 0x0000140c284c7981 */ /* 0x000f62000c1e9900 */
[----:B------:R-:W-:-:S03]  /*f5d0*/  FFMA R3, R35, R35, R130 ;  /* 0x0000002323037223 */ /* 0x000fc60000000082 */
        /* <DEDUP_REMOVED lines=33> */
[----:B------:R-:W-:Y:S01]  /*f7f0*/  FMUL R197, R197, UR4 ;  /* 0x00000004c5c57c20 */ /* 0x000fe20008400000 */
[----:B------:R-:W-:-:S03]  /*f800*/  FMUL R2, R199, UR4 ;  /* 0x00000004c7027c20 */ /* 0x000fc60008400000 */
[----:B------:R-:W-:Y:S01]  /*f810*/  FFMA R36, R36, UR6, R197 ;  /* 0x0000000624247c23 */ /* 0x000fe200080000c5 */
[----:B------:R-:W-:-:S03]  /*f820*/  FFMA R37, R37, UR6, R2 ;  /* 0x0000000625257c23 */ /* 0x000fc60008000002 */
[----:B------:R-:W-:-:S04]  /*f830*/  FFMA R2, R36, R36, R3 ;  /* 0x0000002424027223 */ /* 0x000fc80000000003 */
[----:B------:R-:W-:-:S04]  /*f840*/  FFMA R2, R37, R37, R2 ;  /* 0x0000002525027223 */ /* 0x000fc80000000002 */
[----:B------:R-:W-:-:S04]  /*f850*/  FFMA R2, R131, R131, R2 ;  /* 0x0000008383027223 */ /* 0x000fc80000000002 */
[----:B0-----:R-:W-:Y:S01]  /*f860*/  FFMA R134, R2, 0.015625, R133 ;  /* 0x3c80000002867823 */ /* 0x001fe20000000085 */
[----:B------:R-:W1:Y:S01]  /*f870*/  S2R R136, SR_TID.X ;  /* 0x0000000000887919 */ /* 0x000e620000002100 */
[----:B------:R-:W1:Y:S03]  /*f880*/  S2UR UR4, SR_CTAID.X ;  /* 0x00000000000479c3 */ /* 0x000e660000002500 */
[----:B------:R-:W-:-:S05]  /*f890*/  FSETP.GEU.AND P0, PT, |R134|, 1.175494350822287508e-38, PT ;  /* 0x008000008600780b */ /* 0x000fca0003f0e200 */
[----:B------:R-:W1:Y:S08]  /*f8a0*/  LDC R135, c[0x0][0x360] ;  /* 0x0000d800ff877b82 */ /* 0x000e700000000800 */
[----:B------:R-:W-:Y:S01]  /*f8b0*/  @!P0 FMUL R134, R134, 16777216 ;  /* 0x4b80000086868820 */ /* 0x000fe20000400000 */
[----:B------:R-:W0:Y:S03]  /*f8c0*/  LDC.64 R2, c[0x0][0x3b8] ;  /* 0x0000ee00ff027b82 */ /* 0x000e260000000a00 */
[----:B------:R-:W2:Y:S01]  /*f8d0*/  MUFU.RSQ R133, R134 ;  /* 0x0000008600857308 */ /* 0x000ea20000001400 */
[----:B-1----:R-:W-:-:S02]  /*f8e0*/  IMAD R40, R135, UR4, R136 ;  /* 0x0000000487287c24 */ /* 0x002fc4000f8e0288 */
[----:B--2---:R-:W-:-:S03]  /*f8f0*/  @!P0 FMUL R133, R133, 4096 ;  /* 0x4580000085858820 */ /* 0x004fc60000400000 */
[----:B------:R-:W-:Y:S01]  /*f900*/  SHF.L.U32 R41, R40, 0x6, RZ ;  /* 0x0000000628297819 */ /* 0x000fe200000006ff */
[-C--:B------:R-:W-:Y:S01]  /*f910*/  FMUL R40, R71, R133.reuse ;  /* 0x0000008547287220 */ /* 0x080fe20000400000 */
[-C--:B------:R-:W-:Y:S01]  /*f920*/  FMUL R71, R70, R133.reuse ;  /* 0x0000008546477220 */ /* 0x080fe20000400000 */
[-C--:B------:R-:W-:Y:S01]  /*f930*/  FMUL R5, R5, R133.reuse ;  /* 0x0000008505057220 */ /* 0x080fe20000400000 */
[----:B------:R-:W-:Y:S01]  /*f940*/  FMUL R69, R69, R133 ;  /* 0x0000008545457220 */ /* 0x000fe20000400000 */
[----:B0-----:R-:W-:-:S04]  /*f950*/  IMAD.WIDE R2, R41, 0x4, R2 ;  /* 0x0000000429027825 */ /* 0x001fc800078e0202 */
[----:B------:R-:W-:Y:S01]  /*f960*/  FMUL R44, R71, R44 ;  /* 0x0000002c472c7220 */ /* 0x000fe20000400000 */
[----:B---3--:R-:W-:Y:S01]  /*f970*/  FMUL R43, R40, R43 ;  /* 0x0000002b282b7220 */ /* 0x008fe20000400000 */
[----:B----4-:R-:W-:Y:S01]  /*f980*/  FMUL R42, R69, R42 ;  /* 0x0000002a452a7220 */ /* 0x010fe20000400000 */
        /* <DEDUP_REMOVED lines=10> */
[----:B------:R-:W-:Y:S01]  /*fa30*/  FMUL R37, R44, UR5 ;  /* 0x000000052c257c20 */ /* 0x000fe20008400000 */
[-C--:B------:R-:W-:Y:S01]  /*fa40*/  FMUL R61, R60, R133.reuse ;  /* 0x000000853c3d7220 */ /* 0x080fe20000400000 */
[----:B------:R-:W-:Y:S01]  /*fa50*/  FMUL R60, R59, R133 ;  /* 0x000000853b3c7220 */ /* 0x000fe20000400000 */
[----:B-----5:R-:W-:Y:S01]  /*fa60*/  FMUL R64, R64, R77 ;  /* 0x0000004d40407220 */ /* 0x020fe20000400000 */
[----:B------:R-:W-:Y:S01]  /*fa70*/  FMUL R7, R7, R102 ;  /* 0x0000006607077220 */ /* 0x000fe20000400000 */
[----:B------:R-:W-:Y:S01]  /*fa80*/  FMUL R9, R9, R108 ;  /* 0x0000006c09097220 */ /* 0x000fe20000400000 */
[----:B------:R-:W-:Y:S01]  /*fa90*/  FMUL R12, R12, R107 ;  /* 0x0000006b0c0c7220 */ /* 0x000fe20000400000 */
[-C--:B------:R-:W-:Y:S01]  /*faa0*/  FMUL R59, R58, R133.reuse ;  /* 0x000000853a3b7220 */ /* 0x080fe20000400000 */
[-C--:B------:R-:W-:Y:S01]  /*fab0*/  FMUL R58, R57, R133.reuse ;  /* 0x00000085393a7220 */ /* 0x080fe20000400000 */
[-C--:B------:R-:W-:Y:S01]  /*fac0*/  FMUL R14, R14, R133.reuse ;  /* 0x000000850e0e7220 */ /* 0x080fe20000400000 */
[-C--:B------:R-:W-:Y:S01]  /*fad0*/  FMUL R16, R16, R133.reuse ;  /* 0x0000008510107220 */ /* 0x080fe20000400000 */
[-C--:B------:R-:W-:Y:S01]  /*fae0*/  FMUL R18, R18, R133.reuse ;  /* 0x0000008512127220 */ /* 0x080fe20000400000 */
[-C--:B------:R-:W-:Y:S01]  /*faf0*/  FMUL R57, R56, R133.reuse ;  /* 0x0000008538397220 */ /* 0x080fe20000400000 */
[----:B------:R0:W-:Y:S01]  /*fb00*/  STG.E desc[UR12][R2.64+0x8], R37 ;  /* 0x0000082502007986 */ /* 0x0001e2000c10190c */
[-C--:B------:R-:W-:Y:S01]  /*fb10*/  FMUL R56, R55, R133.reuse ;  /* 0x0000008537387220 */ /* 0x080fe20000400000 */
[----:B------:R-:W-:Y:S01]  /*fb20*/  FMUL R43, R43, UR5 ;  /* 0x000000052b2b7c20 */ /* 0x000fe20008400000 */
[----:B------:R-:W-:Y:S01]  /*fb30*/  FMUL R7, R7, UR5 ;  /* 0x0000000507077c20 */ /* 0x000fe20008400000 */
[----:B------:R-:W-:Y:S01]  /*fb40*/  FMUL R9, R9, UR5 ;  /* 0x0000000509097c20 */ /* 0x000fe20008400000 */
[-C--:B------:R-:W-:Y:S01]  /*fb50*/  FMUL R55, R54, R133.reuse ;  /* 0x0000008536377220 */ /* 0x080fe20000400000 */
[----:B------:R-:W-:Y:S01]  /*fb60*/  FMUL R54, R53, R133 ;  /* 0x0000008535367220 */ /* 0x000fe20000400000 */
[----:B------:R-:W-:Y:S01]  /*fb70*/  FMUL R40, R40, R83 ;  /* 0x0000005328287220 */ /* 0x000fe20000400000 */
[----:B------:R-:W-:Y:S01]  /*fb80*/  FMUL R62, R62, R79 ;  /* 0x0000004f3e3e7220 */ /* 0x000fe20000400000 */
[----:B------:R-:W-:Y:S01]  /*fb90*/  FMUL R58, R58, R85 ;  /* 0x000000553a3a7220 */ /* 0x000fe20000400000 */
[----:B------:R-:W-:-:S04]  /*fba0*/  FMUL R5, R5, R100 ;  /* 0x0000006405057220 */ /* 0x000fc80000400000 */
[----:B------:R-:W-:Y:S01]  /*fbb0*/  FMUL R5, R5, UR5 ;  /* 0x0000000505057c20 */ /* 0x000fe20008400000 */
[----:B------:R-:W-:Y:S01]  /*fbc0*/  FMUL R41, R41, R74 ;  /* 0x0000004a29297220 */ /* 0x000fe20000400000 */
[----:B0-----:R-:W-:-:S03]  /*fbd0*/  FMUL R37, R64, UR5 ;  /* 0x0000000540257c20 */ /* 0x001fc60008400000 */
[----:B------:R0:W-:Y:S01]  /*fbe0*/  STG.E desc[UR12][R2.64+0x78], R5 ;  /* 0x0000780502007986 */ /* 0x0001e2000c10190c */
[----:B------:R-:W-:Y:S01]  /*fbf0*/  FMUL R41, R41, UR5 ;  /* 0x0000000529297c20 */ /* 0x000fe20008400000 */
[----:B------:R-:W-:Y:S01]  /*fc00*/  FMUL R14, R14, R113 ;  /* 0x000000710e0e7220 */ /* 0x000fe20000400000 */
[----:B------:R-:W-:Y:S01]  /*fc10*/  FMUL R16, R16, R109 ;  /* 0x0000006d10107220 */ /* 0x000fe20000400000 */
[----:B------:R-:W-:Y:S01]  /*fc20*/  FMUL R18, R18, R111 ;  /* 0x0000006f12127220 */ /* 0x000fe20000400000 */
[-C--:B------:R-:W-:Y:S01]  /*fc30*/  FMUL R53, R52, R133.reuse ;  /* 0x0000008534357220 */ /* 0x080fe20000400000 */
[-C--:B------:R-:W-:Y:S01]  /*fc40*/  FMUL R72, R72, R133.reuse ;  /* 0x0000008548487220 */ /* 0x080fe20000400000 */
[-C--:B------:R-:W-:Y:S01]  /*fc50*/  FMUL R52, R51, R133.reuse ;  /* 0x0000008533347220 */ /* 0x080fe20000400000 */
[-C--:B------:R-:W-:Y:S01]  /*fc60*/  FMUL R20, R20, R133.reuse ;  /* 0x0000008514147220 */ /* 0x080fe20000400000 */
[----:B0-----:R-:W-:Y:S01]  /*fc70*/  FMUL R5, R12, UR5 ;  /* 0x000000050c057c20 */ /* 0x001fe20008400000 */
[-C--:B------:R-:W-:Y:S01]  /*fc80*/  FMUL R22, R22, R133.reuse ;  /* 0x0000008516167220 */ /* 0x080fe20000400000 */
[-C--:B------:R-:W-:Y:S01]  /*fc90*/  FMUL R24, R24, R133.reuse ;  /* 0x0000008518187220 */ /* 0x080fe20000400000 */
[----:B------:R0:W-:Y:S01]  /*fca0*/  STG.E desc[UR12][R2.64+0x4], R43 ;  /* 0x0000042b02007986 */ /* 0x0001e2000c10190c */
[-C--:B------:R-:W-:Y:S01]  /*fcb0*/  FMUL R51, R50, R133.reuse ;  /* 0x0000008532337220 */ /* 0x080fe20000400000 */
[----:B------:R-:W-:-:S02]  /*fcc0*/  FMUL R50, R49, R133 ;  /* 0x0000008531327220 */ /* 0x000fc40000400000 */
[----:B------:R1:W-:Y:S01]  /*fcd0*/  STG.E desc[UR12][R2.64+0x10], R41 ;  /* 0x0000102902007986 */ /* 0x0003e2000c10190c */
[----:B------:R-:W-:-:S03]  /*fce0*/  FMUL R45, R72, R45 ;  /* 0x0000002d482d7220 */ /* 0x000fc60000400000 */
[----:B------:R2:W-:Y:S01]  /*fcf0*/  STG.E desc[UR12][R2.64+0x20], R37 ;  /* 0x0000202502007986 */ /* 0x0005e2000c10190c */
[----:B------:R-:W-:-:S03]  /*fd00*/  FMUL R49, R48, R133 ;  /* 0x0000008530317220 */ /* 0x000fc60000400000 */
[----:B------:R3:W-:Y:S01]  /*fd10*/  STG.E desc[UR12][R2.64+0x80], R7 ;  /* 0x0000800702007986 */ /* 0x0007e2000c10190c */
[----:B0-----:R-:W-:-:S03]  /*fd20*/  FMUL R43, R40, UR5 ;  /* 0x00000005282b7c20 */ /* 0x001fc60008400000 */
[----:B------:R0:W-:Y:S01]  /*fd30*/  STG.E desc[UR12][R2.64+0x88], R9 ;  /* 0x0000880902007986 */ /* 0x0001e2000c10190c */
[----:B-1----:R-:W-:-:S03]  /*fd40*/  FMUL R41, R62, UR5 ;  /* 0x000000053e297c20 */ /* 0x002fc60008400000 */
[----:B------:R1:W-:Y:S01]  /*fd50*/  STG.E desc[UR12][R2.64+0x94], R5 ;  /* 0x0000940502007986 */ /* 0x0003e2000c10190c */
[----:B--2---:R-:W-:Y:S01]  /*fd60*/  FMUL R37, R58, UR5 ;  /* 0x000000053a257c20 */ /* 0x004fe20008400000 */
[----:B------:R-:W-:Y:S01]  /*fd70*/  FMUL R56, R56, R87 ;  /* 0x0000005738387220 */ /* 0x000fe20000400000 */
[----:B---3--:R-:W-:Y:S01]  /*fd80*/  FMUL R7, R14, UR5 ;  /* 0x000000050e077c20 */ /* 0x008fe20008400000 */
[----:B------:R-:W-:Y:S01]  /*fd90*/  FMUL R54, R54, R93 ;  /* 0x0000005d36367220 */ /* 0x000fe20000400000 */
[----:B------:R-:W-:Y:S01]  /*fda0*/  FMUL R52, R52, R89 ;  /* 0x0000005934347220 */ /* 0x000fe20000400000 */
[----:B0-----:R-:W-:Y:S01]  /*fdb0*/  FMUL R9, R16, UR5 ;  /* 0x0000000510097c20 */ /* 0x001fe20008400000 */
[----:B------:R-:W-:Y:S01]  /*fdc0*/  FMUL R20, R20, R115 ;  /* 0x0000007314147220 */ /* 0x000fe20000400000 */
[----:B------:R-:W-:Y:S01]  /*fdd0*/  FMUL R22, R22, R117 ;  /* 0x0000007516167220 */ /* 0x000fe20000400000 */
[----:B-1----:R-:W-:Y:S01]  /*fde0*/  FMUL R5, R18, UR5 ;  /* 0x0000000512057c20 */ /* 0x002fe20008400000 */
[----:B------:R-:W-:Y:S01]  /*fdf0*/  FMUL R24, R24, R123 ;  /* 0x0000007b18187220 */ /* 0x000fe20000400000 */
[-C--:B------:R-:W-:Y:S01]  /*fe00*/  FMUL R48, R39, R133.reuse ;  /* 0x0000008527307220 */ /* 0x080fe20000400000 */
[-C--:B------:R-:W-:Y:S01]  /*fe10*/  FMUL R66, R66, R133.reuse ;  /* 0x0000008542427220 */ /* 0x080fe20000400000 */
[-C--:B------:R-:W-:Y:S01]  /*fe20*/  FMUL R39, R0, R133.reuse ;  /* 0x0000008500277220 */ /* 0x080fe20000400000 */
[-C--:B------:R-:W-:Y:S01]  /*fe30*/  FMUL R46, R46, R133.reuse ;  /* 0x000000852e2e7220 */ /* 0x080fe20000400000 */
[-C--:B------:R-:W-:Y:S01]  /*fe40*/  FMUL R26, R26, R133.reuse ;  /* 0x000000851a1a7220 */ /* 0x080fe20000400000 */
[-C--:B------:R-:W-:Y:S01]  /*fe50*/  FMUL R28, R28, R133.reuse ;  /* 0x000000851c1c7220 */ /* 0x080fe20000400000 */
[----:B------:R-:W-:Y:S01]  /*fe60*/  FMUL R30, R30, R133 ;  /* 0x000000851e1e7220 */ /* 0x000fe20000400000 */
[----:B------:R0:W-:Y:S01]  /*fe70*/  STG.E desc[UR12][R2.64+0x24], R43 ;  /* 0x0000242b02007986 */ /* 0x0001e2000c10190c */
[----:B------:R-:W-:-:S03]  /*fe80*/  FMUL R45, R45, UR5 ;  /* 0x000000052d2d7c20 */ /* 0x000fc60008400000 */
        /* <DEDUP_REMOVED lines=53> */
[----:B--2---:R-:W-:-:S03]  /*101e0*/  FMUL R43, R48, UR5 ;  /* 0x00000005302b7c20 */ /* 0x004fc60008400000 */
[----:B------:R2:W-:Y:S01]  /*101f0*/  STG.E desc[UR12][R2.64+0xc4], R5 ;  /* 0x0000c40502007986 */ /* 0x0005e2000c10190c */
[----:B---3--:R-:W-:Y:S01]  /*10200*/  FMUL R37, R46, UR5 ;  /* 0x000000052e257c20 */ /* 0x008fe20008400000 */
[----:B------:R-:W-:Y:S01]  /*10210*/  FMUL R63, R63, R80 ;  /* 0x000000503f3f7220 */ /* 0x000fe20000400000 */
[----:B0-----:R-:W-:Y:S01]  /*10220*/  FMUL R7, R26, UR5 ;  /* 0x000000051a077c20 */ /* 0x001fe20008400000 */
[----:B------:R-:W-:Y:S01]  /*10230*/  FMUL R61, R61, R82 ;  /* 0x000000523d3d7220 */ /* 0x000fe20000400000 */
[----:B------:R-:W-:Y:S01]  /*10240*/  FMUL R60, R60, R81 ;  /* 0x000000513c3c7220 */ /* 0x000fe20000400000 */
[----:B-1----:R-:W-:Y:S01]  /*10250*/  FMUL R9, R28, UR5 ;  /* 0x000000051c097c20 */ /* 0x002fe20008400000 */
[----:B------:R-:W-:Y:S01]  /*10260*/  FMUL R59, R59, R88 ;  /* 0x000000583b3b7220 */ /* 0x000fe20000400000 */
[----:B------:R-:W-:Y:S01]  /*10270*/  FMUL R57, R57, R84 ;  /* 0x0000005439397220 */ /* 0x000fe20000400000 */
[----:B--2---:R-:W-:Y:S01]  /*10280*/  FMUL R5, R30, UR5 ;  /* 0x000000051e057c20 */ /* 0x004fe20008400000 */
        /* <DEDUP_REMOVED lines=27> */
[----:B------:R0:W-:Y:S01]  /*10440*/  STG.E desc[UR12][R2.64+0x18], R45 ;  /* 0x0000182d02007986 */ /* 0x0001e2000c10190c */
[----:B------:R-:W-:Y:S01]  /*10450*/  FMUL R71, R42, UR5 ;  /* 0x000000052a477c20 */ /* 0x000fe20008400000 */
[----:B------:R-:W-:Y:S01]  /*10460*/  FMUL R67, R67, UR5 ;  /* 0x0000000543437c20 */ /* 0x000fe20008400000 */
[----:B------:R-:W-:Y:S01]  /*10470*/  FMUL R65, R65, UR5 ;  /* 0x0000000541417c20 */ /* 0x000fe20008400000 */
        /* <DEDUP_REMOVED lines=9> */
[----:B0-----:R-:W-:Y:S01]  /*10510*/  FMUL R45, R60, UR5 ;  /* 0x000000053c2d7c20 */ /* 0x001fe20008400000 */
[----:B------:R-:W-:Y:S01]  /*10520*/  FMUL R51, R51, UR5 ;  /* 0x0000000533337c20 */ /* 0x000fe20008400000 */
[----:B------:R-:W-:Y:S01]  /*10530*/  FMUL R49, R49, UR5 ;  /* 0x0000000531317c20 */ /* 0x000fe20008400000 */
[----:B------:R0:W-:Y:S01]  /*10540*/  STG.E desc[UR12][R2.64+0x6c], R37 ;  /* 0x00006c2502007986 */ /* 0x0001e2000c10190c */
[----:B------:R-:W-:Y:S01]  /*10550*/  FMUL R73, R73, UR5 ;  /* 0x0000000549497c20 */ /* 0x000fe20008400000 */
[----:B-1----:R-:W-:Y:S01]  /*10560*/  FMUL R41, R4, UR5 ;  /* 0x0000000504297c20 */ /* 0x002fe20008400000 */
[----:B------:R-:W-:Y:S01]  /*10570*/  FMUL R11, R11, UR5 ;  /* 0x000000050b0b7c20 */ /* 0x000fe20008400000 */
[----:B------:R1:W-:Y:S01]  /*10580*/  STG.E desc[UR12][R2.64+0xcc], R7 ;  /* 0x0000cc0702007986 */ /* 0x0003e2000c10190c */
[----:B--2---:R-:W-:Y:S01]  /*10590*/  FMUL R43, R6, UR5 ;  /* 0x00000005062b7c20 */ /* 0x004fe20008400000 */
[----:B------:R-:W-:Y:S01]  /*105a0*/  FMUL R13, R13, UR5 ;  /* 0x000000050d0d7c20 */ /* 0x000fe20008400000 */
[----:B------:R-:W-:Y:S01]  /*105b0*/  FMUL R15, R15, UR5 ;  /* 0x000000050f0f7c20 */ /* 0x000fe20008400000 */
[----:B------:R2:W-:Y:S01]  /*105c0*/  STG.E desc[UR12][R2.64+0xd4], R9 ;  /* 0x0000d40902007986 */ /* 0x0005e2000c10190c */
[----:B---3--:R-:W-:Y:S01]  /*105d0*/  FMUL R39, R10, UR5 ;  /* 0x000000050a277c20 */ /* 0x008fe20008400000 */
[----:B------:R-:W-:Y:S01]  /*105e0*/  FMUL R17, R17, UR5 ;  /* 0x0000000511117c20 */ /* 0x000fe20008400000 */
[----:B------:R-:W-:Y:S01]  /*105f0*/  FMUL R19, R19, UR5 ;  /* 0x0000000513137c20 */ /* 0x000fe20008400000 */
[----:B------:R3:W-:Y:S01]  /*10600*/  STG.E desc[UR12][R2.64+0xdc], R5 ;  /* 0x0000dc0502007986 */ /* 0x0007e2000c10190c */
[----:B0-----:R-:W-:Y:S01]  /*10610*/  FMUL R37, R8, UR5 ;  /* 0x0000000508257c20 */ /* 0x001fe20008400000 */
[----:B------:R-:W-:Y:S01]  /*10620*/  FMUL R21, R21, UR5 ;  /* 0x0000000515157c20 */ /* 0x000fe20008400000 */
[----:B------:R-:W-:Y:S01]  /*10630*/  FMUL R23, R23, UR5 ;  /* 0x0000000517177c20 */ /* 0x000fe20008400000 */
[----:B------:R-:W-:Y:S01]  /*10640*/  FMUL R25, R25, UR5 ;  /* 0x0000000519197c20 */ /* 0x000fe20008400000 */
[----:B------:R-:W-:Y:S01]  /*10650*/  FMUL R27, R27, UR5 ;  /* 0x000000051b1b7c20 */ /* 0x000fe20008400000 */
[----:B------:R-:W-:Y:S01]  /*10660*/  FMUL R29, R29, UR5 ;  /* 0x000000051d1d7c20 */ /* 0x000fe20008400000 */
[----:B------:R-:W-:Y:S01]  /*10670*/  FMUL R31, R31, UR5 ;  /* 0x000000051f1f7c20 */ /* 0x000fe20008400000 */
[----:B-1----:R-:W-:Y:S01]  /*10680*/  FMUL R7, R32, UR5 ;  /* 0x0000000520077c20 */ /* 0x002fe20008400000 */
[----:B------:R-:W-:Y:S01]  /*10690*/  FMUL R33, R33, UR5 ;  /* 0x0000000521217c20 */ /* 0x000fe20008400000 */
[----:B------:R-:W-:Y:S01]  /*106a0*/  FMUL R69, R69, UR5 ;  /* 0x0000000545457c20 */ /* 0x000fe20008400000 */
[----:B--2---:R-:W-:Y:S01]  /*106b0*/  FMUL R9, R0, UR5 ;  /* 0x0000000500097c20 */ /* 0x004fe20008400000 */
[----:B------:R-:W-:Y:S01]  /*106c0*/  FMUL R35, R35, UR5 ;  /* 0x0000000523237c20 */ /* 0x000fe20008400000 */
[----:B---3--:R-:W-:Y:S01]  /*106d0*/  FMUL R5, R34, UR5 ;  /* 0x0000000522057c20 */ /* 0x008fe20008400000 */
[----:B------:R-:W-:Y:S01]  /*106e0*/  FMUL R131, R131, UR5 ;  /* 0x0000000583837c20 */ /* 0x000fe20008400000 */
[----:B------:R-:W-:Y:S04]  /*106f0*/  STG.E desc[UR12][R2.64+0xc], R71 ;  /* 0x00000c4702007986 */ /* 0x000fe8000c10190c */
        /* <DEDUP_REMOVED lines=33> */
[----:B------:R-:W-:Y:S01]  /*10910*/  STG.E desc[UR12][R2.64+0xfc], R131 ;  /* 0x0000fc8302007986 */ /* 0x000fe2000c10190c */
[----:B------:R-:W-:Y:S05]  /*10920*/  EXIT ;  /* 0x000000000000794d */ /* 0x000fea0003800000 */
        .weak           $__internal_0_$__cuda_sm20_rcp_rn_f32_slowpath
        .type           $__internal_0_$__cuda_sm20_rcp_rn_f32_slowpath,@function
        .size           $__internal_0_$__cuda_sm20_rcp_rn_f32_slowpath,($__internal_1_$__cuda_sm3x_div_rn_noftz_f32_slowpath - $__internal_0_$__cuda_sm20_rcp_rn_f32_slowpath)
$__internal_0_$__cuda_sm20_rcp_rn_f32_slowpath:
[----:B------:R-:W-:Y:S01]  /*10930*/  SHF.L.U32 R40, R101, 0x1, RZ ;  /* 0x0000000165287819 */ /* 0x000fe200000006ff */
[----:B------:R-:W-:Y:S03]  /*10940*/  BSSY.RECONVERGENT B1, `(.L_x_165) ;  /* 0x0000030000017945 */ /* 0x000fe60003800200 */
[----:B------:R-:W-:-:S04]  /*10950*/  SHF.R.U32.HI R46, RZ, 0x18, R40 ;  /* 0x00000018ff2e7819 */ /* 0x000fc80000011628 */
[----:B------:R-:W-:-:S13]  /*10960*/  ISETP.NE.U32.AND P0, PT, R46, RZ, PT ;  /* 0x000000ff2e00720c */ /* 0x000fda0003f05070 */
[----:B------:R-:W-:Y:S05]  /*10970*/  @P0 BRA `(.L_x_166) ;  /* 0x0000000000280947 */ /* 0x000fea0003800000 */
[----:B------:R-:W-:-:S04]  /*10980*/  SHF.L.U32 R40, R101, 0x1, RZ ;  /* 0x0000000165287819 */ /* 0x000fc800000006ff */
[----:B------:R-:W-:-:S13]  /*10990*/  ISETP.NE.AND P0, PT, R40, RZ, PT ;  /* 0x000000ff2800720c */ /* 0x000fda0003f05270 */
[----:B------:R-:W-:Y:S01]  /*109a0*/  @P0 FFMA R42, R101, 1.84467440737095516160e+19, RZ ;  /* 0x5f800000652a0823 */ /* 0x000fe200000000ff */
[----:B------:R-:W-:Y:S08]  /*109b0*/  @!P0 MUFU.RCP R41, R101 ;  /* 0x0000006500298308 */ /* 0x000ff00000001000 */
[----:B------:R-:W0:Y:S02]  /*109c0*/  @P0 MUFU.RCP R43, R42 ;  /* 0x0000002a002b0308 */ /* 0x000e240000001000 */
[----:B0-----:R-:W-:-:S04]  /*109d0*/  @P0 FFMA R40, R42, R43, -1 ;  /* 0xbf8000002a280423 */ /* 0x001fc8000000002b */
[----:B------:R-:W-:-:S04]  /*109e0*/  @P0 FADD.FTZ R40, -R40, -RZ ;  /* 0x800000ff28280221 */ /* 0x000fc80000010100 */
[----:B------:R-:W-:-:S04]  /*109f0*/  @P0 FFMA R40, R43, R40, R43 ;  /* 0x000000282b280223 */ /* 0x000fc8000000002b */
[----:B------:R-:W-:Y:S01]  /*10a00*/  @P0 FFMA R41, R40, 1.84467440737095516160e+19, RZ ;  /* 0x5f80000028290823 */ /* 0x000fe200000000ff */
[----:B------:R-:W-:Y:S06]  /*10a10*/  BRA `(.L_x_167) ;  /* 0x0000000000887947 */ /* 0x000fec0003800000 */
.L_x_166:
[----:B------:R-:W-:-:S04]  /*10a20*/  IADD3 R47, PT, PT, R46, -0xfd, RZ ;  /* 0xffffff032e2f7810 */ /* 0x000fc80007ffe0ff */
[----:B------:R-:W-:-:S13]  /*10a30*/  ISETP.GT.U32.AND P0, PT, R47, 0x1, PT ;  /* 0x000000012f00780c */ /* 0x000fda0003f04070 */
[----:B------:R-:W-:Y:S05]  /*10a40*/  @P0 BRA `(.L_x_168) ;  /* 0x0000000000780947 */ /* 0x000fea0003800000 */
[----:B------:R-:W-:Y:S01]  /*10a50*/  LOP3.LUT R40, R101, 0x7fffff, RZ, 0xc0, !PT ;  /* 0x007fffff65287812 */ /* 0x000fe200078ec0ff */
[----:B------:R-:W-:-:S03]  /*10a60*/  HFMA2 R44, -RZ, RZ, 0, 1.78813934326171875e-07 ;  /* 0x00000003ff2c7431 */ /* 0x000fc600000001ff */
[----:B------:R-:W-:-:S04]  /*10a70*/  LOP3.LUT R40, R40, 0x3f800000, RZ, 0xfc, !PT ;  /* 0x3f80000028287812 */ /* 0x000fc800078efcff */
[----:B------:R-:W0:Y:S01]  /*10a80*/  MUFU.RCP R41, R40 ;  /* 0x0000002800297308 */ /* 0x000e220000001000 */
[----:B------:R-:W-:Y:S01]  /*10a90*/  SHF.L.U32 R44, R44, R47, RZ ;  /* 0x0000002f2c2c7219 */ /* 0x000fe200000006ff */
[----:B0-----:R-:W-:-:S04]  /*10aa0*/  FFMA R42, R40, R41, -1 ;  /* 0xbf800000282a7423 */ /* 0x001fc80000000029 */
[----:B------:R-:W-:-:S04]  /*10ab0*/  FADD.FTZ R42, -R42, -RZ ;  /* 0x800000ff2a2a7221 */ /* 0x000fc80000010100 */
[CCC-:B------:R-:W-:Y:S01]  /*10ac0*/  FFMA.RM R43, R41.reuse, R42.reuse, R41.reuse ;  /* 0x0000002a292b7223 */ /* 0x1c0fe20000004029 */
[----:B------:R-:W-:-:S04]  /*10ad0*/  FFMA.RP R42, R41, R42, R41 ;  /* 0x0000002a292a7223 */ /* 0x000fc80000008029 */
[C---:B------:R-:W-:Y:S02]  /*10ae0*/  LOP3.LUT R41, R43.reuse, 0x7fffff, RZ, 0xc0, !PT ;  /* 0x007fffff2b297812 */ /* 0x040fe400078ec0ff */
[----:B------:R-:W-:Y:S02]  /*10af0*/  FSETP.NEU.FTZ.AND P0, PT, R43, R42, PT ;  /* 0x0000002a2b00720b */ /* 0x000fe40003f1d000 */
[----:B------:R-:W-:Y:S02]  /*10b00*/  LOP3.LUT R41, R41, 0x800000, RZ, 0xfc, !PT ;  /* 0x0080000029297812 */ /* 0x000fe400078efcff */
[----:B------:R-:W-:Y:S02]  /*10b10*/  SEL R42, RZ, 0xffffffff, !P0 ;  /* 0xffffffffff2a7807 */ /* 0x000fe40004000000 */
[----:B------:R-:W-:Y:S02]  /*10b20*/  LOP3.LUT R44, R44, R41, RZ, 0xc0, !PT ;  /* 0x000000292c2c7212 */ /* 0x000fe400078ec0ff */
[----:B------:R-:W-:-:S02]  /*10b30*/  IADD3 R42, PT, PT, -R42, RZ, RZ ;  /* 0x000000ff2a2a7210 */ /* 0x000fc40007ffe1ff */
[-C--:B------:R-:W-:Y:S02]  /*10b40*/  SHF.R.U32.HI R44, RZ, R47.reuse, R44 ;  /* 0x0000002fff2c7219 */ /* 0x080fe4000001162c */
[----:B------:R-:W-:Y:S02]  /*10b50*/  LOP3.LUT P1, RZ, R42, R47, R41, 0xf8, !PT ;  /* 0x0000002f2aff7212 */ /* 0x000fe4000782f829 */
[C---:B------:R-:W-:Y:S02]  /*10b60*/  LOP3.LUT P0, RZ, R44.reuse, 0x1, RZ, 0xc0, !PT ;  /* 0x000000012cff7812 */ /* 0x040fe4000780c0ff */
[----:B------:R-:W-:-:S04]  /*10b70*/  LOP3.LUT P2, RZ, R44, 0x2, RZ, 0xc0, !PT ;  /* 0x000000022cff7812 */ /* 0x000fc8000784c0ff */
[----:B------:R-:W-:Y:S02]  /*10b80*/  PLOP3.LUT P0, PT, P0, P1, P2, 0xe0, 0x0 ;  /* 0x000000000000781c */ /* 0x000fe40000703c20 */
[----:B------:R-:W-:Y:S02]  /*10b90*/  LOP3.LUT P1, RZ, R101, 0x7fffff, RZ, 0xc0, !PT ;  /* 0x007fffff65ff7812 */ /* 0x000fe4000782c0ff */
[----:B------:R-:W-:-:S04]  /*10ba0*/  SEL R40, RZ, 0x1, !P0 ;  /* 0x00000001ff287807 */ /* 0x000fc80004000000 */
[----:B------:R-:W-:-:S04]  /*10bb0*/  IADD3 R40, PT, PT, -R40, RZ, RZ ;  /* 0x000000ff28287210 */ /* 0x000fc80007ffe1ff */
[----:B------:R-:W-:Y:S02]  /*10bc0*/  ISETP.GE.AND P0, PT, R40, RZ, PT ;  /* 0x000000ff2800720c */ /* 0x000fe40003f06270 */
[----:B------:R-:W-:-:S04]  /*10bd0*/  IADD3 R40, PT, PT, R46, -0xfc, RZ ;  /* 0xffffff042e287810 */ /* 0x000fc80007ffe0ff */
[----:B------:R-:W-:-:S07]  /*10be0*/  SHF.R.U32.HI R40, RZ, R40, R41 ;  /* 0x00000028ff287219 */ /* 0x000fce0000011629 */
[----:B------:R-:W-:-:S04]  /*10bf0*/  @!P0 IADD3 R40, PT, PT, R40, 0x1, RZ ;  /* 0x0000000128288810 */ /* 0x000fc80007ffe0ff */
[----:B------:R-:W-:-:S04]  /*10c00*/  @!P1 SHF.L.U32 R40, R40, 0x1, RZ ;  /* 0x0000000128289819 */ /* 0x000fc800000006ff */
[----:B------:R-:W-:Y:S01]  /*10c10*/  LOP3.LUT R41, R40, 0x80000000, R101, 0xf8, !PT ;  /* 0x8000000028297812 */ /* 0x000fe200078ef865 */
[----:B------:R-:W-:Y:S06]  /*10c20*/  BRA `(.L_x_167) ;  /* 0x0000000000047947 */ /* 0x000fec0003800000 */
.L_x_168:
[----:B------:R0:W1:Y:S02]  /*10c30*/  MUFU.RCP R41, R101 ;  /* 0x0000006500297308 */ /* 0x0000640000001000 */
.L_x_167:
[----:B------:R-:W-:Y:S05]  /*10c40*/  BSYNC.RECONVERGENT B1 ;  /* 0x0000000000017941 */ /* 0x000fea0003800200 */
.L_x_165:
[----:B-1----:R-:W-:Y:S01]  /*10c50*/  MOV R42, R41 ;  /* 0x00000029002a7202 */ /* 0x002fe20000000f00 */
[----:B------:R-:W-:Y:S01]  /*10c60*/  HFMA2 R41, -RZ, RZ, 0, 0 ;  /* 0x00000000ff297431 */ /* 0x000fe200000001ff */
[----:B------:R-:W-:-:S04]  /*10c70*/  MOV R40, R45 ;  /* 0x0000002d00287202 */ /* 0x000fc80000000f00 */
[----:B0-----:R-:W-:Y:S05]  /*10c80*/  RET.REL.NODEC R40 `(_Z28waller_fused_symphony_kernelPKaS0_PKfS2_S2_S2_S2_Pfi10TuningFork) ;  /* 0xfffffef028dc7950 */ /* 0x001fea0003c3ffff */
        .weak           $__internal_1_$__cuda_sm3x_div_rn_noftz_f32_slowpath
        .type           $__internal_1_$__cuda_sm3x_div_rn_noftz_f32_slowpath,@function
        .size           $__internal_1_$__cuda_sm3x_div_rn_noftz_f32_slowpath,(.L_x_182 - $__internal_1_$__cuda_sm3x_div_rn_noftz_f32_slowpath)
$__internal_1_$__cuda_sm3x_div_rn_noftz_f32_slowpath:
[----:B------:R-:W-:Y:S01]  /*10c90*/  SHF.R.U32.HI R44, RZ, 0x17, R41 ;  /* 0x00000017ff2c7819 */ /* 0x000fe20000011629 */
[----:B------:R-:W-:Y:S01]  /*10ca0*/  BSSY.RECONVERGENT B3, `(.L_x_169) ;  /* 0x0000063000037945 */ /* 0x000fe20003800200 */
[----:B------:R-:W-:Y:S02]  /*10cb0*/  SHF.R.U32.HI R45, RZ, 0x17, R40 ;  /* 0x00000017ff2d7819 */ /* 0x000fe40000011628 */
[----:B------:R-:W-:Y:S02]  /*10cc0*/  LOP3.LUT R44, R44, 0xff, RZ, 0xc0, !PT ;  /* 0x000000ff2c2c7812 */ /* 0x000fe400078ec0ff */
[----:B------:R-:W-:Y:S02]  /*10cd0*/  LOP3.LUT R45, R45, 0xff, RZ, 0xc0, !PT ;  /* 0x000000ff2d2d7812 */ /* 0x000fe400078ec0ff */
[----:B------:R-:W-:Y:S02]  /*10ce0*/  IADD3 R46, PT, PT, R44, -0x1, RZ ;  /* 0xffffffff2c2e7810 */ /* 0x000fe40007ffe0ff */
[----:B------:R-:W-:-:S02]  /*10cf0*/  IADD3 R47, PT, PT, R45, -0x1, RZ ;  /* 0xffffffff2d2f7810 */ /* 0x000fc40007ffe0ff */
[----:B------:R-:W-:-:S04]  /*10d00*/  ISETP.GT.U32.AND P0, PT, R46, 0xfd, PT ;  /* 0x000000fd2e00780c */ /* 0x000fc80003f04070 */
[----:B------:R-:W-:-:S13]  /*10d10*/  ISETP.GT.U32.OR P0, PT, R47, 0xfd, P0 ;  /* 0x000000fd2f00780c */ /* 0x000fda0000704470 */
[----:B------:R-:W-:Y:S01]  /*10d20*/  @!P0 MOV R43, RZ ;  /* 0x000000ff002b8202 */ /* 0x000fe20000000f00 */
[----:B------:R-:W-:Y:S06]  /*10d30*/  @!P0 BRA `(.L_x_170) ;  /* 0x00000000005c8947 */ /* 0x000fec0003800000 */
[----:B------:R-:W-:Y:S02]  /*10d40*/  FSETP.GTU.FTZ.AND P0, PT, |R40|, +INF , PT ;  /* 0x7f8000002800780b */ /* 0x000fe40003f1c200 */
[----:B------:R-:W-:-:S04]  /*10d50*/  FSETP.GTU.FTZ.AND P1, PT, |R41|, +INF , PT ;  /* 0x7f8000002900780b */ /* 0x000fc80003f3c200 */
[----:B------:R-:W-:-:S13]  /*10d60*/  PLOP3.LUT P0, PT, P0, P1, PT, 0xf8, 0x8f ;  /* 0x00000000008f781c */ /* 0x000fda0000703f70 */
[----:B------:R-:W-:Y:S05]  /*10d70*/  @P0 BRA `(.L_x_171) ;  /* 0x0000000400500947 */ /* 0x000fea0003800000 */
[----:B------:R-:W-:-:S13]  /*10d80*/  LOP3.LUT P0, RZ, R41, 0x7fffffff, R40, 0xc8, !PT ;  /* 0x7fffffff29ff7812 */ /* 0x000fda000780c828 */
[----:B------:R-:W-:Y:S05]  /*10d90*/  @!P0 BRA `(.L_x_172) ;  /* 0x0000000400408947 */ /* 0x000fea0003800000 */
[C---:B------:R-:W-:Y:S02]  /*10da0*/  FSETP.NEU.FTZ.AND P3, PT, |R40|.reuse, +INF , PT ;  /* 0x7f8000002800780b */ /* 0x040fe40003f7d200 */
[----:B------:R-:W-:Y:S02]  /*10db0*/  FSETP.NEU.FTZ.AND P1, PT, |R41|, +INF , PT ;  /* 0x7f8000002900780b */ /* 0x000fe40003f3d200 */
[----:B------:R-:W-:-:S11]  /*10dc0*/  FSETP.NEU.FTZ.AND P0, PT, |R40|, +INF , PT ;  /* 0x7f8000002800780b */ /* 0x000fd60003f1d200 */
[----:B------:R-:W-:Y:S05]  /*10dd0*/  @!P1 BRA !P3, `(.L_x_172) ;  /* 0x0000000400309947 */ /* 0x000fea0005800000 */
[----:B------:R-:W-:-:S04]  /*10de0*/  LOP3.LUT P3, RZ, R40, 0x7fffffff, RZ, 0xc0, !PT ;  /* 0x7fffffff28ff7812 */ /* 0x000fc8000786c0ff */
[----:B------:R-:W-:-:S13]  /*10df0*/  PLOP3.LUT P1, PT, P1, P3, PT, 0x2f, 0xf2 ;  /* 0x0000000000f2781c */ /* 0x000fda0000f26577 */
[----:B------:R-:W-:Y:S05]  /*10e00*/  @P1 BRA `(.L_x_173) ;  /* 0x00000004001c1947 */ /* 0x000fea0003800000 */
[----:B------:R-:W-:-:S04]  /*10e10*/  LOP3.LUT P1, RZ, R41, 0x7fffffff, RZ, 0xc0, !PT ;  /* 0x7fffffff29ff7812 */ /* 0x000fc8000782c0ff */
[----:B------:R-:W-:-:S13]  /*10e20*/  PLOP3.LUT P0, PT, P0, P1, PT, 0x2f, 0xf2 ;  /* 0x0000000000f2781c */ /* 0x000fda0000702577 */
[----:B------:R-:W-:Y:S05]  /*10e30*/  @P0 BRA `(.L_x_174) ;  /* 0x0000000400040947 */ /* 0x000fea0003800000 */
[----:B------:R-:W-:Y:S02]  /*10e40*/  ISETP.GE.AND P0, PT, R47, RZ, PT ;  /* 0x000000ff2f00720c */ /* 0x000fe40003f06270 */
[----:B------:R-:W-:-:S11]  /*10e50*/  ISETP.GE.AND P1, PT, R46, RZ, PT ;  /* 0x000000ff2e00720c */ /* 0x000fd60003f26270 */
[----:B------:R-:W-:Y:S01]  /*10e60*/  @P0 MOV R43, RZ ;  /* 0x000000ff002b0202 */ /* 0x000fe20000000f00 */
[----:B------:R-:W-:Y:S01]  /*10e70*/  @!P0 FFMA R40, R40, 1.84467440737095516160e+19, RZ ;  /* 0x5f80000028288823 */ /* 0x000fe200000000ff */
[----:B------:R-:W-:Y:S01]  /*10e80*/  @!P0 MOV R43, 0xffffffc0 ;  /* 0xffffffc0002b8802 */ /* 0x000fe20000000f00 */
[----:B------:R-:W-:-:S03]  /*10e90*/  @!P1 FFMA R41, R41, 1.84467440737095516160e+19, RZ ;  /* 0x5f80000029299823 */ /* 0x000fc600000000ff */
[----:B------:R-:W-:-:S07]  /*10ea0*/  @!P1 IADD3 R43, PT, PT, R43, 0x40, RZ ;  /* 0x000000402b2b9810 */ /* 0x000fce0007ffe0ff */
.L_x_170:
[----:B------:R-:W-:Y:S01]  /*10eb0*/  LEA R46, R44, 0xc0800000, 0x17 ;  /* 0xc08000002c2e7811 */ /* 0x000fe200078eb8ff */
[----:B------:R-:W-:Y:S01]  /*10ec0*/  BSSY.RECONVERGENT B4, `(.L_x_175) ;  /* 0x0000036000047945 */ /* 0x000fe20003800200 */
[----:B------:R-:W-:Y:S02]  /*10ed0*/  IADD3 R47, PT, PT, R45, -0x7f, RZ ;  /* 0xffffff812d2f7810 */ /* 0x000fe40007ffe0ff */
[----:B------:R-:W-:Y:S02]  /*10ee0*/  IADD3 R74, PT, PT, -R46, R41, RZ ;  /* 0x000000292e4a7210 */ /* 0x000fe40007ffe1ff */
[C---:B------:R-:W-:Y:S01]  /*10ef0*/  IADD3 R44, PT, PT, R47.reuse, 0x7f, -R44 ;  /* 0x0000007f2f2c7810 */ /* 0x040fe20007ffe82c */
[----:B------:R-:W-:Y:S01]  /*10f00*/  IMAD R40, R47, -0x800000, R40 ;  /* 0xff8000002f287824 */ /* 0x000fe200078e0228 */
[----:B------:R-:W0:Y:S01]  /*10f10*/  MUFU.RCP R46, R74 ;  /* 0x0000004a002e7308 */ /* 0x000e220000001000 */
[----:B------:R-:W-:Y:S01]  /*10f20*/  FADD.FTZ R41, -R74, -RZ ;  /* 0x800000ff4a297221 */ /* 0x000fe20000010100 */
[----:B------:R-:W-:-:S03]  /*10f30*/  IADD3 R44, PT, PT, R44, R43, RZ ;  /* 0x0000002b2c2c7210 */ /* 0x000fc60007ffe0ff */
[----:B0-----:R-:W-:-:S04]  /*10f40*/  FFMA R45, R46, R41, 1 ;  /* 0x3f8000002e2d7423 */ /* 0x001fc80000000029 */
[----:B------:R-:W-:-:S04]  /*10f50*/  FFMA R45, R46, R45, R46 ;  /* 0x0000002d2e2d7223 */ /* 0x000fc8000000002e */
[----:B------:R-:W-:-:S04]  /*10f60*/  FFMA R46, R40, R45, RZ ;  /* 0x0000002d282e7223 */ /* 0x000fc800000000ff */
[----:B------:R-:W-:-:S04]  /*10f70*/  FFMA R73, R41, R46, R40 ;  /* 0x0000002e29497223 */ /* 0x000fc80000000028 */
[----:B------:R-:W-:-:S04]  /*10f80*/  FFMA R46, R45, R73, R46 ;  /* 0x000000492d2e7223 */ /* 0x000fc8000000002e */
[----:B------:R-:W-:-:S04]  /*10f90*/  FFMA R40, R41, R46, R40 ;  /* 0x0000002e29287223 */ /* 0x000fc80000000028 */
[----:B------:R-:W-:-:S05]  /*10fa0*/  FFMA R41, R45, R40, R46 ;  /* 0x000000282d297223 */ /* 0x000fca000000002e */
[----:B------:R-:W-:-:S04]  /*10fb0*/  SHF.R.U32.HI R43, RZ, 0x17, R41 ;  /* 0x00000017ff2b7819 */ /* 0x000fc80000011629 */
[----:B------:R-:W-:-:S04]  /*10fc0*/  LOP3.LUT R43, R43, 0xff, RZ, 0xc0, !PT ;  /* 0x000000ff2b2b7812 */ /* 0x000fc800078ec0ff */
[----:B------:R-:W-:-:S04]  /*10fd0*/  IADD3 R43, PT, PT, R43, R44, RZ ;  /* 0x0000002c2b2b7210 */ /* 0x000fc80007ffe0ff */
[----:B------:R-:W-:-:S04]  /*10fe0*/  IADD3 R47, PT, PT, R43, -0x1, RZ ;  /* 0xffffffff2b2f7810 */ /* 0x000fc80007ffe0ff */
[----:B------:R-:W-:-:S13]  /*10ff0*/  ISETP.GE.U32.AND P0, PT, R47, 0xfe, PT ;  /* 0x000000fe2f00780c */ /* 0x000fda0003f06070 */
[----:B------:R-:W-:Y:S05]  /*11000*/  @!P0 BRA `(.L_x_176) ;  /* 0x0000000000808947 */ /* 0x000fea0003800000 */
[----:B------:R-:W-:-:S13]  /*11010*/  ISETP.GT.AND P0, PT, R43, 0xfe, PT ;  /* 0x000000fe2b00780c */ /* 0x000fda0003f04270 */
[----:B------:R-:W-:Y:S05]  /*11020*/  @P0 BRA `(.L_x_177) ;  /* 0x00000000006c0947 */ /* 0x000fea0003800000 */
[----:B------:R-:W-:-:S13]  /*11030*/  ISETP.GE.AND P0, PT, R43, 0x1, PT ;  /* 0x000000012b00780c */ /* 0x000fda0003f06270 */
[----:B------:R-:W-:Y:S05]  /*11040*/  @P0 BRA `(.L_x_178) ;  /* 0x0000000000740947 */ /* 0x000fea0003800000 */
[----:B------:R-:W-:Y:S02]  /*11050*/  ISETP.GE.AND P0, PT, R43, -0x18, PT ;  /* 0xffffffe82b00780c */ /* 0x000fe40003f06270 */
[----:B------:R-:W-:-:S11]  /*11060*/  LOP3.LUT R41, R41, 0x80000000, RZ, 0xc0, !PT ;  /* 0x8000000029297812 */ /* 0x000fd600078ec0ff */
[----:B------:R-:W-:Y:S05]  /*11070*/  @!P0 BRA `(.L_x_178) ;  /* 0x0000000000688947 */ /* 0x000fea0003800000 */
[CCC-:B------:R-:W-:Y:S01]  /*11080*/  FFMA.RP R44, R45.reuse, R40.reuse, R46.reuse ;  /* 0x000000282d2c7223 */ /* 0x1c0fe2000000802e */
[CCC-:B------:R-:W-:Y:S01]  /*11090*/  FFMA.RM R47, R45.reuse, R40.reuse, R46.reuse ;  /* 0x000000282d2f7223 */ /* 0x1c0fe2000000402e */
[----:B------:R-:W-:Y:S01]  /*110a0*/  FFMA.RZ R40, R45, R40, R46 ;  /* 0x000000282d287223 */ /* 0x000fe2000000c02e */
[C---:B------:R-:W-:Y:S02]  /*110b0*/  IADD3 R45, PT, PT, R43.reuse, 0x20, RZ ;  /* 0x000000202b2d7810 */ /* 0x040fe40007ffe0ff */
[----:B------:R-:W-:Y:S02]  /*110c0*/  ISETP.NE.AND P3, PT, R43, RZ, PT ;  /* 0x000000ff2b00720c */ /* 0x000fe40003f65270 */
[----:B------:R-:W-:Y:S02]  /*110d0*/  LOP3.LUT R40, R40, 0x7fffff, RZ, 0xc0, !PT ;  /* 0x007fffff28287812 */ /* 0x000fe400078ec0ff */
[----:B------:R-:W-:Y:S02]  /*110e0*/  FSETP.NEU.FTZ.AND P0, PT, R44, R47, PT ;  /* 0x0000002f2c00720b */ /* 0x000fe40003f1d000 */
[----:B------:R-:W-:-:S02]  /*110f0*/  LOP3.LUT R40, R40, 0x800000, RZ, 0xfc, !PT ;  /* 0x0080000028287812 */ /* 0x000fc400078efcff */
[C---:B------:R-:W-:Y:S02]  /*11100*/  ISETP.NE.AND P1, PT, R43.reuse, RZ, PT ;  /* 0x000000ff2b00720c */ /* 0x040fe40003f25270 */
[----:B------:R-:W-:Y:S02]  /*11110*/  SHF.L.U32 R44, R40, R45, RZ ;  /* 0x0000002d282c7219 */ /* 0x000fe400000006ff */
[----:B------:R-:W-:Y:S02]  /*11120*/  IADD3 R43, PT, PT, -R43, RZ, RZ ;  /* 0x000000ff2b2b7210 */ /* 0x000fe40007ffe1ff */
[----:B------:R-:W-:Y:S02]  /*11130*/  ISETP.NE.AND P1, PT, R44, RZ, P1 ;  /* 0x000000ff2c00720c */ /* 0x000fe40000f25270 */
[----:B------:R-:W-:Y:S02]  /*11140*/  SEL R43, R43, RZ, P3 ;  /* 0x000000ff2b2b7207 */ /* 0x000fe40001800000 */
[----:B------:R-:W-:-:S02]  /*11150*/  PLOP3.LUT P0, PT, P0, P1, PT, 0xf8, 0x8f ;  /* 0x00000000008f781c */ /* 0x000fc40000703f70 */
[----:B------:R-:W-:Y:S02]  /*11160*/  SHF.R.U32.HI R45, RZ, R43, R40 ;  /* 0x0000002bff2d7219 */ /* 0x000fe40000011628 */
[----:B------:R-:W-:Y:S02]  /*11170*/  SEL R40, RZ, 0x1, !P0 ;  /* 0x00000001ff287807 */ /* 0x000fe40004000000 */
[----:B------:R-:W-:-:S04]  /*11180*/  SHF.R.U32.HI R43, RZ, 0x1, R45 ;  /* 0x00000001ff2b7819 */ /* 0x000fc8000001162d */
[----:B------:R-:W-:-:S04]  /*11190*/  LOP3.LUT R40, R40, 0x1, R43, 0xf8, !PT ;  /* 0x0000000128287812 */ /* 0x000fc800078ef82b */
[----:B------:R-:W-:-:S04]  /*111a0*/  LOP3.LUT R40, R40, R45, RZ, 0xc0, !PT ;  /* 0x0000002d28287212 */ /* 0x000fc800078ec0ff */
[----:B------:R-:W-:-:S04]  /*111b0*/  IADD3 R40, PT, PT, R43, R40, RZ ;  /* 0x000000282b287210 */ /* 0x000fc80007ffe0ff */
[----:B------:R-:W-:Y:S01]  /*111c0*/  LOP3.LUT R41, R40, R41, RZ, 0xfc, !PT ;  /* 0x0000002928297212 */ /* 0x000fe200078efcff */
[----:B------:R-:W-:Y:S06]  /*111d0*/  BRA `(.L_x_178) ;  /* 0x0000000000107947 */ /* 0x000fec0003800000 */
.L_x_177:
[----:B------:R-:W-:-:S04]  /*111e0*/  LOP3.LUT R41, R41, 0x80000000, RZ, 0xc0, !PT ;  /* 0x8000000029297812 */ /* 0x000fc800078ec0ff */
[----:B------:R-:W-:Y:S01]  /*111f0*/  LOP3.LUT R41, R41, 0x7f800000, RZ, 0xfc, !PT ;  /* 0x7f80000029297812 */ /* 0x000fe200078efcff */
[----:B------:R-:W-:Y:S06]  /*11200*/  BRA `(.L_x_178) ;  /* 0x0000000000047947 */ /* 0x000fec0003800000 */
.L_x_176:
[----:B------:R-:W-:-:S07]  /*11210*/  LEA R41, R44, R41, 0x17 ;  /* 0x000000292c297211 */ /* 0x000fce00078eb8ff */
.L_x_178:
[----:B------:R-:W-:Y:S05]  /*11220*/  BSYNC.RECONVERGENT B4 ;  /* 0x0000000000047941 */ /* 0x000fea0003800200 */
.L_x_175:
[----:B------:R-:W-:Y:S01]  /*11230*/  MOV R40, R41 ;  /* 0x0000002900287202 */ /* 0x000fe20000000f00 */
[----:B------:R-:W-:Y:S06]  /*11240*/  BRA `(.L_x_179) ;  /* 0x0000000000207947 */ /* 0x000fec0003800000 */
.L_x_174:
[----:B------:R-:W-:-:S04]  /*11250*/  LOP3.LUT R40, R41, 0x80000000, R40, 0x48, !PT ;  /* 0x8000000029287812 */ /* 0x000fc800078e4828 */
[----:B------:R-:W-:Y:S01]  /*11260*/  LOP3.LUT R40, R40, 0x7f800000, RZ, 0xfc, !PT ;  /* 0x7f80000028287812 */ /* 0x000fe200078efcff */
[----:B------:R-:W-:Y:S06]  /*11270*/  BRA `(.L_x_179) ;  /* 0x0000000000147947 */ /* 0x000fec0003800000 */
.L_x_173:
[----:B------:R-:W-:Y:S01]  /*11280*/  LOP3.LUT R40, R41, 0x80000000, R40, 0x48, !PT ;  /* 0x8000000029287812 */ /* 0x000fe200078e4828 */
[----:B------:R-:W-:Y:S06]  /*11290*/  BRA `(.L_x_179) ;  /* 0x00000000000c7947 */ /* 0x000fec0003800000 */
.L_x_172:
[----:B------:R-:W0:Y:S01]  /*112a0*/  MUFU.RSQ R40, -QNAN ;  /* 0xffc0000000287908 */ /* 0x000e220000001400 */
[----:B------:R-:W-:Y:S05]  /*112b0*/  BRA `(.L_x_179) ;  /* 0x0000000000047947 */ /* 0x000fea0003800000 */
.L_x_171:
[----:B------:R-:W-:-:S07]  /*112c0*/  FADD.FTZ R40, R40, R41 ;  /* 0x0000002928287221 */ /* 0x000fce0000010000 */
.L_x_179:
[----:B------:R-:W-:Y:S05]  /*112d0*/  BSYNC.RECONVERGENT B3 ;  /* 0x0000000000037941 */ /* 0x000fea0003800200 */
.L_x_169:
[----:B------:R-:W-:-:S04]  /*112e0*/  HFMA2 R43, -RZ, RZ, 0, 0 ;  /* 0x00000000ff2b7431 */ /* 0x000fc800000001ff */
[----:B0-----:R-:W-:Y:S05]  /*112f0*/  RET.REL.NODEC R42 `(_Z28waller_fused_symphony_kernelPKaS0_PKfS2_S2_S2_S2_Pfi10TuningFork) ;  /* 0xfffffeec2a407950 */ /* 0x001fea0003c3ffff */
.L_x_180:
[----:B------:R-:W-:-:S00]  /*11300*/  BRA `(.L_x_180) ;  /* 0xfffffffc00fc7947 */ /* 0x000fc0000383ffff */
[----:B------:R-:W-:-:S00]  /*11310*/  NOP ;  /* 0x0000000000007918 */ /* 0x000fc00000000000 */
        /* <DEDUP_REMOVED lines=14> */
.L_x_182:


//--------------------- .nv.shared._Z28waller_fused_symphony_kernelPKaS0_PKfS2_S2_S2_S2_Pfi10TuningFork --------------------------
	.section	.nv.shared._Z28waller_fused_symphony_kernelPKaS0_PKfS2_S2_S2_S2_Pfi10TuningFork,"aw",@nobits
	.sectionflags	@""
.nv.shared._Z28waller_fused_symphony_kernelPKaS0_PKfS2_S2_S2_S2_Pfi10TuningFork:
	.zero		17408


//--------------------- .nv.shared.reserved.0     --------------------------
	.section	.nv.shared.reserved.0,"aw",@nobits
	.weak		__nv_reservedSMEM_offset_0_alias
	.size		__nv_reservedSMEM_offset_0_alias, 0, 64
	.other		__nv_reservedSMEM_offset_0_alias,@"STO_CUDA_RESERVED_SHARED STV_DEFAULT"
__nv_reservedSMEM_offset_0_alias:
	.zero		0
	.zero		64


//--------------------- .nv.constant0._Z28waller_fused_symphony_kernelPKaS0_PKfS2_S2_S2_S2_Pfi10TuningFork --------------------------
	.section	.nv.constant0._Z28waller_fused_symphony_kernelPKaS0_PKfS2_S2_S2_S2_Pfi10TuningFork,"a",@progbits
	.sectionflags	@""
	.align	4
.nv.constant0._Z28waller_fused_symphony_kernelPKaS0_PKfS2_S2_S2_S2_Pfi10TuningFork:
	.zero		1024


//--------------------- SYMBOLS --------------------------

	.type		.nv.reservedSmem.offset0,@object
	.size		.nv.reservedSmem.offset0,0x4
	.type		.nv.reservedSmem.cap,@object
	.size		.nv.reservedSmem.cap,0x4
